//
// Generated by NVIDIA NVVM Compiler
//
// Compiler Build ID: CL-36424714
// Cuda compilation tools, release 13.0, V13.0.88
// Based on NVVM 20.0.0
//

.version 9.0
.target sm_100
.address_size 64

	// .globl	_ZN3cub18CUB_300001_SM_10006detail11EmptyKernelIvEEvv
// _ZZN3cub18CUB_300001_SM_10006detail6reduce28DeviceReduceSingleTileKernelINS2_10policy_hubIfjN4cuda3std3__44plusIfEEE10Policy1000EN6thrust24THRUST_300001_SM_1000_NS6detail15normal_iteratorINSD_10device_ptrIfEEEEPfjS9_ffNS7_10__identityEEEvT0_T1_T2_T3_T4_T6_E12temp_storage has been demoted
// _ZZN3cub18CUB_300001_SM_10006detail6reduce18DeviceReduceKernelINS2_10policy_hubIfjN4cuda3std3__44plusIfEEE10Policy1000EN6thrust24THRUST_300001_SM_1000_NS6detail15normal_iteratorINSD_10device_ptrIfEEEEjS9_fNS7_10__identityEEEvT0_PT3_T1_NS0_13GridEvenShareISN_EET2_T4_E12temp_storage has been demoted
// _ZZN3cub18CUB_300001_SM_10006detail6reduce28DeviceReduceSingleTileKernelINS2_10policy_hubIfjN4cuda3std3__44plusIfEEE10Policy1000EPfSC_iS9_ffNS7_10__identityEEEvT0_T1_T2_T3_T4_T6_E12temp_storage has been demoted
// _ZZN3cub18CUB_300001_SM_10006detail6reduce28DeviceReduceSingleTileKernelINS2_10policy_hubIfyN4cuda3std3__44plusIfEEE10Policy1000EN6thrust24THRUST_300001_SM_1000_NS6detail15normal_iteratorINSD_10device_ptrIfEEEEPfyS9_ffNS7_10__identityEEEvT0_T1_T2_T3_T4_T6_E12temp_storage has been demoted
// _ZZN3cub18CUB_300001_SM_10006detail6reduce18DeviceReduceKernelINS2_10policy_hubIfyN4cuda3std3__44plusIfEEE10Policy1000EN6thrust24THRUST_300001_SM_1000_NS6detail15normal_iteratorINSD_10device_ptrIfEEEEyS9_fNS7_10__identityEEEvT0_PT3_T1_NS0_13GridEvenShareISN_EET2_T4_E12temp_storage has been demoted
// _ZZN3cub18CUB_300001_SM_10006detail6reduce28DeviceReduceSingleTileKernelINS2_10policy_hubIfyN4cuda3std3__44plusIfEEE10Policy1000EPfSC_iS9_ffNS7_10__identityEEEvT0_T1_T2_T3_T4_T6_E12temp_storage has been demoted
.global .align 1 .b8 _ZN34_INTERNAL_24309eb1_4_k_cu_596b96574cuda3std3__45__cpo5beginE[1];
.global .align 1 .b8 _ZN34_INTERNAL_24309eb1_4_k_cu_596b96574cuda3std3__45__cpo3endE[1];
.global .align 1 .b8 _ZN34_INTERNAL_24309eb1_4_k_cu_596b96574cuda3std3__45__cpo6cbeginE[1];
.global .align 1 .b8 _ZN34_INTERNAL_24309eb1_4_k_cu_596b96574cuda3std3__45__cpo4cendE[1];
.global .align 1 .b8 _ZN34_INTERNAL_24309eb1_4_k_cu_596b96574cuda3std3__45__cpo6rbeginE[1];
.global .align 1 .b8 _ZN34_INTERNAL_24309eb1_4_k_cu_596b96574cuda3std3__45__cpo4rendE[1];
.global .align 1 .b8 _ZN34_INTERNAL_24309eb1_4_k_cu_596b96574cuda3std3__45__cpo7crbeginE[1];
.global .align 1 .b8 _ZN34_INTERNAL_24309eb1_4_k_cu_596b96574cuda3std3__45__cpo5crendE[1];
.global .align 1 .b8 _ZN34_INTERNAL_24309eb1_4_k_cu_596b96574cuda3std3__436_GLOBAL__N__24309eb1_4_k_cu_596b96576ignoreE[1];
.global .align 1 .b8 _ZN34_INTERNAL_24309eb1_4_k_cu_596b96574cuda3std3__419piecewise_constructE[1];
.global .align 1 .b8 _ZN34_INTERNAL_24309eb1_4_k_cu_596b96574cuda3std3__48in_placeE[1];
.global .align 1 .b8 _ZN34_INTERNAL_24309eb1_4_k_cu_596b96574cuda3std3__420unreachable_sentinelE[1];
.global .align 1 .b8 _ZN34_INTERNAL_24309eb1_4_k_cu_596b96574cuda3std3__47nulloptE[1];
.global .align 1 .b8 _ZN34_INTERNAL_24309eb1_4_k_cu_596b96574cuda3std3__48unexpectE[1];
.global .align 1 .b8 _ZN34_INTERNAL_24309eb1_4_k_cu_596b96574cuda3std6ranges3__45__cpo4swapE[1];
.global .align 1 .b8 _ZN34_INTERNAL_24309eb1_4_k_cu_596b96574cuda3std6ranges3__45__cpo9iter_moveE[1];
.global .align 1 .b8 _ZN34_INTERNAL_24309eb1_4_k_cu_596b96574cuda3std6ranges3__45__cpo5beginE[1];
.global .align 1 .b8 _ZN34_INTERNAL_24309eb1_4_k_cu_596b96574cuda3std6ranges3__45__cpo3endE[1];
.global .align 1 .b8 _ZN34_INTERNAL_24309eb1_4_k_cu_596b96574cuda3std6ranges3__45__cpo6cbeginE[1];
.global .align 1 .b8 _ZN34_INTERNAL_24309eb1_4_k_cu_596b96574cuda3std6ranges3__45__cpo4cendE[1];
.global .align 1 .b8 _ZN34_INTERNAL_24309eb1_4_k_cu_596b96574cuda3std6ranges3__45__cpo7advanceE[1];
.global .align 1 .b8 _ZN34_INTERNAL_24309eb1_4_k_cu_596b96574cuda3std6ranges3__45__cpo9iter_swapE[1];
.global .align 1 .b8 _ZN34_INTERNAL_24309eb1_4_k_cu_596b96574cuda3std6ranges3__45__cpo4nextE[1];
.global .align 1 .b8 _ZN34_INTERNAL_24309eb1_4_k_cu_596b96574cuda3std6ranges3__45__cpo4prevE[1];
.global .align 1 .b8 _ZN34_INTERNAL_24309eb1_4_k_cu_596b96574cuda3std6ranges3__45__cpo4dataE[1];
.global .align 1 .b8 _ZN34_INTERNAL_24309eb1_4_k_cu_596b96574cuda3std6ranges3__45__cpo5cdataE[1];
.global .align 1 .b8 _ZN34_INTERNAL_24309eb1_4_k_cu_596b96574cuda3std6ranges3__45__cpo4sizeE[1];
.global .align 1 .b8 _ZN34_INTERNAL_24309eb1_4_k_cu_596b96574cuda3std6ranges3__45__cpo5ssizeE[1];
.global .align 1 .b8 _ZN34_INTERNAL_24309eb1_4_k_cu_596b96574cuda3std6ranges3__45__cpo8distanceE[1];
.global .align 1 .b8 _ZN34_INTERNAL_24309eb1_4_k_cu_596b96576thrust24THRUST_300001_SM_1000_NS8cuda_cub3parE[1];
.global .align 1 .b8 _ZN34_INTERNAL_24309eb1_4_k_cu_596b96576thrust24THRUST_300001_SM_1000_NS8cuda_cub10par_nosyncE[1];
.global .align 1 .b8 _ZN34_INTERNAL_24309eb1_4_k_cu_596b96576thrust24THRUST_300001_SM_1000_NS6system6detail10sequential3seqE[1];
.global .align 1 .b8 _ZN34_INTERNAL_24309eb1_4_k_cu_596b96576thrust24THRUST_300001_SM_1000_NS12placeholders2_1E[1];
.global .align 1 .b8 _ZN34_INTERNAL_24309eb1_4_k_cu_596b96576thrust24THRUST_300001_SM_1000_NS12placeholders2_2E[1];
.global .align 1 .b8 _ZN34_INTERNAL_24309eb1_4_k_cu_596b96576thrust24THRUST_300001_SM_1000_NS12placeholders2_3E[1];
.global .align 1 .b8 _ZN34_INTERNAL_24309eb1_4_k_cu_596b96576thrust24THRUST_300001_SM_1000_NS12placeholders2_4E[1];
.global .align 1 .b8 _ZN34_INTERNAL_24309eb1_4_k_cu_596b96576thrust24THRUST_300001_SM_1000_NS12placeholders2_5E[1];
.global .align 1 .b8 _ZN34_INTERNAL_24309eb1_4_k_cu_596b96576thrust24THRUST_300001_SM_1000_NS12placeholders2_6E[1];
.global .align 1 .b8 _ZN34_INTERNAL_24309eb1_4_k_cu_596b96576thrust24THRUST_300001_SM_1000_NS12placeholders2_7E[1];
.global .align 1 .b8 _ZN34_INTERNAL_24309eb1_4_k_cu_596b96576thrust24THRUST_300001_SM_1000_NS12placeholders2_8E[1];
.global .align 1 .b8 _ZN34_INTERNAL_24309eb1_4_k_cu_596b96576thrust24THRUST_300001_SM_1000_NS12placeholders2_9E[1];
.global .align 1 .b8 _ZN34_INTERNAL_24309eb1_4_k_cu_596b96576thrust24THRUST_300001_SM_1000_NS12placeholders3_10E[1];
.global .align 1 .b8 _ZN34_INTERNAL_24309eb1_4_k_cu_596b96576thrust24THRUST_300001_SM_1000_NS3seqE[1];

.visible .entry _ZN3cub18CUB_300001_SM_10006detail11EmptyKernelIvEEvv()
{


	ret;

}
	// .globl	_ZN3cub18CUB_300001_SM_10006detail8for_each13static_kernelINS2_12policy_hub_t12policy_500_tEmN6thrust24THRUST_300001_SM_1000_NS8cuda_cub20__uninitialized_fill7functorINS7_10device_ptrIfEEfEEEEvT0_T1_
.visible .entry _ZN3cub18CUB_300001_SM_10006detail8for_each13static_kernelINS2_12policy_hub_t12policy_500_tEmN6thrust24THRUST_300001_SM_1000_NS8cuda_cub20__uninitialized_fill7functorINS7_10device_ptrIfEEfEEEEvT0_T1_(
	.param .u64 _ZN3cub18CUB_300001_SM_10006detail8for_each13static_kernelINS2_12policy_hub_t12policy_500_tEmN6thrust24THRUST_300001_SM_1000_NS8cuda_cub20__uninitialized_fill7functorINS7_10device_ptrIfEEfEEEEvT0_T1__param_0,
	.param .align 8 .b8 _ZN3cub18CUB_300001_SM_10006detail8for_each13static_kernelINS2_12policy_hub_t12policy_500_tEmN6thrust24THRUST_300001_SM_1000_NS8cuda_cub20__uninitialized_fill7functorINS7_10device_ptrIfEEfEEEEvT0_T1__param_1[16]
)
.maxntid 256
{
	.reg .pred 	%p<4>;
	.reg .b16 	%rs<5>;
	.reg .b32 	%r<10>;
	.reg .b32 	%f<3>;
	.reg .b64 	%rd<16>;

	ld.param.f32 	%f2, [_ZN3cub18CUB_300001_SM_10006detail8for_each13static_kernelINS2_12policy_hub_t12policy_500_tEmN6thrust24THRUST_300001_SM_1000_NS8cuda_cub20__uninitialized_fill7functorINS7_10device_ptrIfEEfEEEEvT0_T1__param_1+8];
	ld.param.u64 	%rd4, [_ZN3cub18CUB_300001_SM_10006detail8for_each13static_kernelINS2_12policy_hub_t12policy_500_tEmN6thrust24THRUST_300001_SM_1000_NS8cuda_cub20__uninitialized_fill7functorINS7_10device_ptrIfEEfEEEEvT0_T1__param_1];
	ld.param.u64 	%rd5, [_ZN3cub18CUB_300001_SM_10006detail8for_each13static_kernelINS2_12policy_hub_t12policy_500_tEmN6thrust24THRUST_300001_SM_1000_NS8cuda_cub20__uninitialized_fill7functorINS7_10device_ptrIfEEfEEEEvT0_T1__param_0];
	mov.u32 	%r7, %ctaid.x;
	mul.wide.u32 	%rd1, %r7, 512;
	sub.s64 	%rd2, %rd5, %rd1;
	setp.lt.u64 	%p1, %rd2, 512;
	@%p1 bra 	$L__BB1_2;
	mov.u32 	%r9, %tid.x;
	cvta.to.global.u64 	%rd11, %rd4;
	cvt.u64.u32 	%rd12, %r9;
	add.s64 	%rd13, %rd1, %rd12;
	shl.b64 	%rd14, %rd13, 2;
	add.s64 	%rd15, %rd11, %rd14;
	st.global.f32 	[%rd15], %f2;
	st.global.f32 	[%rd15+1024], %f2;
	bra.uni 	$L__BB1_6;
$L__BB1_2:
	cvta.to.global.u64 	%rd6, %rd4;
	mov.u32 	%r1, %tid.x;
	cvt.u64.u32 	%rd7, %r1;
	setp.le.u64 	%p2, %rd2, %rd7;
	add.s64 	%rd8, %rd1, %rd7;
	shl.b64 	%rd9, %rd8, 2;
	add.s64 	%rd3, %rd6, %rd9;
	@%p2 bra 	$L__BB1_4;
	st.global.f32 	[%rd3], %f2;
$L__BB1_4:
	add.s32 	%r8, %r1, 256;
	cvt.u64.u32 	%rd10, %r8;
	setp.le.u64 	%p3, %rd2, %rd10;
	@%p3 bra 	$L__BB1_6;
	st.global.f32 	[%rd3+1024], %f2;
$L__BB1_6:
	ret;

}
	// .globl	_ZN3cub18CUB_300001_SM_10006detail8for_each13static_kernelINS2_12policy_hub_t12policy_500_tElNS2_12op_wrapper_tIlN6thrust24THRUST_300001_SM_1000_NS8cuda_cub10generate_fIPDoFivEEENS8_6detail15normal_iteratorINS8_10device_ptrIfEEEEEEEEvT0_T1_
.visible .entry _ZN3cub18CUB_300001_SM_10006detail8for_each13static_kernelINS2_12policy_hub_t12policy_500_tElNS2_12op_wrapper_tIlN6thrust24THRUST_300001_SM_1000_NS8cuda_cub10generate_fIPDoFivEEENS8_6detail15normal_iteratorINS8_10device_ptrIfEEEEEEEEvT0_T1_(
	.param .u64 _ZN3cub18CUB_300001_SM_10006detail8for_each13static_kernelINS2_12policy_hub_t12policy_500_tElNS2_12op_wrapper_tIlN6thrust24THRUST_300001_SM_1000_NS8cuda_cub10generate_fIPDoFivEEENS8_6detail15normal_iteratorINS8_10device_ptrIfEEEEEEEEvT0_T1__param_0,
	.param .align 8 .b8 _ZN3cub18CUB_300001_SM_10006detail8for_each13static_kernelINS2_12policy_hub_t12policy_500_tElNS2_12op_wrapper_tIlN6thrust24THRUST_300001_SM_1000_NS8cuda_cub10generate_fIPDoFivEEENS8_6detail15normal_iteratorINS8_10device_ptrIfEEEEEEEEvT0_T1__param_1[16]
)
.maxntid 256
{
	.reg .pred 	%p<4>;
	.reg .b32 	%r<13>;
	.reg .b32 	%f<5>;
	.reg .b64 	%rd<19>;

	ld.param.u64 	%rd7, [_ZN3cub18CUB_300001_SM_10006detail8for_each13static_kernelINS2_12policy_hub_t12policy_500_tElNS2_12op_wrapper_tIlN6thrust24THRUST_300001_SM_1000_NS8cuda_cub10generate_fIPDoFivEEENS8_6detail15normal_iteratorINS8_10device_ptrIfEEEEEEEEvT0_T1__param_1+8];
	ld.param.u64 	%rd6, [_ZN3cub18CUB_300001_SM_10006detail8for_each13static_kernelINS2_12policy_hub_t12policy_500_tElNS2_12op_wrapper_tIlN6thrust24THRUST_300001_SM_1000_NS8cuda_cub10generate_fIPDoFivEEENS8_6detail15normal_iteratorINS8_10device_ptrIfEEEEEEEEvT0_T1__param_1];
	ld.param.u64 	%rd8, [_ZN3cub18CUB_300001_SM_10006detail8for_each13static_kernelINS2_12policy_hub_t12policy_500_tElNS2_12op_wrapper_tIlN6thrust24THRUST_300001_SM_1000_NS8cuda_cub10generate_fIPDoFivEEENS8_6detail15normal_iteratorINS8_10device_ptrIfEEEEEEEEvT0_T1__param_0];
	mov.u32 	%r2, %ctaid.x;
	mul.wide.u32 	%rd1, %r2, 512;
	sub.s64 	%rd2, %rd8, %rd1;
	setp.lt.s64 	%p1, %rd2, 512;
	@%p1 bra 	$L__BB2_2;
	mov.u32 	%r8, %tid.x;
	cvta.to.global.u64 	%rd14, %rd6;
	cvt.u64.u32 	%rd15, %r8;
	add.s64 	%rd16, %rd1, %rd15;
	shl.b64 	%rd17, %rd16, 2;
	add.s64 	%rd18, %rd14, %rd17;
	{ // callseq 2, 0
	.param .b32 retval0;
	prototype_2 : .callprototype (.param .b32 _) _ ();
	call (retval0), 
	%rd7, 
	(
	)
	, prototype_2;
	ld.param.b32 	%r9, [retval0];
	} // callseq 2
	cvt.rn.f32.s32 	%f3, %r9;
	st.global.f32 	[%rd18], %f3;
	{ // callseq 3, 0
	.param .b32 retval0;
	prototype_3 : .callprototype (.param .b32 _) _ ();
	call (retval0), 
	%rd7, 
	(
	)
	, prototype_3;
	ld.param.b32 	%r11, [retval0];
	} // callseq 3
	cvt.rn.f32.s32 	%f4, %r11;
	st.global.f32 	[%rd18+1024], %f4;
	bra.uni 	$L__BB2_6;
$L__BB2_2:
	cvta.to.global.u64 	%rd9, %rd6;
	mov.u32 	%r1, %tid.x;
	cvt.s64.s32 	%rd4, %rd2;
	cvt.u64.u32 	%rd10, %r1;
	setp.le.s64 	%p2, %rd4, %rd10;
	add.s64 	%rd11, %rd1, %rd10;
	shl.b64 	%rd12, %rd11, 2;
	add.s64 	%rd5, %rd9, %rd12;
	@%p2 bra 	$L__BB2_4;
	{ // callseq 0, 0
	.param .b32 retval0;
	prototype_0 : .callprototype (.param .b32 _) _ ();
	call (retval0), 
	%rd7, 
	(
	)
	, prototype_0;
	ld.param.b32 	%r3, [retval0];
	} // callseq 0
	cvt.rn.f32.s32 	%f1, %r3;
	st.global.f32 	[%rd5], %f1;
$L__BB2_4:
	add.s32 	%r5, %r1, 256;
	cvt.u64.u32 	%rd13, %r5;
	setp.le.s64 	%p3, %rd4, %rd13;
	@%p3 bra 	$L__BB2_6;
	{ // callseq 1, 0
	.param .b32 retval0;
	prototype_1 : .callprototype (.param .b32 _) _ ();
	call (retval0), 
	%rd7, 
	(
	)
	, prototype_1;
	ld.param.b32 	%r6, [retval0];
	} // callseq 1
	cvt.rn.f32.s32 	%f2, %r6;
	st.global.f32 	[%rd5+1024], %f2;
$L__BB2_6:
	ret;

}
	// .globl	_ZN3cub18CUB_300001_SM_10006detail9transform16transform_kernelINS2_10policy_hubILb1EN4cuda3std3__45tupleIJN6thrust24THRUST_300001_SM_1000_NS6detail15normal_iteratorINSA_10device_ptrIfEEEEEEEE10policy1000Ei10own_squareSF_JPfEEEvT0_iT1_T2_DpNS2_10kernel_argIT3_EE
.visible .entry _ZN3cub18CUB_300001_SM_10006detail9transform16transform_kernelINS2_10policy_hubILb1EN4cuda3std3__45tupleIJN6thrust24THRUST_300001_SM_1000_NS6detail15normal_iteratorINSA_10device_ptrIfEEEEEEEE10policy1000Ei10own_squareSF_JPfEEEvT0_iT1_T2_DpNS2_10kernel_argIT3_EE(
	.param .u32 _ZN3cub18CUB_300001_SM_10006detail9transform16transform_kernelINS2_10policy_hubILb1EN4cuda3std3__45tupleIJN6thrust24THRUST_300001_SM_1000_NS6detail15normal_iteratorINSA_10device_ptrIfEEEEEEEE10policy1000Ei10own_squareSF_JPfEEEvT0_iT1_T2_DpNS2_10kernel_argIT3_EE_param_0,
	.param .u32 _ZN3cub18CUB_300001_SM_10006detail9transform16transform_kernelINS2_10policy_hubILb1EN4cuda3std3__45tupleIJN6thrust24THRUST_300001_SM_1000_NS6detail15normal_iteratorINSA_10device_ptrIfEEEEEEEE10policy1000Ei10own_squareSF_JPfEEEvT0_iT1_T2_DpNS2_10kernel_argIT3_EE_param_1,
	.param .align 1 .b8 _ZN3cub18CUB_300001_SM_10006detail9transform16transform_kernelINS2_10policy_hubILb1EN4cuda3std3__45tupleIJN6thrust24THRUST_300001_SM_1000_NS6detail15normal_iteratorINSA_10device_ptrIfEEEEEEEE10policy1000Ei10own_squareSF_JPfEEEvT0_iT1_T2_DpNS2_10kernel_argIT3_EE_param_2[1],
	.param .align 8 .b8 _ZN3cub18CUB_300001_SM_10006detail9transform16transform_kernelINS2_10policy_hubILb1EN4cuda3std3__45tupleIJN6thrust24THRUST_300001_SM_1000_NS6detail15normal_iteratorINSA_10device_ptrIfEEEEEEEE10policy1000Ei10own_squareSF_JPfEEEvT0_iT1_T2_DpNS2_10kernel_argIT3_EE_param_3[8],
	.param .align 8 .b8 _ZN3cub18CUB_300001_SM_10006detail9transform16transform_kernelINS2_10policy_hubILb1EN4cuda3std3__45tupleIJN6thrust24THRUST_300001_SM_1000_NS6detail15normal_iteratorINSA_10device_ptrIfEEEEEEEE10policy1000Ei10own_squareSF_JPfEEEvT0_iT1_T2_DpNS2_10kernel_argIT3_EE_param_4[16]
)
.maxntid 128
{
	.reg .pred 	%p<37>;
	.reg .b32 	%r<84>;
	.reg .b32 	%f<89>;
	.reg .b64 	%rd<66>;

	ld.param.u32 	%r50, [_ZN3cub18CUB_300001_SM_10006detail9transform16transform_kernelINS2_10policy_hubILb1EN4cuda3std3__45tupleIJN6thrust24THRUST_300001_SM_1000_NS6detail15normal_iteratorINSA_10device_ptrIfEEEEEEEE10policy1000Ei10own_squareSF_JPfEEEvT0_iT1_T2_DpNS2_10kernel_argIT3_EE_param_0];
	ld.param.u64 	%rd15, [_ZN3cub18CUB_300001_SM_10006detail9transform16transform_kernelINS2_10policy_hubILb1EN4cuda3std3__45tupleIJN6thrust24THRUST_300001_SM_1000_NS6detail15normal_iteratorINSA_10device_ptrIfEEEEEEEE10policy1000Ei10own_squareSF_JPfEEEvT0_iT1_T2_DpNS2_10kernel_argIT3_EE_param_4];
	ld.param.u64 	%rd16, [_ZN3cub18CUB_300001_SM_10006detail9transform16transform_kernelINS2_10policy_hubILb1EN4cuda3std3__45tupleIJN6thrust24THRUST_300001_SM_1000_NS6detail15normal_iteratorINSA_10device_ptrIfEEEEEEEE10policy1000Ei10own_squareSF_JPfEEEvT0_iT1_T2_DpNS2_10kernel_argIT3_EE_param_3];
	ld.param.u32 	%r49, [_ZN3cub18CUB_300001_SM_10006detail9transform16transform_kernelINS2_10policy_hubILb1EN4cuda3std3__45tupleIJN6thrust24THRUST_300001_SM_1000_NS6detail15normal_iteratorINSA_10device_ptrIfEEEEEEEE10policy1000Ei10own_squareSF_JPfEEEvT0_iT1_T2_DpNS2_10kernel_argIT3_EE_param_1];
	cvta.to.global.u64 	%rd1, %rd16;
	cvta.to.global.u64 	%rd2, %rd15;
	shl.b32 	%r1, %r49, 7;
	mov.u32 	%r51, %ctaid.x;
	mul.lo.s32 	%r2, %r1, %r51;
	sub.s32 	%r3, %r50, %r2;
	min.s32 	%r4, %r1, %r3;
	shl.b32 	%r5, %r4, 2;
	mov.u32 	%r6, %tid.x;
	shl.b32 	%r72, %r6, 7;
	setp.ge.s32 	%p1, %r72, %r5;
	@%p1 bra 	$L__BB3_3;
	mul.wide.u32 	%rd17, %r6, 128;
	add.s64 	%rd18, %rd2, %rd17;
	mul.wide.s32 	%rd19, %r2, 4;
	add.s64 	%rd64, %rd18, %rd19;
$L__BB3_2:
	.pragma "nounroll";
	// begin inline asm
	prefetch.global.L2 [%rd64];
	// end inline asm
	add.s32 	%r72, %r72, 16384;
	add.s64 	%rd64, %rd64, 16384;
	setp.lt.s32 	%p2, %r72, %r5;
	@%p2 bra 	$L__BB3_2;
$L__BB3_3:
	mul.wide.s32 	%rd21, %r2, 4;
	add.s64 	%rd6, %rd2, %rd21;
	add.s64 	%rd7, %rd1, %rd21;
	setp.gt.s32 	%p3, %r1, %r3;
	@%p3 bra 	$L__BB3_17;
	setp.lt.s32 	%p4, %r49, 1;
	@%p4 bra 	$L__BB3_58;
	and.b32  	%r10, %r49, 15;
	setp.lt.u32 	%p5, %r49, 16;
	mov.b32 	%r79, 0;
	@%p5 bra 	$L__BB3_8;
	and.b32  	%r79, %r49, 2147483632;
	neg.s32 	%r74, %r79;
	add.s32 	%r73, %r6, 1152;
	mul.wide.u32 	%rd22, %r6, 4;
	or.b64  	%rd65, %rd22, 4096;
$L__BB3_7:
	.pragma "nounroll";
	mul.wide.s32 	%rd23, %r73, 4;
	add.s64 	%rd24, %rd23, 1536;
	add.s64 	%rd25, %rd6, %rd65;
	ld.global.f32 	%f1, [%rd25+-4096];
	mul.f32 	%f2, %f1, %f1;
	add.s64 	%rd26, %rd7, %rd65;
	st.global.f32 	[%rd26+-4096], %f2;
	ld.global.f32 	%f3, [%rd25+-3584];
	mul.f32 	%f4, %f3, %f3;
	st.global.f32 	[%rd26+-3584], %f4;
	ld.global.f32 	%f5, [%rd25+-3072];
	mul.f32 	%f6, %f5, %f5;
	st.global.f32 	[%rd26+-3072], %f6;
	ld.global.f32 	%f7, [%rd25+-2560];
	mul.f32 	%f8, %f7, %f7;
	st.global.f32 	[%rd26+-2560], %f8;
	ld.global.f32 	%f9, [%rd25+-2048];
	mul.f32 	%f10, %f9, %f9;
	st.global.f32 	[%rd26+-2048], %f10;
	ld.global.f32 	%f11, [%rd25+-1536];
	mul.f32 	%f12, %f11, %f11;
	st.global.f32 	[%rd26+-1536], %f12;
	ld.global.f32 	%f13, [%rd25+-1024];
	mul.f32 	%f14, %f13, %f13;
	st.global.f32 	[%rd26+-1024], %f14;
	ld.global.f32 	%f15, [%rd25+-512];
	mul.f32 	%f16, %f15, %f15;
	st.global.f32 	[%rd26+-512], %f16;
	ld.global.f32 	%f17, [%rd25];
	mul.f32 	%f18, %f17, %f17;
	st.global.f32 	[%rd26], %f18;
	add.s64 	%rd27, %rd6, %rd24;
	ld.global.f32 	%f19, [%rd27+-1536];
	mul.f32 	%f20, %f19, %f19;
	add.s64 	%rd28, %rd7, %rd24;
	st.global.f32 	[%rd28+-1536], %f20;
	ld.global.f32 	%f21, [%rd27+-1024];
	mul.f32 	%f22, %f21, %f21;
	st.global.f32 	[%rd28+-1024], %f22;
	ld.global.f32 	%f23, [%rd27+-512];
	mul.f32 	%f24, %f23, %f23;
	st.global.f32 	[%rd28+-512], %f24;
	ld.global.f32 	%f25, [%rd27];
	mul.f32 	%f26, %f25, %f25;
	st.global.f32 	[%rd28], %f26;
	ld.global.f32 	%f27, [%rd27+512];
	mul.f32 	%f28, %f27, %f27;
	st.global.f32 	[%rd28+512], %f28;
	ld.global.f32 	%f29, [%rd27+1024];
	mul.f32 	%f30, %f29, %f29;
	st.global.f32 	[%rd28+1024], %f30;
	ld.global.f32 	%f31, [%rd27+1536];
	mul.f32 	%f32, %f31, %f31;
	st.global.f32 	[%rd28+1536], %f32;
	add.s32 	%r74, %r74, 16;
	add.s32 	%r73, %r73, 2048;
	add.s64 	%rd65, %rd65, 8192;
	setp.eq.s32 	%p6, %r74, 0;
	@%p6 bra 	$L__BB3_8;
	bra.uni 	$L__BB3_7;
$L__BB3_8:
	setp.eq.s32 	%p7, %r10, 0;
	@%p7 bra 	$L__BB3_58;
	and.b32  	%r37, %r49, 7;
	setp.lt.u32 	%p8, %r10, 8;
	@%p8 bra 	$L__BB3_11;
	shl.b32 	%r53, %r79, 7;
	add.s32 	%r54, %r53, %r6;
	mul.wide.s32 	%rd29, %r54, 4;
	add.s64 	%rd30, %rd6, %rd29;
	ld.global.f32 	%f33, [%rd30];
	mul.f32 	%f34, %f33, %f33;
	add.s64 	%rd31, %rd7, %rd29;
	st.global.f32 	[%rd31], %f34;
	ld.global.f32 	%f35, [%rd30+512];
	mul.f32 	%f36, %f35, %f35;
	st.global.f32 	[%rd31+512], %f36;
	ld.global.f32 	%f37, [%rd30+1024];
	mul.f32 	%f38, %f37, %f37;
	st.global.f32 	[%rd31+1024], %f38;
	ld.global.f32 	%f39, [%rd30+1536];
	mul.f32 	%f40, %f39, %f39;
	st.global.f32 	[%rd31+1536], %f40;
	ld.global.f32 	%f41, [%rd30+2048];
	mul.f32 	%f42, %f41, %f41;
	st.global.f32 	[%rd31+2048], %f42;
	ld.global.f32 	%f43, [%rd30+2560];
	mul.f32 	%f44, %f43, %f43;
	st.global.f32 	[%rd31+2560], %f44;
	ld.global.f32 	%f45, [%rd30+3072];
	mul.f32 	%f46, %f45, %f45;
	st.global.f32 	[%rd31+3072], %f46;
	ld.global.f32 	%f47, [%rd30+3584];
	mul.f32 	%f48, %f47, %f47;
	st.global.f32 	[%rd31+3584], %f48;
	add.s32 	%r79, %r79, 8;
$L__BB3_11:
	setp.eq.s32 	%p9, %r37, 0;
	@%p9 bra 	$L__BB3_58;
	and.b32  	%r40, %r49, 3;
	setp.lt.u32 	%p10, %r37, 4;
	@%p10 bra 	$L__BB3_14;
	shl.b32 	%r55, %r79, 7;
	add.s32 	%r56, %r55, %r6;
	mul.wide.s32 	%rd32, %r56, 4;
	add.s64 	%rd33, %rd6, %rd32;
	ld.global.f32 	%f49, [%rd33];
	mul.f32 	%f50, %f49, %f49;
	add.s64 	%rd34, %rd7, %rd32;
	st.global.f32 	[%rd34], %f50;
	ld.global.f32 	%f51, [%rd33+512];
	mul.f32 	%f52, %f51, %f51;
	st.global.f32 	[%rd34+512], %f52;
	ld.global.f32 	%f53, [%rd33+1024];
	mul.f32 	%f54, %f53, %f53;
	st.global.f32 	[%rd34+1024], %f54;
	ld.global.f32 	%f55, [%rd33+1536];
	mul.f32 	%f56, %f55, %f55;
	st.global.f32 	[%rd34+1536], %f56;
	add.s32 	%r79, %r79, 4;
$L__BB3_14:
	setp.eq.s32 	%p11, %r40, 0;
	@%p11 bra 	$L__BB3_58;
	shl.b32 	%r57, %r79, 7;
	add.s32 	%r83, %r6, %r57;
	neg.s32 	%r82, %r40;
$L__BB3_16:
	.pragma "nounroll";
	mul.wide.s32 	%rd36, %r83, 4;
	add.s64 	%rd37, %rd7, %rd36;
	add.s64 	%rd38, %rd6, %rd36;
	ld.global.f32 	%f57, [%rd38];
	mul.f32 	%f58, %f57, %f57;
	st.global.f32 	[%rd37], %f58;
	add.s32 	%r83, %r83, 128;
	add.s32 	%r82, %r82, 1;
	setp.ne.s32 	%p12, %r82, 0;
	@%p12 bra 	$L__BB3_16;
	bra.uni 	$L__BB3_58;
$L__BB3_17:
	setp.lt.s32 	%p13, %r49, 1;
	@%p13 bra 	$L__BB3_58;
	and.b32  	%r14, %r49, 7;
	setp.lt.u32 	%p14, %r49, 8;
	mov.b32 	%r76, 0;
	@%p14 bra 	$L__BB3_37;
	and.b32  	%r76, %r49, 2147483640;
	mov.b32 	%r75, 0;
$L__BB3_20:
	.pragma "nounroll";
	shl.b32 	%r60, %r75, 7;
	add.s32 	%r21, %r60, %r6;
	setp.ge.s32 	%p15, %r21, %r4;
	@%p15 bra 	$L__BB3_22;
	mul.wide.u32 	%rd39, %r21, 4;
	add.s64 	%rd40, %rd6, %rd39;
	ld.global.f32 	%f59, [%rd40];
	mul.f32 	%f60, %f59, %f59;
	add.s64 	%rd41, %rd7, %rd39;
	st.global.f32 	[%rd41], %f60;
$L__BB3_22:
	add.s32 	%r61, %r21, 128;
	setp.ge.s32 	%p16, %r61, %r4;
	mul.wide.s32 	%rd42, %r61, 4;
	add.s64 	%rd11, %rd6, %rd42;
	add.s64 	%rd12, %rd7, %rd42;
	@%p16 bra 	$L__BB3_24;
	ld.global.f32 	%f61, [%rd11];
	mul.f32 	%f62, %f61, %f61;
	st.global.f32 	[%rd12], %f62;
$L__BB3_24:
	add.s32 	%r62, %r21, 256;
	setp.ge.s32 	%p17, %r62, %r4;
	@%p17 bra 	$L__BB3_26;
	ld.global.f32 	%f63, [%rd11+512];
	mul.f32 	%f64, %f63, %f63;
	st.global.f32 	[%rd12+512], %f64;
$L__BB3_26:
	add.s32 	%r63, %r21, 384;
	setp.ge.s32 	%p18, %r63, %r4;
	@%p18 bra 	$L__BB3_28;
	ld.global.f32 	%f65, [%rd11+1024];
	mul.f32 	%f66, %f65, %f65;
	st.global.f32 	[%rd12+1024], %f66;
$L__BB3_28:
	add.s32 	%r64, %r21, 512;
	setp.ge.s32 	%p19, %r64, %r4;
	@%p19 bra 	$L__BB3_30;
	ld.global.f32 	%f67, [%rd11+1536];
	mul.f32 	%f68, %f67, %f67;
	st.global.f32 	[%rd12+1536], %f68;
$L__BB3_30:
	add.s32 	%r65, %r21, 640;
	setp.ge.s32 	%p20, %r65, %r4;
	@%p20 bra 	$L__BB3_32;
	ld.global.f32 	%f69, [%rd11+2048];
	mul.f32 	%f70, %f69, %f69;
	st.global.f32 	[%rd12+2048], %f70;
$L__BB3_32:
	add.s32 	%r66, %r21, 768;
	setp.ge.s32 	%p21, %r66, %r4;
	@%p21 bra 	$L__BB3_34;
	ld.global.f32 	%f71, [%rd11+2560];
	mul.f32 	%f72, %f71, %f71;
	st.global.f32 	[%rd12+2560], %f72;
$L__BB3_34:
	add.s32 	%r67, %r21, 896;
	setp.ge.s32 	%p22, %r67, %r4;
	@%p22 bra 	$L__BB3_36;
	ld.global.f32 	%f73, [%rd11+3072];
	mul.f32 	%f74, %f73, %f73;
	st.global.f32 	[%rd12+3072], %f74;
$L__BB3_36:
	add.s32 	%r75, %r75, 8;
	setp.ne.s32 	%p23, %r75, %r76;
	@%p23 bra 	$L__BB3_20;
$L__BB3_37:
	setp.eq.s32 	%p24, %r14, 0;
	@%p24 bra 	$L__BB3_58;
	and.b32  	%r24, %r49, 3;
	setp.lt.u32 	%p25, %r14, 4;
	@%p25 bra 	$L__BB3_48;
	shl.b32 	%r68, %r76, 7;
	add.s32 	%r25, %r68, %r6;
	setp.ge.s32 	%p26, %r25, %r4;
	@%p26 bra 	$L__BB3_41;
	mul.wide.s32 	%rd43, %r25, 4;
	add.s64 	%rd44, %rd6, %rd43;
	ld.global.f32 	%f75, [%rd44];
	mul.f32 	%f76, %f75, %f75;
	add.s64 	%rd45, %rd7, %rd43;
	st.global.f32 	[%rd45], %f76;
$L__BB3_41:
	add.s32 	%r26, %r25, 128;
	setp.ge.s32 	%p27, %r26, %r4;
	@%p27 bra 	$L__BB3_43;
	mul.wide.s32 	%rd46, %r26, 4;
	add.s64 	%rd47, %rd6, %rd46;
	ld.global.f32 	%f77, [%rd47];
	mul.f32 	%f78, %f77, %f77;
	add.s64 	%rd48, %rd7, %rd46;
	st.global.f32 	[%rd48], %f78;
$L__BB3_43:
	add.s32 	%r27, %r25, 256;
	setp.ge.s32 	%p28, %r27, %r4;
	@%p28 bra 	$L__BB3_45;
	mul.wide.s32 	%rd49, %r27, 4;
	add.s64 	%rd50, %rd6, %rd49;
	ld.global.f32 	%f79, [%rd50];
	mul.f32 	%f80, %f79, %f79;
	add.s64 	%rd51, %rd7, %rd49;
	st.global.f32 	[%rd51], %f80;
$L__BB3_45:
	add.s32 	%r28, %r25, 384;
	setp.ge.s32 	%p29, %r28, %r4;
	@%p29 bra 	$L__BB3_47;
	mul.wide.s32 	%rd52, %r28, 4;
	add.s64 	%rd53, %rd6, %rd52;
	ld.global.f32 	%f81, [%rd53];
	mul.f32 	%f82, %f81, %f81;
	add.s64 	%rd54, %rd7, %rd52;
	st.global.f32 	[%rd54], %f82;
$L__BB3_47:
	add.s32 	%r76, %r76, 4;
$L__BB3_48:
	setp.eq.s32 	%p30, %r24, 0;
	@%p30 bra 	$L__BB3_58;
	setp.eq.s32 	%p31, %r24, 1;
	@%p31 bra 	$L__BB3_55;
	shl.b32 	%r69, %r76, 7;
	add.s32 	%r31, %r69, %r6;
	setp.ge.s32 	%p32, %r31, %r4;
	@%p32 bra 	$L__BB3_52;
	mul.wide.s32 	%rd55, %r31, 4;
	add.s64 	%rd56, %rd6, %rd55;
	ld.global.f32 	%f83, [%rd56];
	mul.f32 	%f84, %f83, %f83;
	add.s64 	%rd57, %rd7, %rd55;
	st.global.f32 	[%rd57], %f84;
$L__BB3_52:
	add.s32 	%r32, %r31, 128;
	setp.ge.s32 	%p33, %r32, %r4;
	@%p33 bra 	$L__BB3_54;
	mul.wide.s32 	%rd58, %r32, 4;
	add.s64 	%rd59, %rd6, %rd58;
	ld.global.f32 	%f85, [%rd59];
	mul.f32 	%f86, %f85, %f85;
	add.s64 	%rd60, %rd7, %rd58;
	st.global.f32 	[%rd60], %f86;
$L__BB3_54:
	add.s32 	%r76, %r76, 2;
$L__BB3_55:
	and.b32  	%r70, %r49, 1;
	setp.eq.b32 	%p34, %r70, 1;
	not.pred 	%p35, %p34;
	@%p35 bra 	$L__BB3_58;
	shl.b32 	%r71, %r76, 7;
	add.s32 	%r35, %r71, %r6;
	setp.ge.s32 	%p36, %r35, %r4;
	@%p36 bra 	$L__BB3_58;
	mul.wide.s32 	%rd61, %r35, 4;
	add.s64 	%rd62, %rd6, %rd61;
	ld.global.f32 	%f87, [%rd62];
	mul.f32 	%f88, %f87, %f87;
	add.s64 	%rd63, %rd7, %rd61;
	st.global.f32 	[%rd63], %f88;
$L__BB3_58:
	ret;

}
	// .globl	_ZN3cub18CUB_300001_SM_10006detail9transform16transform_kernelINS2_10policy_hubILb1EN4cuda3std3__45tupleIJN6thrust24THRUST_300001_SM_1000_NS6detail15normal_iteratorINSA_10device_ptrIfEEEEEEEE10policy1000El10own_squareSF_JPfEEEvT0_iT1_T2_DpNS2_10kernel_argIT3_EE
.visible .entry _ZN3cub18CUB_300001_SM_10006detail9transform16transform_kernelINS2_10policy_hubILb1EN4cuda3std3__45tupleIJN6thrust24THRUST_300001_SM_1000_NS6detail15normal_iteratorINSA_10device_ptrIfEEEEEEEE10policy1000El10own_squareSF_JPfEEEvT0_iT1_T2_DpNS2_10kernel_argIT3_EE(
	.param .u64 _ZN3cub18CUB_300001_SM_10006detail9transform16transform_kernelINS2_10policy_hubILb1EN4cuda3std3__45tupleIJN6thrust24THRUST_300001_SM_1000_NS6detail15normal_iteratorINSA_10device_ptrIfEEEEEEEE10policy1000El10own_squareSF_JPfEEEvT0_iT1_T2_DpNS2_10kernel_argIT3_EE_param_0,
	.param .u32 _ZN3cub18CUB_300001_SM_10006detail9transform16transform_kernelINS2_10policy_hubILb1EN4cuda3std3__45tupleIJN6thrust24THRUST_300001_SM_1000_NS6detail15normal_iteratorINSA_10device_ptrIfEEEEEEEE10policy1000El10own_squareSF_JPfEEEvT0_iT1_T2_DpNS2_10kernel_argIT3_EE_param_1,
	.param .align 1 .b8 _ZN3cub18CUB_300001_SM_10006detail9transform16transform_kernelINS2_10policy_hubILb1EN4cuda3std3__45tupleIJN6thrust24THRUST_300001_SM_1000_NS6detail15normal_iteratorINSA_10device_ptrIfEEEEEEEE10policy1000El10own_squareSF_JPfEEEvT0_iT1_T2_DpNS2_10kernel_argIT3_EE_param_2[1],
	.param .align 8 .b8 _ZN3cub18CUB_300001_SM_10006detail9transform16transform_kernelINS2_10policy_hubILb1EN4cuda3std3__45tupleIJN6thrust24THRUST_300001_SM_1000_NS6detail15normal_iteratorINSA_10device_ptrIfEEEEEEEE10policy1000El10own_squareSF_JPfEEEvT0_iT1_T2_DpNS2_10kernel_argIT3_EE_param_3[8],
	.param .align 8 .b8 _ZN3cub18CUB_300001_SM_10006detail9transform16transform_kernelINS2_10policy_hubILb1EN4cuda3std3__45tupleIJN6thrust24THRUST_300001_SM_1000_NS6detail15normal_iteratorINSA_10device_ptrIfEEEEEEEE10policy1000El10own_squareSF_JPfEEEvT0_iT1_T2_DpNS2_10kernel_argIT3_EE_param_4[16]
)
.maxntid 128
{
	.reg .pred 	%p<37>;
	.reg .b32 	%r<81>;
	.reg .b32 	%f<89>;
	.reg .b64 	%rd<72>;

	ld.param.u64 	%rd16, [_ZN3cub18CUB_300001_SM_10006detail9transform16transform_kernelINS2_10policy_hubILb1EN4cuda3std3__45tupleIJN6thrust24THRUST_300001_SM_1000_NS6detail15normal_iteratorINSA_10device_ptrIfEEEEEEEE10policy1000El10own_squareSF_JPfEEEvT0_iT1_T2_DpNS2_10kernel_argIT3_EE_param_0];
	ld.param.u64 	%rd17, [_ZN3cub18CUB_300001_SM_10006detail9transform16transform_kernelINS2_10policy_hubILb1EN4cuda3std3__45tupleIJN6thrust24THRUST_300001_SM_1000_NS6detail15normal_iteratorINSA_10device_ptrIfEEEEEEEE10policy1000El10own_squareSF_JPfEEEvT0_iT1_T2_DpNS2_10kernel_argIT3_EE_param_4];
	ld.param.u64 	%rd18, [_ZN3cub18CUB_300001_SM_10006detail9transform16transform_kernelINS2_10policy_hubILb1EN4cuda3std3__45tupleIJN6thrust24THRUST_300001_SM_1000_NS6detail15normal_iteratorINSA_10device_ptrIfEEEEEEEE10policy1000El10own_squareSF_JPfEEEvT0_iT1_T2_DpNS2_10kernel_argIT3_EE_param_3];
	ld.param.u32 	%r47, [_ZN3cub18CUB_300001_SM_10006detail9transform16transform_kernelINS2_10policy_hubILb1EN4cuda3std3__45tupleIJN6thrust24THRUST_300001_SM_1000_NS6detail15normal_iteratorINSA_10device_ptrIfEEEEEEEE10policy1000El10own_squareSF_JPfEEEvT0_iT1_T2_DpNS2_10kernel_argIT3_EE_param_1];
	cvta.to.global.u64 	%rd1, %rd18;
	cvta.to.global.u64 	%rd2, %rd17;
	shl.b32 	%r1, %r47, 7;
	mov.u32 	%r48, %ctaid.x;
	cvt.u64.u32 	%rd19, %r48;
	cvt.s64.s32 	%rd20, %r1;
	mul.lo.s64 	%rd3, %rd20, %rd19;
	sub.s64 	%rd21, %rd16, %rd3;
	min.s64 	%rd22, %rd21, %rd20;
	cvt.u32.u64 	%r2, %rd22;
	shl.b32 	%r3, %r2, 2;
	mov.u32 	%r4, %tid.x;
	shl.b32 	%r69, %r4, 7;
	setp.ge.s32 	%p1, %r69, %r3;
	@%p1 bra 	$L__BB4_3;
	shl.b64 	%rd23, %rd3, 2;
	add.s64 	%rd24, %rd2, %rd23;
	mul.wide.u32 	%rd25, %r4, 128;
	add.s64 	%rd70, %rd24, %rd25;
$L__BB4_2:
	.pragma "nounroll";
	// begin inline asm
	prefetch.global.L2 [%rd70];
	// end inline asm
	add.s32 	%r69, %r69, 16384;
	add.s64 	%rd70, %rd70, 16384;
	setp.lt.s32 	%p2, %r69, %r3;
	@%p2 bra 	$L__BB4_2;
$L__BB4_3:
	shl.b64 	%rd27, %rd3, 2;
	add.s64 	%rd7, %rd2, %rd27;
	add.s64 	%rd8, %rd1, %rd27;
	setp.eq.s32 	%p3, %r1, %r2;
	@%p3 bra 	$L__BB4_45;
	setp.lt.s32 	%p4, %r47, 1;
	@%p4 bra 	$L__BB4_58;
	and.b32  	%r8, %r47, 7;
	setp.lt.u32 	%p5, %r47, 8;
	mov.b32 	%r78, 0;
	@%p5 bra 	$L__BB4_24;
	and.b32  	%r78, %r47, 2147483640;
	mov.b32 	%r72, 0;
$L__BB4_7:
	.pragma "nounroll";
	shl.b32 	%r51, %r72, 7;
	add.s32 	%r19, %r51, %r4;
	setp.ge.s32 	%p6, %r19, %r2;
	@%p6 bra 	$L__BB4_9;
	mul.wide.u32 	%rd28, %r19, 4;
	add.s64 	%rd29, %rd7, %rd28;
	ld.global.f32 	%f1, [%rd29];
	mul.f32 	%f2, %f1, %f1;
	add.s64 	%rd30, %rd8, %rd28;
	st.global.f32 	[%rd30], %f2;
$L__BB4_9:
	add.s32 	%r52, %r19, 128;
	setp.ge.s32 	%p7, %r52, %r2;
	mul.wide.s32 	%rd31, %r52, 4;
	add.s64 	%rd12, %rd7, %rd31;
	add.s64 	%rd13, %rd8, %rd31;
	@%p7 bra 	$L__BB4_11;
	ld.global.f32 	%f3, [%rd12];
	mul.f32 	%f4, %f3, %f3;
	st.global.f32 	[%rd13], %f4;
$L__BB4_11:
	add.s32 	%r53, %r19, 256;
	setp.ge.s32 	%p8, %r53, %r2;
	@%p8 bra 	$L__BB4_13;
	ld.global.f32 	%f5, [%rd12+512];
	mul.f32 	%f6, %f5, %f5;
	st.global.f32 	[%rd13+512], %f6;
$L__BB4_13:
	add.s32 	%r54, %r19, 384;
	setp.ge.s32 	%p9, %r54, %r2;
	@%p9 bra 	$L__BB4_15;
	ld.global.f32 	%f7, [%rd12+1024];
	mul.f32 	%f8, %f7, %f7;
	st.global.f32 	[%rd13+1024], %f8;
$L__BB4_15:
	add.s32 	%r55, %r19, 512;
	setp.ge.s32 	%p10, %r55, %r2;
	@%p10 bra 	$L__BB4_17;
	ld.global.f32 	%f9, [%rd12+1536];
	mul.f32 	%f10, %f9, %f9;
	st.global.f32 	[%rd13+1536], %f10;
$L__BB4_17:
	add.s32 	%r56, %r19, 640;
	setp.ge.s32 	%p11, %r56, %r2;
	@%p11 bra 	$L__BB4_19;
	ld.global.f32 	%f11, [%rd12+2048];
	mul.f32 	%f12, %f11, %f11;
	st.global.f32 	[%rd13+2048], %f12;
$L__BB4_19:
	add.s32 	%r57, %r19, 768;
	setp.ge.s32 	%p12, %r57, %r2;
	@%p12 bra 	$L__BB4_21;
	ld.global.f32 	%f13, [%rd12+2560];
	mul.f32 	%f14, %f13, %f13;
	st.global.f32 	[%rd13+2560], %f14;
$L__BB4_21:
	add.s32 	%r58, %r19, 896;
	setp.ge.s32 	%p13, %r58, %r2;
	@%p13 bra 	$L__BB4_23;
	ld.global.f32 	%f15, [%rd12+3072];
	mul.f32 	%f16, %f15, %f15;
	st.global.f32 	[%rd13+3072], %f16;
$L__BB4_23:
	add.s32 	%r72, %r72, 8;
	setp.eq.s32 	%p14, %r72, %r78;
	@%p14 bra 	$L__BB4_24;
	bra.uni 	$L__BB4_7;
$L__BB4_24:
	setp.eq.s32 	%p15, %r8, 0;
	@%p15 bra 	$L__BB4_58;
	and.b32  	%r35, %r47, 3;
	setp.lt.u32 	%p16, %r8, 4;
	@%p16 bra 	$L__BB4_35;
	shl.b32 	%r59, %r78, 7;
	add.s32 	%r36, %r59, %r4;
	setp.ge.s32 	%p17, %r36, %r2;
	@%p17 bra 	$L__BB4_28;
	mul.wide.s32 	%rd32, %r36, 4;
	add.s64 	%rd33, %rd7, %rd32;
	ld.global.f32 	%f17, [%rd33];
	mul.f32 	%f18, %f17, %f17;
	add.s64 	%rd34, %rd8, %rd32;
	st.global.f32 	[%rd34], %f18;
$L__BB4_28:
	add.s32 	%r37, %r36, 128;
	setp.ge.s32 	%p18, %r37, %r2;
	@%p18 bra 	$L__BB4_30;
	mul.wide.s32 	%rd35, %r37, 4;
	add.s64 	%rd36, %rd7, %rd35;
	ld.global.f32 	%f19, [%rd36];
	mul.f32 	%f20, %f19, %f19;
	add.s64 	%rd37, %rd8, %rd35;
	st.global.f32 	[%rd37], %f20;
$L__BB4_30:
	add.s32 	%r38, %r36, 256;
	setp.ge.s32 	%p19, %r38, %r2;
	@%p19 bra 	$L__BB4_32;
	mul.wide.s32 	%rd38, %r38, 4;
	add.s64 	%rd39, %rd7, %rd38;
	ld.global.f32 	%f21, [%rd39];
	mul.f32 	%f22, %f21, %f21;
	add.s64 	%rd40, %rd8, %rd38;
	st.global.f32 	[%rd40], %f22;
$L__BB4_32:
	add.s32 	%r39, %r36, 384;
	setp.ge.s32 	%p20, %r39, %r2;
	@%p20 bra 	$L__BB4_34;
	mul.wide.s32 	%rd41, %r39, 4;
	add.s64 	%rd42, %rd7, %rd41;
	ld.global.f32 	%f23, [%rd42];
	mul.f32 	%f24, %f23, %f23;
	add.s64 	%rd43, %rd8, %rd41;
	st.global.f32 	[%rd43], %f24;
$L__BB4_34:
	add.s32 	%r78, %r78, 4;
$L__BB4_35:
	setp.eq.s32 	%p21, %r35, 0;
	@%p21 bra 	$L__BB4_58;
	setp.eq.s32 	%p22, %r35, 1;
	@%p22 bra 	$L__BB4_42;
	shl.b32 	%r60, %r78, 7;
	add.s32 	%r42, %r60, %r4;
	setp.ge.s32 	%p23, %r42, %r2;
	@%p23 bra 	$L__BB4_39;
	mul.wide.s32 	%rd44, %r42, 4;
	add.s64 	%rd45, %rd7, %rd44;
	ld.global.f32 	%f25, [%rd45];
	mul.f32 	%f26, %f25, %f25;
	add.s64 	%rd46, %rd8, %rd44;
	st.global.f32 	[%rd46], %f26;
$L__BB4_39:
	add.s32 	%r43, %r42, 128;
	setp.ge.s32 	%p24, %r43, %r2;
	@%p24 bra 	$L__BB4_41;
	mul.wide.s32 	%rd47, %r43, 4;
	add.s64 	%rd48, %rd7, %rd47;
	ld.global.f32 	%f27, [%rd48];
	mul.f32 	%f28, %f27, %f27;
	add.s64 	%rd49, %rd8, %rd47;
	st.global.f32 	[%rd49], %f28;
$L__BB4_41:
	add.s32 	%r78, %r78, 2;
$L__BB4_42:
	and.b32  	%r61, %r47, 1;
	setp.eq.b32 	%p25, %r61, 1;
	not.pred 	%p26, %p25;
	@%p26 bra 	$L__BB4_58;
	shl.b32 	%r62, %r78, 7;
	add.s32 	%r46, %r62, %r4;
	setp.ge.s32 	%p27, %r46, %r2;
	@%p27 bra 	$L__BB4_58;
	mul.wide.s32 	%rd50, %r46, 4;
	add.s64 	%rd51, %rd7, %rd50;
	ld.global.f32 	%f29, [%rd51];
	mul.f32 	%f30, %f29, %f29;
	add.s64 	%rd52, %rd8, %rd50;
	st.global.f32 	[%rd52], %f30;
	bra.uni 	$L__BB4_58;
$L__BB4_45:
	setp.lt.s32 	%p28, %r47, 1;
	@%p28 bra 	$L__BB4_58;
	and.b32  	%r10, %r47, 15;
	setp.lt.u32 	%p29, %r47, 16;
	mov.b32 	%r74, 0;
	@%p29 bra 	$L__BB4_49;
	and.b32  	%r74, %r47, 2147483632;
	neg.s32 	%r71, %r74;
	add.s32 	%r70, %r4, 1152;
	mul.wide.u32 	%rd53, %r4, 4;
	or.b64  	%rd71, %rd53, 4096;
$L__BB4_48:
	.pragma "nounroll";
	mul.wide.s32 	%rd54, %r70, 4;
	add.s64 	%rd55, %rd54, 1536;
	add.s64 	%rd56, %rd7, %rd71;
	ld.global.f32 	%f31, [%rd56+-4096];
	mul.f32 	%f32, %f31, %f31;
	add.s64 	%rd57, %rd8, %rd71;
	st.global.f32 	[%rd57+-4096], %f32;
	ld.global.f32 	%f33, [%rd56+-3584];
	mul.f32 	%f34, %f33, %f33;
	st.global.f32 	[%rd57+-3584], %f34;
	ld.global.f32 	%f35, [%rd56+-3072];
	mul.f32 	%f36, %f35, %f35;
	st.global.f32 	[%rd57+-3072], %f36;
	ld.global.f32 	%f37, [%rd56+-2560];
	mul.f32 	%f38, %f37, %f37;
	st.global.f32 	[%rd57+-2560], %f38;
	ld.global.f32 	%f39, [%rd56+-2048];
	mul.f32 	%f40, %f39, %f39;
	st.global.f32 	[%rd57+-2048], %f40;
	ld.global.f32 	%f41, [%rd56+-1536];
	mul.f32 	%f42, %f41, %f41;
	st.global.f32 	[%rd57+-1536], %f42;
	ld.global.f32 	%f43, [%rd56+-1024];
	mul.f32 	%f44, %f43, %f43;
	st.global.f32 	[%rd57+-1024], %f44;
	ld.global.f32 	%f45, [%rd56+-512];
	mul.f32 	%f46, %f45, %f45;
	st.global.f32 	[%rd57+-512], %f46;
	ld.global.f32 	%f47, [%rd56];
	mul.f32 	%f48, %f47, %f47;
	st.global.f32 	[%rd57], %f48;
	add.s64 	%rd58, %rd7, %rd55;
	ld.global.f32 	%f49, [%rd58+-1536];
	mul.f32 	%f50, %f49, %f49;
	add.s64 	%rd59, %rd8, %rd55;
	st.global.f32 	[%rd59+-1536], %f50;
	ld.global.f32 	%f51, [%rd58+-1024];
	mul.f32 	%f52, %f51, %f51;
	st.global.f32 	[%rd59+-1024], %f52;
	ld.global.f32 	%f53, [%rd58+-512];
	mul.f32 	%f54, %f53, %f53;
	st.global.f32 	[%rd59+-512], %f54;
	ld.global.f32 	%f55, [%rd58];
	mul.f32 	%f56, %f55, %f55;
	st.global.f32 	[%rd59], %f56;
	ld.global.f32 	%f57, [%rd58+512];
	mul.f32 	%f58, %f57, %f57;
	st.global.f32 	[%rd59+512], %f58;
	ld.global.f32 	%f59, [%rd58+1024];
	mul.f32 	%f60, %f59, %f59;
	st.global.f32 	[%rd59+1024], %f60;
	ld.global.f32 	%f61, [%rd58+1536];
	mul.f32 	%f62, %f61, %f61;
	st.global.f32 	[%rd59+1536], %f62;
	add.s32 	%r71, %r71, 16;
	add.s32 	%r70, %r70, 2048;
	add.s64 	%rd71, %rd71, 8192;
	setp.eq.s32 	%p30, %r71, 0;
	@%p30 bra 	$L__BB4_49;
	bra.uni 	$L__BB4_48;
$L__BB4_49:
	setp.eq.s32 	%p31, %r10, 0;
	@%p31 bra 	$L__BB4_58;
	and.b32  	%r22, %r47, 7;
	setp.lt.u32 	%p32, %r10, 8;
	@%p32 bra 	$L__BB4_52;
	shl.b32 	%r64, %r74, 7;
	add.s32 	%r65, %r64, %r4;
	mul.wide.s32 	%rd60, %r65, 4;
	add.s64 	%rd61, %rd7, %rd60;
	ld.global.f32 	%f63, [%rd61];
	mul.f32 	%f64, %f63, %f63;
	add.s64 	%rd62, %rd8, %rd60;
	st.global.f32 	[%rd62], %f64;
	ld.global.f32 	%f65, [%rd61+512];
	mul.f32 	%f66, %f65, %f65;
	st.global.f32 	[%rd62+512], %f66;
	ld.global.f32 	%f67, [%rd61+1024];
	mul.f32 	%f68, %f67, %f67;
	st.global.f32 	[%rd62+1024], %f68;
	ld.global.f32 	%f69, [%rd61+1536];
	mul.f32 	%f70, %f69, %f69;
	st.global.f32 	[%rd62+1536], %f70;
	ld.global.f32 	%f71, [%rd61+2048];
	mul.f32 	%f72, %f71, %f71;
	st.global.f32 	[%rd62+2048], %f72;
	ld.global.f32 	%f73, [%rd61+2560];
	mul.f32 	%f74, %f73, %f73;
	st.global.f32 	[%rd62+2560], %f74;
	ld.global.f32 	%f75, [%rd61+3072];
	mul.f32 	%f76, %f75, %f75;
	st.global.f32 	[%rd62+3072], %f76;
	ld.global.f32 	%f77, [%rd61+3584];
	mul.f32 	%f78, %f77, %f77;
	st.global.f32 	[%rd62+3584], %f78;
	add.s32 	%r74, %r74, 8;
$L__BB4_52:
	setp.eq.s32 	%p33, %r22, 0;
	@%p33 bra 	$L__BB4_58;
	and.b32  	%r25, %r47, 3;
	setp.lt.u32 	%p34, %r22, 4;
	@%p34 bra 	$L__BB4_55;
	shl.b32 	%r66, %r74, 7;
	add.s32 	%r67, %r66, %r4;
	mul.wide.s32 	%rd63, %r67, 4;
	add.s64 	%rd64, %rd7, %rd63;
	ld.global.f32 	%f79, [%rd64];
	mul.f32 	%f80, %f79, %f79;
	add.s64 	%rd65, %rd8, %rd63;
	st.global.f32 	[%rd65], %f80;
	ld.global.f32 	%f81, [%rd64+512];
	mul.f32 	%f82, %f81, %f81;
	st.global.f32 	[%rd65+512], %f82;
	ld.global.f32 	%f83, [%rd64+1024];
	mul.f32 	%f84, %f83, %f83;
	st.global.f32 	[%rd65+1024], %f84;
	ld.global.f32 	%f85, [%rd64+1536];
	mul.f32 	%f86, %f85, %f85;
	st.global.f32 	[%rd65+1536], %f86;
	add.s32 	%r74, %r74, 4;
$L__BB4_55:
	setp.eq.s32 	%p35, %r25, 0;
	@%p35 bra 	$L__BB4_58;
	shl.b32 	%r68, %r74, 7;
	add.s32 	%r77, %r4, %r68;
	neg.s32 	%r76, %r25;
$L__BB4_57:
	.pragma "nounroll";
	mul.wide.s32 	%rd67, %r77, 4;
	add.s64 	%rd68, %rd8, %rd67;
	add.s64 	%rd69, %rd7, %rd67;
	ld.global.f32 	%f87, [%rd69];
	mul.f32 	%f88, %f87, %f87;
	st.global.f32 	[%rd68], %f88;
	add.s32 	%r77, %r77, 128;
	add.s32 	%r76, %r76, 1;
	setp.eq.s32 	%p36, %r76, 0;
	@%p36 bra 	$L__BB4_58;
	bra.uni 	$L__BB4_57;
$L__BB4_58:
	ret;

}
	// .globl	_ZN3cub18CUB_300001_SM_10006detail6reduce28DeviceReduceSingleTileKernelINS2_10policy_hubIfjN4cuda3std3__44plusIfEEE10Policy1000EN6thrust24THRUST_300001_SM_1000_NS6detail15normal_iteratorINSD_10device_ptrIfEEEEPfjS9_ffNS7_10__identityEEEvT0_T1_T2_T3_T4_T6_
.visible .entry _ZN3cub18CUB_300001_SM_10006detail6reduce28DeviceReduceSingleTileKernelINS2_10policy_hubIfjN4cuda3std3__44plusIfEEE10Policy1000EN6thrust24THRUST_300001_SM_1000_NS6detail15normal_iteratorINSD_10device_ptrIfEEEEPfjS9_ffNS7_10__identityEEEvT0_T1_T2_T3_T4_T6_(
	.param .align 8 .b8 _ZN3cub18CUB_300001_SM_10006detail6reduce28DeviceReduceSingleTileKernelINS2_10policy_hubIfjN4cuda3std3__44plusIfEEE10Policy1000EN6thrust24THRUST_300001_SM_1000_NS6detail15normal_iteratorINSD_10device_ptrIfEEEEPfjS9_ffNS7_10__identityEEEvT0_T1_T2_T3_T4_T6__param_0[8],
	.param .u64 .ptr .align 1 _ZN3cub18CUB_300001_SM_10006detail6reduce28DeviceReduceSingleTileKernelINS2_10policy_hubIfjN4cuda3std3__44plusIfEEE10Policy1000EN6thrust24THRUST_300001_SM_1000_NS6detail15normal_iteratorINSD_10device_ptrIfEEEEPfjS9_ffNS7_10__identityEEEvT0_T1_T2_T3_T4_T6__param_1,
	.param .u32 _ZN3cub18CUB_300001_SM_10006detail6reduce28DeviceReduceSingleTileKernelINS2_10policy_hubIfjN4cuda3std3__44plusIfEEE10Policy1000EN6thrust24THRUST_300001_SM_1000_NS6detail15normal_iteratorINSD_10device_ptrIfEEEEPfjS9_ffNS7_10__identityEEEvT0_T1_T2_T3_T4_T6__param_2,
	.param .align 1 .b8 _ZN3cub18CUB_300001_SM_10006detail6reduce28DeviceReduceSingleTileKernelINS2_10policy_hubIfjN4cuda3std3__44plusIfEEE10Policy1000EN6thrust24THRUST_300001_SM_1000_NS6detail15normal_iteratorINSD_10device_ptrIfEEEEPfjS9_ffNS7_10__identityEEEvT0_T1_T2_T3_T4_T6__param_3[1],
	.param .f32 _ZN3cub18CUB_300001_SM_10006detail6reduce28DeviceReduceSingleTileKernelINS2_10policy_hubIfjN4cuda3std3__44plusIfEEE10Policy1000EN6thrust24THRUST_300001_SM_1000_NS6detail15normal_iteratorINSD_10device_ptrIfEEEEPfjS9_ffNS7_10__identityEEEvT0_T1_T2_T3_T4_T6__param_4,
	.param .align 1 .b8 _ZN3cub18CUB_300001_SM_10006detail6reduce28DeviceReduceSingleTileKernelINS2_10policy_hubIfjN4cuda3std3__44plusIfEEE10Policy1000EN6thrust24THRUST_300001_SM_1000_NS6detail15normal_iteratorINSD_10device_ptrIfEEEEPfjS9_ffNS7_10__identityEEEvT0_T1_T2_T3_T4_T6__param_5[1]
)
.maxntid 512
.minnctapersm 1
{
	.reg .pred 	%p<67>;
	.reg .b32 	%r<211>;
	.reg .b32 	%f<384>;
	.reg .b64 	%rd<84>;
	// demoted variable
	.shared .align 4 .b8 _ZZN3cub18CUB_300001_SM_10006detail6reduce28DeviceReduceSingleTileKernelINS2_10policy_hubIfjN4cuda3std3__44plusIfEEE10Policy1000EN6thrust24THRUST_300001_SM_1000_NS6detail15normal_iteratorINSD_10device_ptrIfEEEEPfjS9_ffNS7_10__identityEEEvT0_T1_T2_T3_T4_T6_E12temp_storage[84];
	ld.param.u64 	%rd9, [_ZN3cub18CUB_300001_SM_10006detail6reduce28DeviceReduceSingleTileKernelINS2_10policy_hubIfjN4cuda3std3__44plusIfEEE10Policy1000EN6thrust24THRUST_300001_SM_1000_NS6detail15normal_iteratorINSD_10device_ptrIfEEEEPfjS9_ffNS7_10__identityEEEvT0_T1_T2_T3_T4_T6__param_0];
	ld.param.u64 	%rd10, [_ZN3cub18CUB_300001_SM_10006detail6reduce28DeviceReduceSingleTileKernelINS2_10policy_hubIfjN4cuda3std3__44plusIfEEE10Policy1000EN6thrust24THRUST_300001_SM_1000_NS6detail15normal_iteratorINSD_10device_ptrIfEEEEPfjS9_ffNS7_10__identityEEEvT0_T1_T2_T3_T4_T6__param_1];
	ld.param.u32 	%r51, [_ZN3cub18CUB_300001_SM_10006detail6reduce28DeviceReduceSingleTileKernelINS2_10policy_hubIfjN4cuda3std3__44plusIfEEE10Policy1000EN6thrust24THRUST_300001_SM_1000_NS6detail15normal_iteratorINSD_10device_ptrIfEEEEPfjS9_ffNS7_10__identityEEEvT0_T1_T2_T3_T4_T6__param_2];
	ld.param.f32 	%f42, [_ZN3cub18CUB_300001_SM_10006detail6reduce28DeviceReduceSingleTileKernelINS2_10policy_hubIfjN4cuda3std3__44plusIfEEE10Policy1000EN6thrust24THRUST_300001_SM_1000_NS6detail15normal_iteratorINSD_10device_ptrIfEEEEPfjS9_ffNS7_10__identityEEEvT0_T1_T2_T3_T4_T6__param_4];
	cvta.to.global.u64 	%rd1, %rd10;
	setp.ne.s32 	%p1, %r51, 0;
	@%p1 bra 	$L__BB5_3;
	mov.u32 	%r193, %tid.x;
	setp.ne.s32 	%p66, %r193, 0;
	@%p66 bra 	$L__BB5_52;
	st.global.f32 	[%rd1], %f42;
	bra.uni 	$L__BB5_52;
$L__BB5_3:
	cvta.to.global.u64 	%rd2, %rd9;
	setp.gt.u32 	%p2, %r51, 8191;
	@%p2 bra 	$L__BB5_28;
	mov.u32 	%r1, %tid.x;
	setp.ge.u32 	%p24, %r1, %r51;
	mov.f32 	%f371, 0f00000000;
	mov.u32 	%r197, %r1;
	@%p24 bra 	$L__BB5_6;
	mul.wide.u32 	%rd73, %r1, 4;
	add.s64 	%rd74, %rd2, %rd73;
	ld.global.f32 	%f371, [%rd74];
	add.s32 	%r197, %r1, 512;
$L__BB5_6:
	setp.ge.u32 	%p25, %r197, %r51;
	@%p25 bra 	$L__BB5_19;
	not.b32 	%r120, %r197;
	add.s32 	%r121, %r51, %r120;
	shr.u32 	%r122, %r121, 9;
	add.s32 	%r4, %r122, 1;
	and.b32  	%r5, %r4, 15;
	setp.lt.u32 	%p26, %r121, 7680;
	@%p26 bra 	$L__BB5_10;
	and.b32  	%r123, %r4, 16777200;
	neg.s32 	%r195, %r123;
	mul.wide.u32 	%rd75, %r197, 4;
	add.s64 	%rd76, %rd75, %rd2;
	add.s64 	%rd82, %rd76, 16384;
$L__BB5_9:
	.pragma "nounroll";
	ld.global.f32 	%f205, [%rd82+-16384];
	add.f32 	%f206, %f371, %f205;
	ld.global.f32 	%f207, [%rd82+-14336];
	add.f32 	%f208, %f206, %f207;
	ld.global.f32 	%f209, [%rd82+-12288];
	add.f32 	%f210, %f208, %f209;
	ld.global.f32 	%f211, [%rd82+-10240];
	add.f32 	%f212, %f210, %f211;
	ld.global.f32 	%f213, [%rd82+-8192];
	add.f32 	%f214, %f212, %f213;
	ld.global.f32 	%f215, [%rd82+-6144];
	add.f32 	%f216, %f214, %f215;
	ld.global.f32 	%f217, [%rd82+-4096];
	add.f32 	%f218, %f216, %f217;
	ld.global.f32 	%f219, [%rd82+-2048];
	add.f32 	%f220, %f218, %f219;
	ld.global.f32 	%f221, [%rd82];
	add.f32 	%f222, %f220, %f221;
	ld.global.f32 	%f223, [%rd82+2048];
	add.f32 	%f224, %f222, %f223;
	ld.global.f32 	%f225, [%rd82+4096];
	add.f32 	%f226, %f224, %f225;
	ld.global.f32 	%f227, [%rd82+6144];
	add.f32 	%f228, %f226, %f227;
	ld.global.f32 	%f229, [%rd82+8192];
	add.f32 	%f230, %f228, %f229;
	ld.global.f32 	%f231, [%rd82+10240];
	add.f32 	%f232, %f230, %f231;
	ld.global.f32 	%f233, [%rd82+12288];
	add.f32 	%f234, %f232, %f233;
	ld.global.f32 	%f235, [%rd82+14336];
	add.f32 	%f371, %f234, %f235;
	add.s32 	%r197, %r197, 8192;
	add.s32 	%r195, %r195, 16;
	add.s64 	%rd82, %rd82, 32768;
	setp.ne.s32 	%p27, %r195, 0;
	@%p27 bra 	$L__BB5_9;
$L__BB5_10:
	setp.eq.s32 	%p28, %r5, 0;
	@%p28 bra 	$L__BB5_19;
	and.b32  	%r12, %r4, 7;
	setp.lt.u32 	%p29, %r5, 8;
	@%p29 bra 	$L__BB5_13;
	mul.wide.u32 	%rd77, %r197, 4;
	add.s64 	%rd78, %rd2, %rd77;
	ld.global.f32 	%f237, [%rd78];
	add.f32 	%f238, %f371, %f237;
	ld.global.f32 	%f239, [%rd78+2048];
	add.f32 	%f240, %f238, %f239;
	ld.global.f32 	%f241, [%rd78+4096];
	add.f32 	%f242, %f240, %f241;
	ld.global.f32 	%f243, [%rd78+6144];
	add.f32 	%f244, %f242, %f243;
	ld.global.f32 	%f245, [%rd78+8192];
	add.f32 	%f246, %f244, %f245;
	ld.global.f32 	%f247, [%rd78+10240];
	add.f32 	%f248, %f246, %f247;
	ld.global.f32 	%f249, [%rd78+12288];
	add.f32 	%f250, %f248, %f249;
	ld.global.f32 	%f251, [%rd78+14336];
	add.f32 	%f371, %f250, %f251;
	add.s32 	%r197, %r197, 4096;
$L__BB5_13:
	setp.eq.s32 	%p30, %r12, 0;
	@%p30 bra 	$L__BB5_19;
	and.b32  	%r15, %r4, 3;
	setp.lt.u32 	%p31, %r12, 4;
	@%p31 bra 	$L__BB5_16;
	mul.wide.u32 	%rd79, %r197, 4;
	add.s64 	%rd80, %rd2, %rd79;
	ld.global.f32 	%f253, [%rd80];
	add.f32 	%f254, %f371, %f253;
	ld.global.f32 	%f255, [%rd80+2048];
	add.f32 	%f256, %f254, %f255;
	ld.global.f32 	%f257, [%rd80+4096];
	add.f32 	%f258, %f256, %f257;
	ld.global.f32 	%f259, [%rd80+6144];
	add.f32 	%f371, %f258, %f259;
	add.s32 	%r197, %r197, 2048;
$L__BB5_16:
	setp.eq.s32 	%p32, %r15, 0;
	@%p32 bra 	$L__BB5_19;
	mul.wide.u32 	%rd81, %r197, 4;
	add.s64 	%rd83, %rd2, %rd81;
	neg.s32 	%r200, %r15;
$L__BB5_18:
	.pragma "nounroll";
	ld.global.f32 	%f260, [%rd83];
	add.f32 	%f371, %f371, %f260;
	add.s64 	%rd83, %rd83, 2048;
	add.s32 	%r200, %r200, 1;
	setp.ne.s32 	%p33, %r200, 0;
	@%p33 bra 	$L__BB5_18;
$L__BB5_19:
	setp.lt.u32 	%p34, %r51, 512;
	@%p34 bra 	$L__BB5_24;
	// begin inline asm
	mov.u32 %r162, %laneid;
	// end inline asm
	mov.b32 	%r164, %f371;
	mov.b32 	%r165, 1;
	mov.b32 	%r186, 31;
	mov.b32 	%r187, -1;
	// begin inline asm
	shfl.sync.down.b32 %r163, %r164, %r165, %r186, %r187;
	// end inline asm
	setp.gt.s32 	%p58, %r162, 30;
	mov.b32 	%f319, %r163;
	add.f32 	%f320, %f371, %f319;
	selp.f32 	%f321, %f371, %f320, %p58;
	mov.b32 	%r169, %f321;
	mov.b32 	%r170, 2;
	// begin inline asm
	shfl.sync.down.b32 %r168, %r169, %r170, %r186, %r187;
	// end inline asm
	setp.gt.s32 	%p59, %r162, 29;
	mov.b32 	%f322, %r168;
	add.f32 	%f323, %f321, %f322;
	selp.f32 	%f324, %f321, %f323, %p59;
	mov.b32 	%r174, %f324;
	mov.b32 	%r175, 4;
	// begin inline asm
	shfl.sync.down.b32 %r173, %r174, %r175, %r186, %r187;
	// end inline asm
	setp.gt.s32 	%p60, %r162, 27;
	mov.b32 	%f325, %r173;
	add.f32 	%f326, %f324, %f325;
	selp.f32 	%f327, %f324, %f326, %p60;
	mov.b32 	%r179, %f327;
	mov.b32 	%r180, 8;
	// begin inline asm
	shfl.sync.down.b32 %r178, %r179, %r180, %r186, %r187;
	// end inline asm
	setp.gt.s32 	%p61, %r162, 23;
	mov.b32 	%f328, %r178;
	add.f32 	%f329, %f327, %f328;
	selp.f32 	%f330, %f327, %f329, %p61;
	mov.b32 	%r184, %f330;
	mov.b32 	%r185, 16;
	// begin inline asm
	shfl.sync.down.b32 %r183, %r184, %r185, %r186, %r187;
	// end inline asm
	setp.gt.s32 	%p62, %r162, 15;
	mov.b32 	%f331, %r183;
	add.f32 	%f16, %f330, %f331;
	selp.f32 	%f383, %f330, %f16, %p62;
	setp.ne.s32 	%p63, %r162, 0;
	@%p63 bra 	$L__BB5_22;
	shr.u32 	%r188, %r1, 3;
	and.b32  	%r189, %r188, 124;
	mov.u32 	%r190, _ZZN3cub18CUB_300001_SM_10006detail6reduce28DeviceReduceSingleTileKernelINS2_10policy_hubIfjN4cuda3std3__44plusIfEEE10Policy1000EN6thrust24THRUST_300001_SM_1000_NS6detail15normal_iteratorINSD_10device_ptrIfEEEEPfjS9_ffNS7_10__identityEEEvT0_T1_T2_T3_T4_T6_E12temp_storage;
	add.s32 	%r191, %r190, %r189;
	st.shared.f32 	[%r191+16], %f16;
$L__BB5_22:
	bar.sync 	0;
	setp.ne.s32 	%p64, %r1, 0;
	@%p64 bra 	$L__BB5_50;
	ld.shared.f32 	%f332, [_ZZN3cub18CUB_300001_SM_10006detail6reduce28DeviceReduceSingleTileKernelINS2_10policy_hubIfjN4cuda3std3__44plusIfEEE10Policy1000EN6thrust24THRUST_300001_SM_1000_NS6detail15normal_iteratorINSD_10device_ptrIfEEEEPfjS9_ffNS7_10__identityEEEvT0_T1_T2_T3_T4_T6_E12temp_storage+20];
	add.f32 	%f333, %f383, %f332;
	ld.shared.f32 	%f334, [_ZZN3cub18CUB_300001_SM_10006detail6reduce28DeviceReduceSingleTileKernelINS2_10policy_hubIfjN4cuda3std3__44plusIfEEE10Policy1000EN6thrust24THRUST_300001_SM_1000_NS6detail15normal_iteratorINSD_10device_ptrIfEEEEPfjS9_ffNS7_10__identityEEEvT0_T1_T2_T3_T4_T6_E12temp_storage+24];
	add.f32 	%f335, %f333, %f334;
	ld.shared.f32 	%f336, [_ZZN3cub18CUB_300001_SM_10006detail6reduce28DeviceReduceSingleTileKernelINS2_10policy_hubIfjN4cuda3std3__44plusIfEEE10Policy1000EN6thrust24THRUST_300001_SM_1000_NS6detail15normal_iteratorINSD_10device_ptrIfEEEEPfjS9_ffNS7_10__identityEEEvT0_T1_T2_T3_T4_T6_E12temp_storage+28];
	add.f32 	%f337, %f335, %f336;
	ld.shared.f32 	%f338, [_ZZN3cub18CUB_300001_SM_10006detail6reduce28DeviceReduceSingleTileKernelINS2_10policy_hubIfjN4cuda3std3__44plusIfEEE10Policy1000EN6thrust24THRUST_300001_SM_1000_NS6detail15normal_iteratorINSD_10device_ptrIfEEEEPfjS9_ffNS7_10__identityEEEvT0_T1_T2_T3_T4_T6_E12temp_storage+32];
	add.f32 	%f339, %f337, %f338;
	ld.shared.f32 	%f340, [_ZZN3cub18CUB_300001_SM_10006detail6reduce28DeviceReduceSingleTileKernelINS2_10policy_hubIfjN4cuda3std3__44plusIfEEE10Policy1000EN6thrust24THRUST_300001_SM_1000_NS6detail15normal_iteratorINSD_10device_ptrIfEEEEPfjS9_ffNS7_10__identityEEEvT0_T1_T2_T3_T4_T6_E12temp_storage+36];
	add.f32 	%f341, %f339, %f340;
	ld.shared.f32 	%f342, [_ZZN3cub18CUB_300001_SM_10006detail6reduce28DeviceReduceSingleTileKernelINS2_10policy_hubIfjN4cuda3std3__44plusIfEEE10Policy1000EN6thrust24THRUST_300001_SM_1000_NS6detail15normal_iteratorINSD_10device_ptrIfEEEEPfjS9_ffNS7_10__identityEEEvT0_T1_T2_T3_T4_T6_E12temp_storage+40];
	add.f32 	%f343, %f341, %f342;
	ld.shared.f32 	%f344, [_ZZN3cub18CUB_300001_SM_10006detail6reduce28DeviceReduceSingleTileKernelINS2_10policy_hubIfjN4cuda3std3__44plusIfEEE10Policy1000EN6thrust24THRUST_300001_SM_1000_NS6detail15normal_iteratorINSD_10device_ptrIfEEEEPfjS9_ffNS7_10__identityEEEvT0_T1_T2_T3_T4_T6_E12temp_storage+44];
	add.f32 	%f345, %f343, %f344;
	ld.shared.f32 	%f346, [_ZZN3cub18CUB_300001_SM_10006detail6reduce28DeviceReduceSingleTileKernelINS2_10policy_hubIfjN4cuda3std3__44plusIfEEE10Policy1000EN6thrust24THRUST_300001_SM_1000_NS6detail15normal_iteratorINSD_10device_ptrIfEEEEPfjS9_ffNS7_10__identityEEEvT0_T1_T2_T3_T4_T6_E12temp_storage+48];
	add.f32 	%f347, %f345, %f346;
	ld.shared.f32 	%f348, [_ZZN3cub18CUB_300001_SM_10006detail6reduce28DeviceReduceSingleTileKernelINS2_10policy_hubIfjN4cuda3std3__44plusIfEEE10Policy1000EN6thrust24THRUST_300001_SM_1000_NS6detail15normal_iteratorINSD_10device_ptrIfEEEEPfjS9_ffNS7_10__identityEEEvT0_T1_T2_T3_T4_T6_E12temp_storage+52];
	add.f32 	%f349, %f347, %f348;
	ld.shared.f32 	%f350, [_ZZN3cub18CUB_300001_SM_10006detail6reduce28DeviceReduceSingleTileKernelINS2_10policy_hubIfjN4cuda3std3__44plusIfEEE10Policy1000EN6thrust24THRUST_300001_SM_1000_NS6detail15normal_iteratorINSD_10device_ptrIfEEEEPfjS9_ffNS7_10__identityEEEvT0_T1_T2_T3_T4_T6_E12temp_storage+56];
	add.f32 	%f351, %f349, %f350;
	ld.shared.f32 	%f352, [_ZZN3cub18CUB_300001_SM_10006detail6reduce28DeviceReduceSingleTileKernelINS2_10policy_hubIfjN4cuda3std3__44plusIfEEE10Policy1000EN6thrust24THRUST_300001_SM_1000_NS6detail15normal_iteratorINSD_10device_ptrIfEEEEPfjS9_ffNS7_10__identityEEEvT0_T1_T2_T3_T4_T6_E12temp_storage+60];
	add.f32 	%f353, %f351, %f352;
	ld.shared.f32 	%f354, [_ZZN3cub18CUB_300001_SM_10006detail6reduce28DeviceReduceSingleTileKernelINS2_10policy_hubIfjN4cuda3std3__44plusIfEEE10Policy1000EN6thrust24THRUST_300001_SM_1000_NS6detail15normal_iteratorINSD_10device_ptrIfEEEEPfjS9_ffNS7_10__identityEEEvT0_T1_T2_T3_T4_T6_E12temp_storage+64];
	add.f32 	%f355, %f353, %f354;
	ld.shared.f32 	%f356, [_ZZN3cub18CUB_300001_SM_10006detail6reduce28DeviceReduceSingleTileKernelINS2_10policy_hubIfjN4cuda3std3__44plusIfEEE10Policy1000EN6thrust24THRUST_300001_SM_1000_NS6detail15normal_iteratorINSD_10device_ptrIfEEEEPfjS9_ffNS7_10__identityEEEvT0_T1_T2_T3_T4_T6_E12temp_storage+68];
	add.f32 	%f357, %f355, %f356;
	ld.shared.f32 	%f358, [_ZZN3cub18CUB_300001_SM_10006detail6reduce28DeviceReduceSingleTileKernelINS2_10policy_hubIfjN4cuda3std3__44plusIfEEE10Policy1000EN6thrust24THRUST_300001_SM_1000_NS6detail15normal_iteratorINSD_10device_ptrIfEEEEPfjS9_ffNS7_10__identityEEEvT0_T1_T2_T3_T4_T6_E12temp_storage+72];
	add.f32 	%f359, %f357, %f358;
	ld.shared.f32 	%f360, [_ZZN3cub18CUB_300001_SM_10006detail6reduce28DeviceReduceSingleTileKernelINS2_10policy_hubIfjN4cuda3std3__44plusIfEEE10Policy1000EN6thrust24THRUST_300001_SM_1000_NS6detail15normal_iteratorINSD_10device_ptrIfEEEEPfjS9_ffNS7_10__identityEEEvT0_T1_T2_T3_T4_T6_E12temp_storage+76];
	add.f32 	%f383, %f359, %f360;
	bra.uni 	$L__BB5_50;
$L__BB5_24:
	// begin inline asm
	mov.u32 %r124, %laneid;
	// end inline asm
	and.b32  	%r150, %r1, 992;
	add.s32 	%r151, %r150, 32;
	setp.gt.u32 	%p35, %r151, %r51;
	not.b32 	%r152, %r150;
	add.s32 	%r153, %r51, %r152;
	selp.b32 	%r148, %r153, 31, %p35;
	mov.b32 	%r126, %f371;
	mov.b32 	%r127, 1;
	mov.b32 	%r149, -1;
	// begin inline asm
	shfl.sync.down.b32 %r125, %r126, %r127, %r148, %r149;
	// end inline asm
	setp.lt.s32 	%p36, %r124, %r148;
	mov.b32 	%f261, %r125;
	add.f32 	%f262, %f371, %f261;
	selp.f32 	%f263, %f262, %f371, %p36;
	mov.b32 	%r131, %f263;
	mov.b32 	%r132, 2;
	// begin inline asm
	shfl.sync.down.b32 %r130, %r131, %r132, %r148, %r149;
	// end inline asm
	add.s32 	%r154, %r124, 2;
	setp.gt.s32 	%p37, %r154, %r148;
	mov.b32 	%f264, %r130;
	add.f32 	%f265, %f263, %f264;
	selp.f32 	%f266, %f263, %f265, %p37;
	mov.b32 	%r136, %f266;
	mov.b32 	%r137, 4;
	// begin inline asm
	shfl.sync.down.b32 %r135, %r136, %r137, %r148, %r149;
	// end inline asm
	add.s32 	%r155, %r124, 4;
	setp.gt.s32 	%p38, %r155, %r148;
	mov.b32 	%f267, %r135;
	add.f32 	%f268, %f266, %f267;
	selp.f32 	%f269, %f266, %f268, %p38;
	mov.b32 	%r141, %f269;
	mov.b32 	%r142, 8;
	// begin inline asm
	shfl.sync.down.b32 %r140, %r141, %r142, %r148, %r149;
	// end inline asm
	add.s32 	%r156, %r124, 8;
	setp.gt.s32 	%p39, %r156, %r148;
	mov.b32 	%f270, %r140;
	add.f32 	%f271, %f269, %f270;
	selp.f32 	%f272, %f269, %f271, %p39;
	mov.b32 	%r146, %f272;
	mov.b32 	%r147, 16;
	// begin inline asm
	shfl.sync.down.b32 %r145, %r146, %r147, %r148, %r149;
	// end inline asm
	add.s32 	%r157, %r124, 16;
	setp.gt.s32 	%p40, %r157, %r148;
	mov.b32 	%f273, %r145;
	add.f32 	%f274, %f272, %f273;
	selp.f32 	%f383, %f272, %f274, %p40;
	setp.ne.s32 	%p41, %r124, 0;
	@%p41 bra 	$L__BB5_26;
	shr.u32 	%r158, %r1, 3;
	and.b32  	%r159, %r158, 124;
	mov.u32 	%r160, _ZZN3cub18CUB_300001_SM_10006detail6reduce28DeviceReduceSingleTileKernelINS2_10policy_hubIfjN4cuda3std3__44plusIfEEE10Policy1000EN6thrust24THRUST_300001_SM_1000_NS6detail15normal_iteratorINSD_10device_ptrIfEEEEPfjS9_ffNS7_10__identityEEEvT0_T1_T2_T3_T4_T6_E12temp_storage;
	add.s32 	%r161, %r160, %r159;
	st.shared.f32 	[%r161+16], %f383;
$L__BB5_26:
	bar.sync 	0;
	setp.ne.s32 	%p42, %r1, 0;
	@%p42 bra 	$L__BB5_50;
	setp.gt.u32 	%p43, %r51, 32;
	ld.shared.f32 	%f275, [_ZZN3cub18CUB_300001_SM_10006detail6reduce28DeviceReduceSingleTileKernelINS2_10policy_hubIfjN4cuda3std3__44plusIfEEE10Policy1000EN6thrust24THRUST_300001_SM_1000_NS6detail15normal_iteratorINSD_10device_ptrIfEEEEPfjS9_ffNS7_10__identityEEEvT0_T1_T2_T3_T4_T6_E12temp_storage+20];
	add.f32 	%f276, %f383, %f275;
	selp.f32 	%f277, %f276, %f383, %p43;
	setp.gt.u32 	%p44, %r51, 64;
	ld.shared.f32 	%f278, [_ZZN3cub18CUB_300001_SM_10006detail6reduce28DeviceReduceSingleTileKernelINS2_10policy_hubIfjN4cuda3std3__44plusIfEEE10Policy1000EN6thrust24THRUST_300001_SM_1000_NS6detail15normal_iteratorINSD_10device_ptrIfEEEEPfjS9_ffNS7_10__identityEEEvT0_T1_T2_T3_T4_T6_E12temp_storage+24];
	add.f32 	%f279, %f278, %f277;
	selp.f32 	%f280, %f279, %f277, %p44;
	setp.gt.u32 	%p45, %r51, 96;
	ld.shared.f32 	%f281, [_ZZN3cub18CUB_300001_SM_10006detail6reduce28DeviceReduceSingleTileKernelINS2_10policy_hubIfjN4cuda3std3__44plusIfEEE10Policy1000EN6thrust24THRUST_300001_SM_1000_NS6detail15normal_iteratorINSD_10device_ptrIfEEEEPfjS9_ffNS7_10__identityEEEvT0_T1_T2_T3_T4_T6_E12temp_storage+28];
	add.f32 	%f282, %f281, %f280;
	selp.f32 	%f283, %f282, %f280, %p45;
	setp.gt.u32 	%p46, %r51, 128;
	ld.shared.f32 	%f284, [_ZZN3cub18CUB_300001_SM_10006detail6reduce28DeviceReduceSingleTileKernelINS2_10policy_hubIfjN4cuda3std3__44plusIfEEE10Policy1000EN6thrust24THRUST_300001_SM_1000_NS6detail15normal_iteratorINSD_10device_ptrIfEEEEPfjS9_ffNS7_10__identityEEEvT0_T1_T2_T3_T4_T6_E12temp_storage+32];
	add.f32 	%f285, %f284, %f283;
	selp.f32 	%f286, %f285, %f283, %p46;
	setp.gt.u32 	%p47, %r51, 160;
	ld.shared.f32 	%f287, [_ZZN3cub18CUB_300001_SM_10006detail6reduce28DeviceReduceSingleTileKernelINS2_10policy_hubIfjN4cuda3std3__44plusIfEEE10Policy1000EN6thrust24THRUST_300001_SM_1000_NS6detail15normal_iteratorINSD_10device_ptrIfEEEEPfjS9_ffNS7_10__identityEEEvT0_T1_T2_T3_T4_T6_E12temp_storage+36];
	add.f32 	%f288, %f287, %f286;
	selp.f32 	%f289, %f288, %f286, %p47;
	setp.gt.u32 	%p48, %r51, 192;
	ld.shared.f32 	%f290, [_ZZN3cub18CUB_300001_SM_10006detail6reduce28DeviceReduceSingleTileKernelINS2_10policy_hubIfjN4cuda3std3__44plusIfEEE10Policy1000EN6thrust24THRUST_300001_SM_1000_NS6detail15normal_iteratorINSD_10device_ptrIfEEEEPfjS9_ffNS7_10__identityEEEvT0_T1_T2_T3_T4_T6_E12temp_storage+40];
	add.f32 	%f291, %f290, %f289;
	selp.f32 	%f292, %f291, %f289, %p48;
	setp.gt.u32 	%p49, %r51, 224;
	ld.shared.f32 	%f293, [_ZZN3cub18CUB_300001_SM_10006detail6reduce28DeviceReduceSingleTileKernelINS2_10policy_hubIfjN4cuda3std3__44plusIfEEE10Policy1000EN6thrust24THRUST_300001_SM_1000_NS6detail15normal_iteratorINSD_10device_ptrIfEEEEPfjS9_ffNS7_10__identityEEEvT0_T1_T2_T3_T4_T6_E12temp_storage+44];
	add.f32 	%f294, %f293, %f292;
	selp.f32 	%f295, %f294, %f292, %p49;
	setp.gt.u32 	%p50, %r51, 256;
	ld.shared.f32 	%f296, [_ZZN3cub18CUB_300001_SM_10006detail6reduce28DeviceReduceSingleTileKernelINS2_10policy_hubIfjN4cuda3std3__44plusIfEEE10Policy1000EN6thrust24THRUST_300001_SM_1000_NS6detail15normal_iteratorINSD_10device_ptrIfEEEEPfjS9_ffNS7_10__identityEEEvT0_T1_T2_T3_T4_T6_E12temp_storage+48];
	add.f32 	%f297, %f296, %f295;
	selp.f32 	%f298, %f297, %f295, %p50;
	setp.gt.u32 	%p51, %r51, 288;
	ld.shared.f32 	%f299, [_ZZN3cub18CUB_300001_SM_10006detail6reduce28DeviceReduceSingleTileKernelINS2_10policy_hubIfjN4cuda3std3__44plusIfEEE10Policy1000EN6thrust24THRUST_300001_SM_1000_NS6detail15normal_iteratorINSD_10device_ptrIfEEEEPfjS9_ffNS7_10__identityEEEvT0_T1_T2_T3_T4_T6_E12temp_storage+52];
	add.f32 	%f300, %f299, %f298;
	selp.f32 	%f301, %f300, %f298, %p51;
	setp.gt.u32 	%p52, %r51, 320;
	ld.shared.f32 	%f302, [_ZZN3cub18CUB_300001_SM_10006detail6reduce28DeviceReduceSingleTileKernelINS2_10policy_hubIfjN4cuda3std3__44plusIfEEE10Policy1000EN6thrust24THRUST_300001_SM_1000_NS6detail15normal_iteratorINSD_10device_ptrIfEEEEPfjS9_ffNS7_10__identityEEEvT0_T1_T2_T3_T4_T6_E12temp_storage+56];
	add.f32 	%f303, %f302, %f301;
	selp.f32 	%f304, %f303, %f301, %p52;
	setp.gt.u32 	%p53, %r51, 352;
	ld.shared.f32 	%f305, [_ZZN3cub18CUB_300001_SM_10006detail6reduce28DeviceReduceSingleTileKernelINS2_10policy_hubIfjN4cuda3std3__44plusIfEEE10Policy1000EN6thrust24THRUST_300001_SM_1000_NS6detail15normal_iteratorINSD_10device_ptrIfEEEEPfjS9_ffNS7_10__identityEEEvT0_T1_T2_T3_T4_T6_E12temp_storage+60];
	add.f32 	%f306, %f305, %f304;
	selp.f32 	%f307, %f306, %f304, %p53;
	setp.gt.u32 	%p54, %r51, 384;
	ld.shared.f32 	%f308, [_ZZN3cub18CUB_300001_SM_10006detail6reduce28DeviceReduceSingleTileKernelINS2_10policy_hubIfjN4cuda3std3__44plusIfEEE10Policy1000EN6thrust24THRUST_300001_SM_1000_NS6detail15normal_iteratorINSD_10device_ptrIfEEEEPfjS9_ffNS7_10__identityEEEvT0_T1_T2_T3_T4_T6_E12temp_storage+64];
	add.f32 	%f309, %f308, %f307;
	selp.f32 	%f310, %f309, %f307, %p54;
	setp.gt.u32 	%p55, %r51, 416;
	ld.shared.f32 	%f311, [_ZZN3cub18CUB_300001_SM_10006detail6reduce28DeviceReduceSingleTileKernelINS2_10policy_hubIfjN4cuda3std3__44plusIfEEE10Policy1000EN6thrust24THRUST_300001_SM_1000_NS6detail15normal_iteratorINSD_10device_ptrIfEEEEPfjS9_ffNS7_10__identityEEEvT0_T1_T2_T3_T4_T6_E12temp_storage+68];
	add.f32 	%f312, %f311, %f310;
	selp.f32 	%f313, %f312, %f310, %p55;
	setp.gt.u32 	%p56, %r51, 448;
	ld.shared.f32 	%f314, [_ZZN3cub18CUB_300001_SM_10006detail6reduce28DeviceReduceSingleTileKernelINS2_10policy_hubIfjN4cuda3std3__44plusIfEEE10Policy1000EN6thrust24THRUST_300001_SM_1000_NS6detail15normal_iteratorINSD_10device_ptrIfEEEEPfjS9_ffNS7_10__identityEEEvT0_T1_T2_T3_T4_T6_E12temp_storage+72];
	add.f32 	%f315, %f314, %f313;
	selp.f32 	%f316, %f315, %f313, %p56;
	setp.gt.u32 	%p57, %r51, 480;
	ld.shared.f32 	%f317, [_ZZN3cub18CUB_300001_SM_10006detail6reduce28DeviceReduceSingleTileKernelINS2_10policy_hubIfjN4cuda3std3__44plusIfEEE10Policy1000EN6thrust24THRUST_300001_SM_1000_NS6detail15normal_iteratorINSD_10device_ptrIfEEEEPfjS9_ffNS7_10__identityEEEvT0_T1_T2_T3_T4_T6_E12temp_storage+76];
	add.f32 	%f318, %f317, %f316;
	selp.f32 	%f383, %f318, %f316, %p57;
	bra.uni 	$L__BB5_50;
$L__BB5_28:
	mov.u32 	%r21, %tid.x;
	mul.wide.u32 	%rd11, %r21, 4;
	add.s64 	%rd12, %rd2, %rd11;
	ld.global.f32 	%f43, [%rd12];
	ld.global.f32 	%f44, [%rd12+2048];
	ld.global.f32 	%f45, [%rd12+4096];
	ld.global.f32 	%f46, [%rd12+6144];
	ld.global.f32 	%f47, [%rd12+8192];
	ld.global.f32 	%f48, [%rd12+10240];
	ld.global.f32 	%f49, [%rd12+12288];
	ld.global.f32 	%f50, [%rd12+14336];
	ld.global.f32 	%f51, [%rd12+16384];
	ld.global.f32 	%f52, [%rd12+18432];
	ld.global.f32 	%f53, [%rd12+20480];
	ld.global.f32 	%f54, [%rd12+22528];
	ld.global.f32 	%f55, [%rd12+24576];
	ld.global.f32 	%f56, [%rd12+26624];
	ld.global.f32 	%f57, [%rd12+28672];
	ld.global.f32 	%f58, [%rd12+30720];
	add.f32 	%f59, %f43, %f44;
	add.f32 	%f60, %f45, %f46;
	add.f32 	%f61, %f47, %f48;
	add.f32 	%f62, %f49, %f50;
	add.f32 	%f63, %f51, %f52;
	add.f32 	%f64, %f53, %f54;
	add.f32 	%f65, %f55, %f56;
	add.f32 	%f66, %f57, %f58;
	add.f32 	%f67, %f59, %f60;
	add.f32 	%f68, %f61, %f62;
	add.f32 	%f69, %f63, %f64;
	add.f32 	%f70, %f65, %f66;
	add.f32 	%f71, %f67, %f68;
	add.f32 	%f72, %f69, %f70;
	add.f32 	%f382, %f71, %f72;
	add.s32 	%r22, %r51, -8192;
	setp.lt.u32 	%p3, %r22, 8192;
	mov.b32 	%r202, 8192;
	@%p3 bra 	$L__BB5_32;
	mov.b32 	%r202, 8192;
$L__BB5_30:
	add.s32 	%r54, %r21, %r202;
	mul.wide.u32 	%rd13, %r54, 4;
	add.s64 	%rd14, %rd2, %rd13;
	ld.global.f32 	%f73, [%rd14];
	ld.global.f32 	%f74, [%rd14+2048];
	ld.global.f32 	%f75, [%rd14+4096];
	ld.global.f32 	%f76, [%rd14+6144];
	ld.global.f32 	%f77, [%rd14+8192];
	ld.global.f32 	%f78, [%rd14+10240];
	ld.global.f32 	%f79, [%rd14+12288];
	ld.global.f32 	%f80, [%rd14+14336];
	ld.global.f32 	%f81, [%rd14+16384];
	ld.global.f32 	%f82, [%rd14+18432];
	ld.global.f32 	%f83, [%rd14+20480];
	ld.global.f32 	%f84, [%rd14+22528];
	ld.global.f32 	%f85, [%rd14+24576];
	ld.global.f32 	%f86, [%rd14+26624];
	ld.global.f32 	%f87, [%rd14+28672];
	ld.global.f32 	%f88, [%rd14+30720];
	add.f32 	%f89, %f382, %f73;
	add.f32 	%f90, %f74, %f75;
	add.f32 	%f91, %f76, %f77;
	add.f32 	%f92, %f78, %f79;
	add.f32 	%f93, %f80, %f81;
	add.f32 	%f94, %f82, %f83;
	add.f32 	%f95, %f84, %f85;
	add.f32 	%f96, %f86, %f87;
	add.f32 	%f97, %f89, %f90;
	add.f32 	%f98, %f91, %f92;
	add.f32 	%f99, %f93, %f94;
	add.f32 	%f100, %f95, %f96;
	add.f32 	%f101, %f97, %f98;
	add.f32 	%f102, %f99, %f100;
	add.f32 	%f103, %f101, %f102;
	add.f32 	%f382, %f103, %f88;
	sub.s32 	%r55, %r51, %r202;
	setp.lt.u32 	%p4, %r55, 8192;
	@%p4 bra 	$L__BB5_46;
	add.s32 	%r202, %r202, 8192;
	setp.le.u32 	%p5, %r202, %r22;
	@%p5 bra 	$L__BB5_30;
$L__BB5_32:
	setp.le.u32 	%p6, %r51, %r202;
	sub.s32 	%r56, %r51, %r202;
	setp.ge.s32 	%p7, %r21, %r56;
	or.pred  	%p8, %p6, %p7;
	@%p8 bra 	$L__BB5_46;
	not.b32 	%r58, %r21;
	add.s32 	%r59, %r51, %r58;
	sub.s32 	%r60, %r59, %r202;
	shr.u32 	%r61, %r60, 9;
	add.s32 	%r26, %r61, 1;
	and.b32  	%r27, %r26, 15;
	setp.lt.u32 	%p9, %r60, 7680;
	mov.u32 	%r207, %r21;
	@%p9 bra 	$L__BB5_37;
	or.b32  	%r205, %r21, 4096;
	add.s32 	%r204, %r21, %r202;
	and.b32  	%r62, %r26, 16777200;
	neg.s32 	%r203, %r62;
$L__BB5_35:
	.pragma "nounroll";
	mul.wide.u32 	%rd15, %r204, 4;
	add.s64 	%rd16, %rd2, %rd15;
	ld.global.f32 	%f105, [%rd16];
	add.f32 	%f106, %f382, %f105;
	add.s32 	%r63, %r204, 512;
	mul.wide.u32 	%rd17, %r63, 4;
	add.s64 	%rd18, %rd2, %rd17;
	ld.global.f32 	%f107, [%rd18];
	add.f32 	%f108, %f106, %f107;
	add.s32 	%r64, %r204, 1024;
	mul.wide.u32 	%rd19, %r64, 4;
	add.s64 	%rd20, %rd2, %rd19;
	ld.global.f32 	%f109, [%rd20];
	add.f32 	%f110, %f108, %f109;
	add.s32 	%r65, %r204, 1536;
	mul.wide.u32 	%rd21, %r65, 4;
	add.s64 	%rd22, %rd2, %rd21;
	ld.global.f32 	%f111, [%rd22];
	add.f32 	%f112, %f110, %f111;
	add.s32 	%r66, %r204, 2048;
	mul.wide.u32 	%rd23, %r66, 4;
	add.s64 	%rd24, %rd2, %rd23;
	ld.global.f32 	%f113, [%rd24];
	add.f32 	%f114, %f112, %f113;
	add.s32 	%r67, %r204, 2560;
	mul.wide.u32 	%rd25, %r67, 4;
	add.s64 	%rd26, %rd2, %rd25;
	ld.global.f32 	%f115, [%rd26];
	add.f32 	%f116, %f114, %f115;
	add.s32 	%r68, %r204, 3072;
	mul.wide.u32 	%rd27, %r68, 4;
	add.s64 	%rd28, %rd2, %rd27;
	ld.global.f32 	%f117, [%rd28];
	add.f32 	%f118, %f116, %f117;
	add.s32 	%r69, %r204, 3584;
	mul.wide.u32 	%rd29, %r69, 4;
	add.s64 	%rd30, %rd2, %rd29;
	ld.global.f32 	%f119, [%rd30];
	add.f32 	%f120, %f118, %f119;
	add.s32 	%r70, %r204, 4096;
	mul.wide.u32 	%rd31, %r70, 4;
	add.s64 	%rd32, %rd2, %rd31;
	ld.global.f32 	%f121, [%rd32];
	add.f32 	%f122, %f120, %f121;
	add.s32 	%r71, %r204, 4608;
	mul.wide.u32 	%rd33, %r71, 4;
	add.s64 	%rd34, %rd2, %rd33;
	ld.global.f32 	%f123, [%rd34];
	add.f32 	%f124, %f122, %f123;
	add.s32 	%r72, %r204, 5120;
	mul.wide.u32 	%rd35, %r72, 4;
	add.s64 	%rd36, %rd2, %rd35;
	ld.global.f32 	%f125, [%rd36];
	add.f32 	%f126, %f124, %f125;
	add.s32 	%r73, %r204, 5632;
	mul.wide.u32 	%rd37, %r73, 4;
	add.s64 	%rd38, %rd2, %rd37;
	ld.global.f32 	%f127, [%rd38];
	add.f32 	%f128, %f126, %f127;
	add.s32 	%r74, %r204, 6144;
	mul.wide.u32 	%rd39, %r74, 4;
	add.s64 	%rd40, %rd2, %rd39;
	ld.global.f32 	%f129, [%rd40];
	add.f32 	%f130, %f128, %f129;
	add.s32 	%r75, %r204, 6656;
	mul.wide.u32 	%rd41, %r75, 4;
	add.s64 	%rd42, %rd2, %rd41;
	ld.global.f32 	%f131, [%rd42];
	add.f32 	%f132, %f130, %f131;
	add.s32 	%r76, %r204, 7168;
	mul.wide.u32 	%rd43, %r76, 4;
	add.s64 	%rd44, %rd2, %rd43;
	ld.global.f32 	%f133, [%rd44];
	add.f32 	%f134, %f132, %f133;
	add.s32 	%r77, %r204, 7680;
	mul.wide.u32 	%rd45, %r77, 4;
	add.s64 	%rd46, %rd2, %rd45;
	ld.global.f32 	%f135, [%rd46];
	add.f32 	%f382, %f134, %f135;
	add.s32 	%r205, %r205, 8192;
	add.s32 	%r204, %r204, 8192;
	add.s32 	%r203, %r203, 16;
	setp.ne.s32 	%p10, %r203, 0;
	@%p10 bra 	$L__BB5_35;
	add.s32 	%r207, %r205, -4096;
$L__BB5_37:
	setp.eq.s32 	%p11, %r27, 0;
	@%p11 bra 	$L__BB5_46;
	and.b32  	%r39, %r26, 7;
	setp.lt.u32 	%p12, %r27, 8;
	@%p12 bra 	$L__BB5_40;
	add.s32 	%r78, %r207, %r202;
	mul.wide.u32 	%rd47, %r78, 4;
	add.s64 	%rd48, %rd2, %rd47;
	ld.global.f32 	%f137, [%rd48];
	add.f32 	%f138, %f382, %f137;
	add.s32 	%r79, %r78, 512;
	mul.wide.u32 	%rd49, %r79, 4;
	add.s64 	%rd50, %rd2, %rd49;
	ld.global.f32 	%f139, [%rd50];
	add.f32 	%f140, %f138, %f139;
	add.s32 	%r80, %r78, 1024;
	mul.wide.u32 	%rd51, %r80, 4;
	add.s64 	%rd52, %rd2, %rd51;
	ld.global.f32 	%f141, [%rd52];
	add.f32 	%f142, %f140, %f141;
	add.s32 	%r81, %r78, 1536;
	mul.wide.u32 	%rd53, %r81, 4;
	add.s64 	%rd54, %rd2, %rd53;
	ld.global.f32 	%f143, [%rd54];
	add.f32 	%f144, %f142, %f143;
	add.s32 	%r82, %r78, 2048;
	mul.wide.u32 	%rd55, %r82, 4;
	add.s64 	%rd56, %rd2, %rd55;
	ld.global.f32 	%f145, [%rd56];
	add.f32 	%f146, %f144, %f145;
	add.s32 	%r83, %r78, 2560;
	mul.wide.u32 	%rd57, %r83, 4;
	add.s64 	%rd58, %rd2, %rd57;
	ld.global.f32 	%f147, [%rd58];
	add.f32 	%f148, %f146, %f147;
	add.s32 	%r84, %r78, 3072;
	mul.wide.u32 	%rd59, %r84, 4;
	add.s64 	%rd60, %rd2, %rd59;
	ld.global.f32 	%f149, [%rd60];
	add.f32 	%f150, %f148, %f149;
	add.s32 	%r85, %r78, 3584;
	mul.wide.u32 	%rd61, %r85, 4;
	add.s64 	%rd62, %rd2, %rd61;
	ld.global.f32 	%f151, [%rd62];
	add.f32 	%f382, %f150, %f151;
	add.s32 	%r207, %r207, 4096;
$L__BB5_40:
	setp.eq.s32 	%p13, %r39, 0;
	@%p13 bra 	$L__BB5_46;
	and.b32  	%r42, %r26, 3;
	setp.lt.u32 	%p14, %r39, 4;
	@%p14 bra 	$L__BB5_43;
	add.s32 	%r86, %r207, %r202;
	mul.wide.u32 	%rd63, %r86, 4;
	add.s64 	%rd64, %rd2, %rd63;
	ld.global.f32 	%f153, [%rd64];
	add.f32 	%f154, %f382, %f153;
	add.s32 	%r87, %r86, 512;
	mul.wide.u32 	%rd65, %r87, 4;
	add.s64 	%rd66, %rd2, %rd65;
	ld.global.f32 	%f155, [%rd66];
	add.f32 	%f156, %f154, %f155;
	add.s32 	%r88, %r86, 1024;
	mul.wide.u32 	%rd67, %r88, 4;
	add.s64 	%rd68, %rd2, %rd67;
	ld.global.f32 	%f157, [%rd68];
	add.f32 	%f158, %f156, %f157;
	add.s32 	%r89, %r86, 1536;
	mul.wide.u32 	%rd69, %r89, 4;
	add.s64 	%rd70, %rd2, %rd69;
	ld.global.f32 	%f159, [%rd70];
	add.f32 	%f382, %f158, %f159;
	add.s32 	%r207, %r207, 2048;
$L__BB5_43:
	setp.eq.s32 	%p15, %r42, 0;
	@%p15 bra 	$L__BB5_46;
	add.s32 	%r210, %r207, %r202;
	neg.s32 	%r209, %r42;
$L__BB5_45:
	.pragma "nounroll";
	mul.wide.u32 	%rd71, %r210, 4;
	add.s64 	%rd72, %rd2, %rd71;
	ld.global.f32 	%f160, [%rd72];
	add.f32 	%f382, %f382, %f160;
	add.s32 	%r210, %r210, 512;
	add.s32 	%r209, %r209, 1;
	setp.ne.s32 	%p16, %r209, 0;
	@%p16 bra 	$L__BB5_45;
$L__BB5_46:
	// begin inline asm
	mov.u32 %r90, %laneid;
	// end inline asm
	mov.b32 	%r92, %f382;
	mov.b32 	%r93, 1;
	mov.b32 	%r114, 31;
	mov.b32 	%r115, -1;
	// begin inline asm
	shfl.sync.down.b32 %r91, %r92, %r93, %r114, %r115;
	// end inline asm
	setp.gt.s32 	%p17, %r90, 30;
	mov.b32 	%f161, %r91;
	add.f32 	%f162, %f382, %f161;
	selp.f32 	%f163, %f382, %f162, %p17;
	mov.b32 	%r97, %f163;
	mov.b32 	%r98, 2;
	// begin inline asm
	shfl.sync.down.b32 %r96, %r97, %r98, %r114, %r115;
	// end inline asm
	setp.gt.s32 	%p18, %r90, 29;
	mov.b32 	%f164, %r96;
	add.f32 	%f165, %f163, %f164;
	selp.f32 	%f166, %f163, %f165, %p18;
	mov.b32 	%r102, %f166;
	mov.b32 	%r103, 4;
	// begin inline asm
	shfl.sync.down.b32 %r101, %r102, %r103, %r114, %r115;
	// end inline asm
	setp.gt.s32 	%p19, %r90, 27;
	mov.b32 	%f167, %r101;
	add.f32 	%f168, %f166, %f167;
	selp.f32 	%f169, %f166, %f168, %p19;
	mov.b32 	%r107, %f169;
	mov.b32 	%r108, 8;
	// begin inline asm
	shfl.sync.down.b32 %r106, %r107, %r108, %r114, %r115;
	// end inline asm
	setp.gt.s32 	%p20, %r90, 23;
	mov.b32 	%f170, %r106;
	add.f32 	%f171, %f169, %f170;
	selp.f32 	%f172, %f169, %f171, %p20;
	mov.b32 	%r112, %f172;
	mov.b32 	%r113, 16;
	// begin inline asm
	shfl.sync.down.b32 %r111, %r112, %r113, %r114, %r115;
	// end inline asm
	setp.gt.s32 	%p21, %r90, 15;
	mov.b32 	%f173, %r111;
	add.f32 	%f38, %f172, %f173;
	selp.f32 	%f383, %f172, %f38, %p21;
	setp.ne.s32 	%p22, %r90, 0;
	@%p22 bra 	$L__BB5_48;
	shr.u32 	%r116, %r21, 3;
	and.b32  	%r117, %r116, 124;
	mov.u32 	%r118, _ZZN3cub18CUB_300001_SM_10006detail6reduce28DeviceReduceSingleTileKernelINS2_10policy_hubIfjN4cuda3std3__44plusIfEEE10Policy1000EN6thrust24THRUST_300001_SM_1000_NS6detail15normal_iteratorINSD_10device_ptrIfEEEEPfjS9_ffNS7_10__identityEEEvT0_T1_T2_T3_T4_T6_E12temp_storage;
	add.s32 	%r119, %r118, %r117;
	st.shared.f32 	[%r119+16], %f38;
$L__BB5_48:
	bar.sync 	0;
	setp.ne.s32 	%p23, %r21, 0;
	@%p23 bra 	$L__BB5_50;
	ld.shared.f32 	%f174, [_ZZN3cub18CUB_300001_SM_10006detail6reduce28DeviceReduceSingleTileKernelINS2_10policy_hubIfjN4cuda3std3__44plusIfEEE10Policy1000EN6thrust24THRUST_300001_SM_1000_NS6detail15normal_iteratorINSD_10device_ptrIfEEEEPfjS9_ffNS7_10__identityEEEvT0_T1_T2_T3_T4_T6_E12temp_storage+20];
	add.f32 	%f175, %f383, %f174;
	ld.shared.f32 	%f176, [_ZZN3cub18CUB_300001_SM_10006detail6reduce28DeviceReduceSingleTileKernelINS2_10policy_hubIfjN4cuda3std3__44plusIfEEE10Policy1000EN6thrust24THRUST_300001_SM_1000_NS6detail15normal_iteratorINSD_10device_ptrIfEEEEPfjS9_ffNS7_10__identityEEEvT0_T1_T2_T3_T4_T6_E12temp_storage+24];
	add.f32 	%f177, %f175, %f176;
	ld.shared.f32 	%f178, [_ZZN3cub18CUB_300001_SM_10006detail6reduce28DeviceReduceSingleTileKernelINS2_10policy_hubIfjN4cuda3std3__44plusIfEEE10Policy1000EN6thrust24THRUST_300001_SM_1000_NS6detail15normal_iteratorINSD_10device_ptrIfEEEEPfjS9_ffNS7_10__identityEEEvT0_T1_T2_T3_T4_T6_E12temp_storage+28];
	add.f32 	%f179, %f177, %f178;
	ld.shared.f32 	%f180, [_ZZN3cub18CUB_300001_SM_10006detail6reduce28DeviceReduceSingleTileKernelINS2_10policy_hubIfjN4cuda3std3__44plusIfEEE10Policy1000EN6thrust24THRUST_300001_SM_1000_NS6detail15normal_iteratorINSD_10device_ptrIfEEEEPfjS9_ffNS7_10__identityEEEvT0_T1_T2_T3_T4_T6_E12temp_storage+32];
	add.f32 	%f181, %f179, %f180;
	ld.shared.f32 	%f182, [_ZZN3cub18CUB_300001_SM_10006detail6reduce28DeviceReduceSingleTileKernelINS2_10policy_hubIfjN4cuda3std3__44plusIfEEE10Policy1000EN6thrust24THRUST_300001_SM_1000_NS6detail15normal_iteratorINSD_10device_ptrIfEEEEPfjS9_ffNS7_10__identityEEEvT0_T1_T2_T3_T4_T6_E12temp_storage+36];
	add.f32 	%f183, %f181, %f182;
	ld.shared.f32 	%f184, [_ZZN3cub18CUB_300001_SM_10006detail6reduce28DeviceReduceSingleTileKernelINS2_10policy_hubIfjN4cuda3std3__44plusIfEEE10Policy1000EN6thrust24THRUST_300001_SM_1000_NS6detail15normal_iteratorINSD_10device_ptrIfEEEEPfjS9_ffNS7_10__identityEEEvT0_T1_T2_T3_T4_T6_E12temp_storage+40];
	add.f32 	%f185, %f183, %f184;
	ld.shared.f32 	%f186, [_ZZN3cub18CUB_300001_SM_10006detail6reduce28DeviceReduceSingleTileKernelINS2_10policy_hubIfjN4cuda3std3__44plusIfEEE10Policy1000EN6thrust24THRUST_300001_SM_1000_NS6detail15normal_iteratorINSD_10device_ptrIfEEEEPfjS9_ffNS7_10__identityEEEvT0_T1_T2_T3_T4_T6_E12temp_storage+44];
	add.f32 	%f187, %f185, %f186;
	ld.shared.f32 	%f188, [_ZZN3cub18CUB_300001_SM_10006detail6reduce28DeviceReduceSingleTileKernelINS2_10policy_hubIfjN4cuda3std3__44plusIfEEE10Policy1000EN6thrust24THRUST_300001_SM_1000_NS6detail15normal_iteratorINSD_10device_ptrIfEEEEPfjS9_ffNS7_10__identityEEEvT0_T1_T2_T3_T4_T6_E12temp_storage+48];
	add.f32 	%f189, %f187, %f188;
	ld.shared.f32 	%f190, [_ZZN3cub18CUB_300001_SM_10006detail6reduce28DeviceReduceSingleTileKernelINS2_10policy_hubIfjN4cuda3std3__44plusIfEEE10Policy1000EN6thrust24THRUST_300001_SM_1000_NS6detail15normal_iteratorINSD_10device_ptrIfEEEEPfjS9_ffNS7_10__identityEEEvT0_T1_T2_T3_T4_T6_E12temp_storage+52];
	add.f32 	%f191, %f189, %f190;
	ld.shared.f32 	%f192, [_ZZN3cub18CUB_300001_SM_10006detail6reduce28DeviceReduceSingleTileKernelINS2_10policy_hubIfjN4cuda3std3__44plusIfEEE10Policy1000EN6thrust24THRUST_300001_SM_1000_NS6detail15normal_iteratorINSD_10device_ptrIfEEEEPfjS9_ffNS7_10__identityEEEvT0_T1_T2_T3_T4_T6_E12temp_storage+56];
	add.f32 	%f193, %f191, %f192;
	ld.shared.f32 	%f194, [_ZZN3cub18CUB_300001_SM_10006detail6reduce28DeviceReduceSingleTileKernelINS2_10policy_hubIfjN4cuda3std3__44plusIfEEE10Policy1000EN6thrust24THRUST_300001_SM_1000_NS6detail15normal_iteratorINSD_10device_ptrIfEEEEPfjS9_ffNS7_10__identityEEEvT0_T1_T2_T3_T4_T6_E12temp_storage+60];
	add.f32 	%f195, %f193, %f194;
	ld.shared.f32 	%f196, [_ZZN3cub18CUB_300001_SM_10006detail6reduce28DeviceReduceSingleTileKernelINS2_10policy_hubIfjN4cuda3std3__44plusIfEEE10Policy1000EN6thrust24THRUST_300001_SM_1000_NS6detail15normal_iteratorINSD_10device_ptrIfEEEEPfjS9_ffNS7_10__identityEEEvT0_T1_T2_T3_T4_T6_E12temp_storage+64];
	add.f32 	%f197, %f195, %f196;
	ld.shared.f32 	%f198, [_ZZN3cub18CUB_300001_SM_10006detail6reduce28DeviceReduceSingleTileKernelINS2_10policy_hubIfjN4cuda3std3__44plusIfEEE10Policy1000EN6thrust24THRUST_300001_SM_1000_NS6detail15normal_iteratorINSD_10device_ptrIfEEEEPfjS9_ffNS7_10__identityEEEvT0_T1_T2_T3_T4_T6_E12temp_storage+68];
	add.f32 	%f199, %f197, %f198;
	ld.shared.f32 	%f200, [_ZZN3cub18CUB_300001_SM_10006detail6reduce28DeviceReduceSingleTileKernelINS2_10policy_hubIfjN4cuda3std3__44plusIfEEE10Policy1000EN6thrust24THRUST_300001_SM_1000_NS6detail15normal_iteratorINSD_10device_ptrIfEEEEPfjS9_ffNS7_10__identityEEEvT0_T1_T2_T3_T4_T6_E12temp_storage+72];
	add.f32 	%f201, %f199, %f200;
	ld.shared.f32 	%f202, [_ZZN3cub18CUB_300001_SM_10006detail6reduce28DeviceReduceSingleTileKernelINS2_10policy_hubIfjN4cuda3std3__44plusIfEEE10Policy1000EN6thrust24THRUST_300001_SM_1000_NS6detail15normal_iteratorINSD_10device_ptrIfEEEEPfjS9_ffNS7_10__identityEEEvT0_T1_T2_T3_T4_T6_E12temp_storage+76];
	add.f32 	%f383, %f201, %f202;
$L__BB5_50:
	mov.u32 	%r192, %tid.x;
	setp.ne.s32 	%p65, %r192, 0;
	@%p65 bra 	$L__BB5_52;
	add.f32 	%f361, %f42, %f383;
	st.global.f32 	[%rd1], %f361;
$L__BB5_52:
	ret;

}
	// .globl	_ZN3cub18CUB_300001_SM_10006detail6reduce18DeviceReduceKernelINS2_10policy_hubIfjN4cuda3std3__44plusIfEEE10Policy1000EN6thrust24THRUST_300001_SM_1000_NS6detail15normal_iteratorINSD_10device_ptrIfEEEEjS9_fNS7_10__identityEEEvT0_PT3_T1_NS0_13GridEvenShareISN_EET2_T4_
.visible .entry _ZN3cub18CUB_300001_SM_10006detail6reduce18DeviceReduceKernelINS2_10policy_hubIfjN4cuda3std3__44plusIfEEE10Policy1000EN6thrust24THRUST_300001_SM_1000_NS6detail15normal_iteratorINSD_10device_ptrIfEEEEjS9_fNS7_10__identityEEEvT0_PT3_T1_NS0_13GridEvenShareISN_EET2_T4_(
	.param .align 8 .b8 _ZN3cub18CUB_300001_SM_10006detail6reduce18DeviceReduceKernelINS2_10policy_hubIfjN4cuda3std3__44plusIfEEE10Policy1000EN6thrust24THRUST_300001_SM_1000_NS6detail15normal_iteratorINSD_10device_ptrIfEEEEjS9_fNS7_10__identityEEEvT0_PT3_T1_NS0_13GridEvenShareISN_EET2_T4__param_0[8],
	.param .u64 .ptr .align 1 _ZN3cub18CUB_300001_SM_10006detail6reduce18DeviceReduceKernelINS2_10policy_hubIfjN4cuda3std3__44plusIfEEE10Policy1000EN6thrust24THRUST_300001_SM_1000_NS6detail15normal_iteratorINSD_10device_ptrIfEEEEjS9_fNS7_10__identityEEEvT0_PT3_T1_NS0_13GridEvenShareISN_EET2_T4__param_1,
	.param .u32 _ZN3cub18CUB_300001_SM_10006detail6reduce18DeviceReduceKernelINS2_10policy_hubIfjN4cuda3std3__44plusIfEEE10Policy1000EN6thrust24THRUST_300001_SM_1000_NS6detail15normal_iteratorINSD_10device_ptrIfEEEEjS9_fNS7_10__identityEEEvT0_PT3_T1_NS0_13GridEvenShareISN_EET2_T4__param_2,
	.param .align 4 .b8 _ZN3cub18CUB_300001_SM_10006detail6reduce18DeviceReduceKernelINS2_10policy_hubIfjN4cuda3std3__44plusIfEEE10Policy1000EN6thrust24THRUST_300001_SM_1000_NS6detail15normal_iteratorINSD_10device_ptrIfEEEEjS9_fNS7_10__identityEEEvT0_PT3_T1_NS0_13GridEvenShareISN_EET2_T4__param_3[40],
	.param .align 1 .b8 _ZN3cub18CUB_300001_SM_10006detail6reduce18DeviceReduceKernelINS2_10policy_hubIfjN4cuda3std3__44plusIfEEE10Policy1000EN6thrust24THRUST_300001_SM_1000_NS6detail15normal_iteratorINSD_10device_ptrIfEEEEjS9_fNS7_10__identityEEEvT0_PT3_T1_NS0_13GridEvenShareISN_EET2_T4__param_4[1],
	.param .align 1 .b8 _ZN3cub18CUB_300001_SM_10006detail6reduce18DeviceReduceKernelINS2_10policy_hubIfjN4cuda3std3__44plusIfEEE10Policy1000EN6thrust24THRUST_300001_SM_1000_NS6detail15normal_iteratorINSD_10device_ptrIfEEEEjS9_fNS7_10__identityEEEvT0_PT3_T1_NS0_13GridEvenShareISN_EET2_T4__param_5[1]
)
.maxntid 512
{
	.reg .pred 	%p<65>;
	.reg .b16 	%rs<4>;
	.reg .b32 	%r<279>;
	.reg .b32 	%f<380>;
	.reg .b64 	%rd<130>;
	// demoted variable
	.shared .align 4 .b8 _ZZN3cub18CUB_300001_SM_10006detail6reduce18DeviceReduceKernelINS2_10policy_hubIfjN4cuda3std3__44plusIfEEE10Policy1000EN6thrust24THRUST_300001_SM_1000_NS6detail15normal_iteratorINSD_10device_ptrIfEEEEjS9_fNS7_10__identityEEEvT0_PT3_T1_NS0_13GridEvenShareISN_EET2_T4_E12temp_storage[84];
	ld.param.u32 	%r1, [_ZN3cub18CUB_300001_SM_10006detail6reduce18DeviceReduceKernelINS2_10policy_hubIfjN4cuda3std3__44plusIfEEE10Policy1000EN6thrust24THRUST_300001_SM_1000_NS6detail15normal_iteratorINSD_10device_ptrIfEEEEjS9_fNS7_10__identityEEEvT0_PT3_T1_NS0_13GridEvenShareISN_EET2_T4__param_3+20];
	ld.param.u32 	%r2, [_ZN3cub18CUB_300001_SM_10006detail6reduce18DeviceReduceKernelINS2_10policy_hubIfjN4cuda3std3__44plusIfEEE10Policy1000EN6thrust24THRUST_300001_SM_1000_NS6detail15normal_iteratorINSD_10device_ptrIfEEEEjS9_fNS7_10__identityEEEvT0_PT3_T1_NS0_13GridEvenShareISN_EET2_T4__param_3+24];
	ld.param.u64 	%rd3, [_ZN3cub18CUB_300001_SM_10006detail6reduce18DeviceReduceKernelINS2_10policy_hubIfjN4cuda3std3__44plusIfEEE10Policy1000EN6thrust24THRUST_300001_SM_1000_NS6detail15normal_iteratorINSD_10device_ptrIfEEEEjS9_fNS7_10__identityEEEvT0_PT3_T1_NS0_13GridEvenShareISN_EET2_T4__param_0];
	cvta.to.global.u64 	%rd1, %rd3;
	mov.u32 	%r3, %ctaid.x;
	shl.b32 	%r4, %r2, 13;
	shl.b32 	%r270, %r3, 13;
	sub.s32 	%r6, %r1, %r270;
	setp.gt.u32 	%p1, %r6, 8191;
	@%p1 bra 	$L__BB6_26;
	mov.u32 	%r7, %tid.x;
	setp.ge.u32 	%p23, %r7, %r6;
	mov.f32 	%f368, 0f00000000;
	mov.u32 	%r261, %r7;
	@%p23 bra 	$L__BB6_3;
	add.s32 	%r155, %r270, %r7;
	mul.wide.u32 	%rd66, %r155, 4;
	add.s64 	%rd67, %rd1, %rd66;
	ld.global.f32 	%f368, [%rd67];
	add.s32 	%r261, %r7, 512;
$L__BB6_3:
	setp.ge.u32 	%p24, %r261, %r6;
	@%p24 bra 	$L__BB6_17;
	not.b32 	%r156, %r261;
	add.s32 	%r157, %r1, %r156;
	sub.s32 	%r158, %r157, %r270;
	shr.u32 	%r159, %r158, 9;
	add.s32 	%r10, %r159, 1;
	and.b32  	%r11, %r10, 15;
	setp.lt.u32 	%p25, %r158, 7680;
	@%p25 bra 	$L__BB6_8;
	or.b32  	%r260, %r261, 4096;
	add.s32 	%r259, %r261, %r270;
	and.b32  	%r160, %r10, 16777200;
	neg.s32 	%r258, %r160;
$L__BB6_6:
	.pragma "nounroll";
	mul.wide.u32 	%rd68, %r259, 4;
	add.s64 	%rd69, %rd1, %rd68;
	ld.global.f32 	%f203, [%rd69];
	add.f32 	%f204, %f368, %f203;
	add.s32 	%r161, %r259, 512;
	mul.wide.u32 	%rd70, %r161, 4;
	add.s64 	%rd71, %rd1, %rd70;
	ld.global.f32 	%f205, [%rd71];
	add.f32 	%f206, %f204, %f205;
	add.s32 	%r162, %r259, 1024;
	mul.wide.u32 	%rd72, %r162, 4;
	add.s64 	%rd73, %rd1, %rd72;
	ld.global.f32 	%f207, [%rd73];
	add.f32 	%f208, %f206, %f207;
	add.s32 	%r163, %r259, 1536;
	mul.wide.u32 	%rd74, %r163, 4;
	add.s64 	%rd75, %rd1, %rd74;
	ld.global.f32 	%f209, [%rd75];
	add.f32 	%f210, %f208, %f209;
	add.s32 	%r164, %r259, 2048;
	mul.wide.u32 	%rd76, %r164, 4;
	add.s64 	%rd77, %rd1, %rd76;
	ld.global.f32 	%f211, [%rd77];
	add.f32 	%f212, %f210, %f211;
	add.s32 	%r165, %r259, 2560;
	mul.wide.u32 	%rd78, %r165, 4;
	add.s64 	%rd79, %rd1, %rd78;
	ld.global.f32 	%f213, [%rd79];
	add.f32 	%f214, %f212, %f213;
	add.s32 	%r166, %r259, 3072;
	mul.wide.u32 	%rd80, %r166, 4;
	add.s64 	%rd81, %rd1, %rd80;
	ld.global.f32 	%f215, [%rd81];
	add.f32 	%f216, %f214, %f215;
	add.s32 	%r167, %r259, 3584;
	mul.wide.u32 	%rd82, %r167, 4;
	add.s64 	%rd83, %rd1, %rd82;
	ld.global.f32 	%f217, [%rd83];
	add.f32 	%f218, %f216, %f217;
	add.s32 	%r168, %r259, 4096;
	mul.wide.u32 	%rd84, %r168, 4;
	add.s64 	%rd85, %rd1, %rd84;
	ld.global.f32 	%f219, [%rd85];
	add.f32 	%f220, %f218, %f219;
	add.s32 	%r169, %r259, 4608;
	mul.wide.u32 	%rd86, %r169, 4;
	add.s64 	%rd87, %rd1, %rd86;
	ld.global.f32 	%f221, [%rd87];
	add.f32 	%f222, %f220, %f221;
	add.s32 	%r170, %r259, 5120;
	mul.wide.u32 	%rd88, %r170, 4;
	add.s64 	%rd89, %rd1, %rd88;
	ld.global.f32 	%f223, [%rd89];
	add.f32 	%f224, %f222, %f223;
	add.s32 	%r171, %r259, 5632;
	mul.wide.u32 	%rd90, %r171, 4;
	add.s64 	%rd91, %rd1, %rd90;
	ld.global.f32 	%f225, [%rd91];
	add.f32 	%f226, %f224, %f225;
	add.s32 	%r172, %r259, 6144;
	mul.wide.u32 	%rd92, %r172, 4;
	add.s64 	%rd93, %rd1, %rd92;
	ld.global.f32 	%f227, [%rd93];
	add.f32 	%f228, %f226, %f227;
	add.s32 	%r173, %r259, 6656;
	mul.wide.u32 	%rd94, %r173, 4;
	add.s64 	%rd95, %rd1, %rd94;
	ld.global.f32 	%f229, [%rd95];
	add.f32 	%f230, %f228, %f229;
	add.s32 	%r174, %r259, 7168;
	mul.wide.u32 	%rd96, %r174, 4;
	add.s64 	%rd97, %rd1, %rd96;
	ld.global.f32 	%f231, [%rd97];
	add.f32 	%f232, %f230, %f231;
	add.s32 	%r175, %r259, 7680;
	mul.wide.u32 	%rd98, %r175, 4;
	add.s64 	%rd99, %rd1, %rd98;
	ld.global.f32 	%f233, [%rd99];
	add.f32 	%f368, %f232, %f233;
	add.s32 	%r260, %r260, 8192;
	add.s32 	%r259, %r259, 8192;
	add.s32 	%r258, %r258, 16;
	setp.ne.s32 	%p26, %r258, 0;
	@%p26 bra 	$L__BB6_6;
	add.s32 	%r261, %r260, -4096;
$L__BB6_8:
	setp.eq.s32 	%p27, %r11, 0;
	@%p27 bra 	$L__BB6_17;
	and.b32  	%r23, %r10, 7;
	setp.lt.u32 	%p28, %r11, 8;
	@%p28 bra 	$L__BB6_11;
	add.s32 	%r176, %r270, %r261;
	mul.wide.u32 	%rd100, %r176, 4;
	add.s64 	%rd101, %rd1, %rd100;
	ld.global.f32 	%f235, [%rd101];
	add.f32 	%f236, %f368, %f235;
	add.s32 	%r177, %r176, 512;
	mul.wide.u32 	%rd102, %r177, 4;
	add.s64 	%rd103, %rd1, %rd102;
	ld.global.f32 	%f237, [%rd103];
	add.f32 	%f238, %f236, %f237;
	add.s32 	%r178, %r176, 1024;
	mul.wide.u32 	%rd104, %r178, 4;
	add.s64 	%rd105, %rd1, %rd104;
	ld.global.f32 	%f239, [%rd105];
	add.f32 	%f240, %f238, %f239;
	add.s32 	%r179, %r176, 1536;
	mul.wide.u32 	%rd106, %r179, 4;
	add.s64 	%rd107, %rd1, %rd106;
	ld.global.f32 	%f241, [%rd107];
	add.f32 	%f242, %f240, %f241;
	add.s32 	%r180, %r176, 2048;
	mul.wide.u32 	%rd108, %r180, 4;
	add.s64 	%rd109, %rd1, %rd108;
	ld.global.f32 	%f243, [%rd109];
	add.f32 	%f244, %f242, %f243;
	add.s32 	%r181, %r176, 2560;
	mul.wide.u32 	%rd110, %r181, 4;
	add.s64 	%rd111, %rd1, %rd110;
	ld.global.f32 	%f245, [%rd111];
	add.f32 	%f246, %f244, %f245;
	add.s32 	%r182, %r176, 3072;
	mul.wide.u32 	%rd112, %r182, 4;
	add.s64 	%rd113, %rd1, %rd112;
	ld.global.f32 	%f247, [%rd113];
	add.f32 	%f248, %f246, %f247;
	add.s32 	%r183, %r176, 3584;
	mul.wide.u32 	%rd114, %r183, 4;
	add.s64 	%rd115, %rd1, %rd114;
	ld.global.f32 	%f249, [%rd115];
	add.f32 	%f368, %f248, %f249;
	add.s32 	%r261, %r261, 4096;
$L__BB6_11:
	setp.eq.s32 	%p29, %r23, 0;
	@%p29 bra 	$L__BB6_17;
	and.b32  	%r26, %r10, 3;
	setp.lt.u32 	%p30, %r23, 4;
	@%p30 bra 	$L__BB6_14;
	add.s32 	%r184, %r270, %r261;
	mul.wide.u32 	%rd116, %r184, 4;
	add.s64 	%rd117, %rd1, %rd116;
	ld.global.f32 	%f251, [%rd117];
	add.f32 	%f252, %f368, %f251;
	add.s32 	%r185, %r184, 512;
	mul.wide.u32 	%rd118, %r185, 4;
	add.s64 	%rd119, %rd1, %rd118;
	ld.global.f32 	%f253, [%rd119];
	add.f32 	%f254, %f252, %f253;
	add.s32 	%r186, %r184, 1024;
	mul.wide.u32 	%rd120, %r186, 4;
	add.s64 	%rd121, %rd1, %rd120;
	ld.global.f32 	%f255, [%rd121];
	add.f32 	%f256, %f254, %f255;
	add.s32 	%r187, %r184, 1536;
	mul.wide.u32 	%rd122, %r187, 4;
	add.s64 	%rd123, %rd1, %rd122;
	ld.global.f32 	%f257, [%rd123];
	add.f32 	%f368, %f256, %f257;
	add.s32 	%r261, %r261, 2048;
$L__BB6_14:
	setp.eq.s32 	%p31, %r26, 0;
	@%p31 bra 	$L__BB6_17;
	add.s32 	%r265, %r261, %r270;
	neg.s32 	%r264, %r26;
$L__BB6_16:
	.pragma "nounroll";
	mul.wide.u32 	%rd124, %r265, 4;
	add.s64 	%rd125, %rd1, %rd124;
	ld.global.f32 	%f258, [%rd125];
	add.f32 	%f368, %f368, %f258;
	add.s32 	%r265, %r265, 512;
	add.s32 	%r264, %r264, 1;
	setp.ne.s32 	%p32, %r264, 0;
	@%p32 bra 	$L__BB6_16;
$L__BB6_17:
	setp.lt.u32 	%p33, %r6, 512;
	@%p33 bra 	$L__BB6_22;
	// begin inline asm
	mov.u32 %r226, %laneid;
	// end inline asm
	mov.b32 	%r228, %f368;
	mov.b32 	%r229, 1;
	mov.b32 	%r250, 31;
	mov.b32 	%r251, -1;
	// begin inline asm
	shfl.sync.down.b32 %r227, %r228, %r229, %r250, %r251;
	// end inline asm
	setp.gt.s32 	%p57, %r226, 30;
	mov.b32 	%f317, %r227;
	add.f32 	%f318, %f368, %f317;
	selp.f32 	%f319, %f368, %f318, %p57;
	mov.b32 	%r233, %f319;
	mov.b32 	%r234, 2;
	// begin inline asm
	shfl.sync.down.b32 %r232, %r233, %r234, %r250, %r251;
	// end inline asm
	setp.gt.s32 	%p58, %r226, 29;
	mov.b32 	%f320, %r232;
	add.f32 	%f321, %f319, %f320;
	selp.f32 	%f322, %f319, %f321, %p58;
	mov.b32 	%r238, %f322;
	mov.b32 	%r239, 4;
	// begin inline asm
	shfl.sync.down.b32 %r237, %r238, %r239, %r250, %r251;
	// end inline asm
	setp.gt.s32 	%p59, %r226, 27;
	mov.b32 	%f323, %r237;
	add.f32 	%f324, %f322, %f323;
	selp.f32 	%f325, %f322, %f324, %p59;
	mov.b32 	%r243, %f325;
	mov.b32 	%r244, 8;
	// begin inline asm
	shfl.sync.down.b32 %r242, %r243, %r244, %r250, %r251;
	// end inline asm
	setp.gt.s32 	%p60, %r226, 23;
	mov.b32 	%f326, %r242;
	add.f32 	%f327, %f325, %f326;
	selp.f32 	%f328, %f325, %f327, %p60;
	mov.b32 	%r248, %f328;
	mov.b32 	%r249, 16;
	// begin inline asm
	shfl.sync.down.b32 %r247, %r248, %r249, %r250, %r251;
	// end inline asm
	setp.gt.s32 	%p61, %r226, 15;
	mov.b32 	%f329, %r247;
	add.f32 	%f16, %f328, %f329;
	selp.f32 	%f379, %f328, %f16, %p61;
	setp.ne.s32 	%p62, %r226, 0;
	@%p62 bra 	$L__BB6_20;
	shr.u32 	%r252, %r7, 3;
	and.b32  	%r253, %r252, 124;
	mov.u32 	%r254, _ZZN3cub18CUB_300001_SM_10006detail6reduce18DeviceReduceKernelINS2_10policy_hubIfjN4cuda3std3__44plusIfEEE10Policy1000EN6thrust24THRUST_300001_SM_1000_NS6detail15normal_iteratorINSD_10device_ptrIfEEEEjS9_fNS7_10__identityEEEvT0_PT3_T1_NS0_13GridEvenShareISN_EET2_T4_E12temp_storage;
	add.s32 	%r255, %r254, %r253;
	st.shared.f32 	[%r255+16], %f16;
$L__BB6_20:
	bar.sync 	0;
	setp.ne.s32 	%p63, %r7, 0;
	@%p63 bra 	$L__BB6_48;
	ld.shared.f32 	%f330, [_ZZN3cub18CUB_300001_SM_10006detail6reduce18DeviceReduceKernelINS2_10policy_hubIfjN4cuda3std3__44plusIfEEE10Policy1000EN6thrust24THRUST_300001_SM_1000_NS6detail15normal_iteratorINSD_10device_ptrIfEEEEjS9_fNS7_10__identityEEEvT0_PT3_T1_NS0_13GridEvenShareISN_EET2_T4_E12temp_storage+20];
	add.f32 	%f331, %f379, %f330;
	ld.shared.f32 	%f332, [_ZZN3cub18CUB_300001_SM_10006detail6reduce18DeviceReduceKernelINS2_10policy_hubIfjN4cuda3std3__44plusIfEEE10Policy1000EN6thrust24THRUST_300001_SM_1000_NS6detail15normal_iteratorINSD_10device_ptrIfEEEEjS9_fNS7_10__identityEEEvT0_PT3_T1_NS0_13GridEvenShareISN_EET2_T4_E12temp_storage+24];
	add.f32 	%f333, %f331, %f332;
	ld.shared.f32 	%f334, [_ZZN3cub18CUB_300001_SM_10006detail6reduce18DeviceReduceKernelINS2_10policy_hubIfjN4cuda3std3__44plusIfEEE10Policy1000EN6thrust24THRUST_300001_SM_1000_NS6detail15normal_iteratorINSD_10device_ptrIfEEEEjS9_fNS7_10__identityEEEvT0_PT3_T1_NS0_13GridEvenShareISN_EET2_T4_E12temp_storage+28];
	add.f32 	%f335, %f333, %f334;
	ld.shared.f32 	%f336, [_ZZN3cub18CUB_300001_SM_10006detail6reduce18DeviceReduceKernelINS2_10policy_hubIfjN4cuda3std3__44plusIfEEE10Policy1000EN6thrust24THRUST_300001_SM_1000_NS6detail15normal_iteratorINSD_10device_ptrIfEEEEjS9_fNS7_10__identityEEEvT0_PT3_T1_NS0_13GridEvenShareISN_EET2_T4_E12temp_storage+32];
	add.f32 	%f337, %f335, %f336;
	ld.shared.f32 	%f338, [_ZZN3cub18CUB_300001_SM_10006detail6reduce18DeviceReduceKernelINS2_10policy_hubIfjN4cuda3std3__44plusIfEEE10Policy1000EN6thrust24THRUST_300001_SM_1000_NS6detail15normal_iteratorINSD_10device_ptrIfEEEEjS9_fNS7_10__identityEEEvT0_PT3_T1_NS0_13GridEvenShareISN_EET2_T4_E12temp_storage+36];
	add.f32 	%f339, %f337, %f338;
	ld.shared.f32 	%f340, [_ZZN3cub18CUB_300001_SM_10006detail6reduce18DeviceReduceKernelINS2_10policy_hubIfjN4cuda3std3__44plusIfEEE10Policy1000EN6thrust24THRUST_300001_SM_1000_NS6detail15normal_iteratorINSD_10device_ptrIfEEEEjS9_fNS7_10__identityEEEvT0_PT3_T1_NS0_13GridEvenShareISN_EET2_T4_E12temp_storage+40];
	add.f32 	%f341, %f339, %f340;
	ld.shared.f32 	%f342, [_ZZN3cub18CUB_300001_SM_10006detail6reduce18DeviceReduceKernelINS2_10policy_hubIfjN4cuda3std3__44plusIfEEE10Policy1000EN6thrust24THRUST_300001_SM_1000_NS6detail15normal_iteratorINSD_10device_ptrIfEEEEjS9_fNS7_10__identityEEEvT0_PT3_T1_NS0_13GridEvenShareISN_EET2_T4_E12temp_storage+44];
	add.f32 	%f343, %f341, %f342;
	ld.shared.f32 	%f344, [_ZZN3cub18CUB_300001_SM_10006detail6reduce18DeviceReduceKernelINS2_10policy_hubIfjN4cuda3std3__44plusIfEEE10Policy1000EN6thrust24THRUST_300001_SM_1000_NS6detail15normal_iteratorINSD_10device_ptrIfEEEEjS9_fNS7_10__identityEEEvT0_PT3_T1_NS0_13GridEvenShareISN_EET2_T4_E12temp_storage+48];
	add.f32 	%f345, %f343, %f344;
	ld.shared.f32 	%f346, [_ZZN3cub18CUB_300001_SM_10006detail6reduce18DeviceReduceKernelINS2_10policy_hubIfjN4cuda3std3__44plusIfEEE10Policy1000EN6thrust24THRUST_300001_SM_1000_NS6detail15normal_iteratorINSD_10device_ptrIfEEEEjS9_fNS7_10__identityEEEvT0_PT3_T1_NS0_13GridEvenShareISN_EET2_T4_E12temp_storage+52];
	add.f32 	%f347, %f345, %f346;
	ld.shared.f32 	%f348, [_ZZN3cub18CUB_300001_SM_10006detail6reduce18DeviceReduceKernelINS2_10policy_hubIfjN4cuda3std3__44plusIfEEE10Policy1000EN6thrust24THRUST_300001_SM_1000_NS6detail15normal_iteratorINSD_10device_ptrIfEEEEjS9_fNS7_10__identityEEEvT0_PT3_T1_NS0_13GridEvenShareISN_EET2_T4_E12temp_storage+56];
	add.f32 	%f349, %f347, %f348;
	ld.shared.f32 	%f350, [_ZZN3cub18CUB_300001_SM_10006detail6reduce18DeviceReduceKernelINS2_10policy_hubIfjN4cuda3std3__44plusIfEEE10Policy1000EN6thrust24THRUST_300001_SM_1000_NS6detail15normal_iteratorINSD_10device_ptrIfEEEEjS9_fNS7_10__identityEEEvT0_PT3_T1_NS0_13GridEvenShareISN_EET2_T4_E12temp_storage+60];
	add.f32 	%f351, %f349, %f350;
	ld.shared.f32 	%f352, [_ZZN3cub18CUB_300001_SM_10006detail6reduce18DeviceReduceKernelINS2_10policy_hubIfjN4cuda3std3__44plusIfEEE10Policy1000EN6thrust24THRUST_300001_SM_1000_NS6detail15normal_iteratorINSD_10device_ptrIfEEEEjS9_fNS7_10__identityEEEvT0_PT3_T1_NS0_13GridEvenShareISN_EET2_T4_E12temp_storage+64];
	add.f32 	%f353, %f351, %f352;
	ld.shared.f32 	%f354, [_ZZN3cub18CUB_300001_SM_10006detail6reduce18DeviceReduceKernelINS2_10policy_hubIfjN4cuda3std3__44plusIfEEE10Policy1000EN6thrust24THRUST_300001_SM_1000_NS6detail15normal_iteratorINSD_10device_ptrIfEEEEjS9_fNS7_10__identityEEEvT0_PT3_T1_NS0_13GridEvenShareISN_EET2_T4_E12temp_storage+68];
	add.f32 	%f355, %f353, %f354;
	ld.shared.f32 	%f356, [_ZZN3cub18CUB_300001_SM_10006detail6reduce18DeviceReduceKernelINS2_10policy_hubIfjN4cuda3std3__44plusIfEEE10Policy1000EN6thrust24THRUST_300001_SM_1000_NS6detail15normal_iteratorINSD_10device_ptrIfEEEEjS9_fNS7_10__identityEEEvT0_PT3_T1_NS0_13GridEvenShareISN_EET2_T4_E12temp_storage+72];
	add.f32 	%f357, %f355, %f356;
	ld.shared.f32 	%f358, [_ZZN3cub18CUB_300001_SM_10006detail6reduce18DeviceReduceKernelINS2_10policy_hubIfjN4cuda3std3__44plusIfEEE10Policy1000EN6thrust24THRUST_300001_SM_1000_NS6detail15normal_iteratorINSD_10device_ptrIfEEEEjS9_fNS7_10__identityEEEvT0_PT3_T1_NS0_13GridEvenShareISN_EET2_T4_E12temp_storage+76];
	add.f32 	%f379, %f357, %f358;
	bra.uni 	$L__BB6_48;
$L__BB6_22:
	// begin inline asm
	mov.u32 %r188, %laneid;
	// end inline asm
	and.b32  	%r214, %r7, 992;
	add.s32 	%r215, %r214, 32;
	setp.gt.u32 	%p34, %r215, %r6;
	not.b32 	%r216, %r214;
	add.s32 	%r217, %r6, %r216;
	selp.b32 	%r212, %r217, 31, %p34;
	mov.b32 	%r190, %f368;
	mov.b32 	%r191, 1;
	mov.b32 	%r213, -1;
	// begin inline asm
	shfl.sync.down.b32 %r189, %r190, %r191, %r212, %r213;
	// end inline asm
	setp.lt.s32 	%p35, %r188, %r212;
	mov.b32 	%f259, %r189;
	add.f32 	%f260, %f368, %f259;
	selp.f32 	%f261, %f260, %f368, %p35;
	mov.b32 	%r195, %f261;
	mov.b32 	%r196, 2;
	// begin inline asm
	shfl.sync.down.b32 %r194, %r195, %r196, %r212, %r213;
	// end inline asm
	add.s32 	%r218, %r188, 2;
	setp.gt.s32 	%p36, %r218, %r212;
	mov.b32 	%f262, %r194;
	add.f32 	%f263, %f261, %f262;
	selp.f32 	%f264, %f261, %f263, %p36;
	mov.b32 	%r200, %f264;
	mov.b32 	%r201, 4;
	// begin inline asm
	shfl.sync.down.b32 %r199, %r200, %r201, %r212, %r213;
	// end inline asm
	add.s32 	%r219, %r188, 4;
	setp.gt.s32 	%p37, %r219, %r212;
	mov.b32 	%f265, %r199;
	add.f32 	%f266, %f264, %f265;
	selp.f32 	%f267, %f264, %f266, %p37;
	mov.b32 	%r205, %f267;
	mov.b32 	%r206, 8;
	// begin inline asm
	shfl.sync.down.b32 %r204, %r205, %r206, %r212, %r213;
	// end inline asm
	add.s32 	%r220, %r188, 8;
	setp.gt.s32 	%p38, %r220, %r212;
	mov.b32 	%f268, %r204;
	add.f32 	%f269, %f267, %f268;
	selp.f32 	%f270, %f267, %f269, %p38;
	mov.b32 	%r210, %f270;
	mov.b32 	%r211, 16;
	// begin inline asm
	shfl.sync.down.b32 %r209, %r210, %r211, %r212, %r213;
	// end inline asm
	add.s32 	%r221, %r188, 16;
	setp.gt.s32 	%p39, %r221, %r212;
	mov.b32 	%f271, %r209;
	add.f32 	%f272, %f270, %f271;
	selp.f32 	%f379, %f270, %f272, %p39;
	setp.ne.s32 	%p40, %r188, 0;
	@%p40 bra 	$L__BB6_24;
	shr.u32 	%r222, %r7, 3;
	and.b32  	%r223, %r222, 124;
	mov.u32 	%r224, _ZZN3cub18CUB_300001_SM_10006detail6reduce18DeviceReduceKernelINS2_10policy_hubIfjN4cuda3std3__44plusIfEEE10Policy1000EN6thrust24THRUST_300001_SM_1000_NS6detail15normal_iteratorINSD_10device_ptrIfEEEEjS9_fNS7_10__identityEEEvT0_PT3_T1_NS0_13GridEvenShareISN_EET2_T4_E12temp_storage;
	add.s32 	%r225, %r224, %r223;
	st.shared.f32 	[%r225+16], %f379;
$L__BB6_24:
	bar.sync 	0;
	setp.ne.s32 	%p41, %r7, 0;
	@%p41 bra 	$L__BB6_48;
	setp.gt.u32 	%p42, %r6, 32;
	ld.shared.f32 	%f273, [_ZZN3cub18CUB_300001_SM_10006detail6reduce18DeviceReduceKernelINS2_10policy_hubIfjN4cuda3std3__44plusIfEEE10Policy1000EN6thrust24THRUST_300001_SM_1000_NS6detail15normal_iteratorINSD_10device_ptrIfEEEEjS9_fNS7_10__identityEEEvT0_PT3_T1_NS0_13GridEvenShareISN_EET2_T4_E12temp_storage+20];
	add.f32 	%f274, %f379, %f273;
	selp.f32 	%f275, %f274, %f379, %p42;
	setp.gt.u32 	%p43, %r6, 64;
	ld.shared.f32 	%f276, [_ZZN3cub18CUB_300001_SM_10006detail6reduce18DeviceReduceKernelINS2_10policy_hubIfjN4cuda3std3__44plusIfEEE10Policy1000EN6thrust24THRUST_300001_SM_1000_NS6detail15normal_iteratorINSD_10device_ptrIfEEEEjS9_fNS7_10__identityEEEvT0_PT3_T1_NS0_13GridEvenShareISN_EET2_T4_E12temp_storage+24];
	add.f32 	%f277, %f276, %f275;
	selp.f32 	%f278, %f277, %f275, %p43;
	setp.gt.u32 	%p44, %r6, 96;
	ld.shared.f32 	%f279, [_ZZN3cub18CUB_300001_SM_10006detail6reduce18DeviceReduceKernelINS2_10policy_hubIfjN4cuda3std3__44plusIfEEE10Policy1000EN6thrust24THRUST_300001_SM_1000_NS6detail15normal_iteratorINSD_10device_ptrIfEEEEjS9_fNS7_10__identityEEEvT0_PT3_T1_NS0_13GridEvenShareISN_EET2_T4_E12temp_storage+28];
	add.f32 	%f280, %f279, %f278;
	selp.f32 	%f281, %f280, %f278, %p44;
	setp.gt.u32 	%p45, %r6, 128;
	ld.shared.f32 	%f282, [_ZZN3cub18CUB_300001_SM_10006detail6reduce18DeviceReduceKernelINS2_10policy_hubIfjN4cuda3std3__44plusIfEEE10Policy1000EN6thrust24THRUST_300001_SM_1000_NS6detail15normal_iteratorINSD_10device_ptrIfEEEEjS9_fNS7_10__identityEEEvT0_PT3_T1_NS0_13GridEvenShareISN_EET2_T4_E12temp_storage+32];
	add.f32 	%f283, %f282, %f281;
	selp.f32 	%f284, %f283, %f281, %p45;
	setp.gt.u32 	%p46, %r6, 160;
	ld.shared.f32 	%f285, [_ZZN3cub18CUB_300001_SM_10006detail6reduce18DeviceReduceKernelINS2_10policy_hubIfjN4cuda3std3__44plusIfEEE10Policy1000EN6thrust24THRUST_300001_SM_1000_NS6detail15normal_iteratorINSD_10device_ptrIfEEEEjS9_fNS7_10__identityEEEvT0_PT3_T1_NS0_13GridEvenShareISN_EET2_T4_E12temp_storage+36];
	add.f32 	%f286, %f285, %f284;
	selp.f32 	%f287, %f286, %f284, %p46;
	setp.gt.u32 	%p47, %r6, 192;
	ld.shared.f32 	%f288, [_ZZN3cub18CUB_300001_SM_10006detail6reduce18DeviceReduceKernelINS2_10policy_hubIfjN4cuda3std3__44plusIfEEE10Policy1000EN6thrust24THRUST_300001_SM_1000_NS6detail15normal_iteratorINSD_10device_ptrIfEEEEjS9_fNS7_10__identityEEEvT0_PT3_T1_NS0_13GridEvenShareISN_EET2_T4_E12temp_storage+40];
	add.f32 	%f289, %f288, %f287;
	selp.f32 	%f290, %f289, %f287, %p47;
	setp.gt.u32 	%p48, %r6, 224;
	ld.shared.f32 	%f291, [_ZZN3cub18CUB_300001_SM_10006detail6reduce18DeviceReduceKernelINS2_10policy_hubIfjN4cuda3std3__44plusIfEEE10Policy1000EN6thrust24THRUST_300001_SM_1000_NS6detail15normal_iteratorINSD_10device_ptrIfEEEEjS9_fNS7_10__identityEEEvT0_PT3_T1_NS0_13GridEvenShareISN_EET2_T4_E12temp_storage+44];
	add.f32 	%f292, %f291, %f290;
	selp.f32 	%f293, %f292, %f290, %p48;
	setp.gt.u32 	%p49, %r6, 256;
	ld.shared.f32 	%f294, [_ZZN3cub18CUB_300001_SM_10006detail6reduce18DeviceReduceKernelINS2_10policy_hubIfjN4cuda3std3__44plusIfEEE10Policy1000EN6thrust24THRUST_300001_SM_1000_NS6detail15normal_iteratorINSD_10device_ptrIfEEEEjS9_fNS7_10__identityEEEvT0_PT3_T1_NS0_13GridEvenShareISN_EET2_T4_E12temp_storage+48];
	add.f32 	%f295, %f294, %f293;
	selp.f32 	%f296, %f295, %f293, %p49;
	setp.gt.u32 	%p50, %r6, 288;
	ld.shared.f32 	%f297, [_ZZN3cub18CUB_300001_SM_10006detail6reduce18DeviceReduceKernelINS2_10policy_hubIfjN4cuda3std3__44plusIfEEE10Policy1000EN6thrust24THRUST_300001_SM_1000_NS6detail15normal_iteratorINSD_10device_ptrIfEEEEjS9_fNS7_10__identityEEEvT0_PT3_T1_NS0_13GridEvenShareISN_EET2_T4_E12temp_storage+52];
	add.f32 	%f298, %f297, %f296;
	selp.f32 	%f299, %f298, %f296, %p50;
	setp.gt.u32 	%p51, %r6, 320;
	ld.shared.f32 	%f300, [_ZZN3cub18CUB_300001_SM_10006detail6reduce18DeviceReduceKernelINS2_10policy_hubIfjN4cuda3std3__44plusIfEEE10Policy1000EN6thrust24THRUST_300001_SM_1000_NS6detail15normal_iteratorINSD_10device_ptrIfEEEEjS9_fNS7_10__identityEEEvT0_PT3_T1_NS0_13GridEvenShareISN_EET2_T4_E12temp_storage+56];
	add.f32 	%f301, %f300, %f299;
	selp.f32 	%f302, %f301, %f299, %p51;
	setp.gt.u32 	%p52, %r6, 352;
	ld.shared.f32 	%f303, [_ZZN3cub18CUB_300001_SM_10006detail6reduce18DeviceReduceKernelINS2_10policy_hubIfjN4cuda3std3__44plusIfEEE10Policy1000EN6thrust24THRUST_300001_SM_1000_NS6detail15normal_iteratorINSD_10device_ptrIfEEEEjS9_fNS7_10__identityEEEvT0_PT3_T1_NS0_13GridEvenShareISN_EET2_T4_E12temp_storage+60];
	add.f32 	%f304, %f303, %f302;
	selp.f32 	%f305, %f304, %f302, %p52;
	setp.gt.u32 	%p53, %r6, 384;
	ld.shared.f32 	%f306, [_ZZN3cub18CUB_300001_SM_10006detail6reduce18DeviceReduceKernelINS2_10policy_hubIfjN4cuda3std3__44plusIfEEE10Policy1000EN6thrust24THRUST_300001_SM_1000_NS6detail15normal_iteratorINSD_10device_ptrIfEEEEjS9_fNS7_10__identityEEEvT0_PT3_T1_NS0_13GridEvenShareISN_EET2_T4_E12temp_storage+64];
	add.f32 	%f307, %f306, %f305;
	selp.f32 	%f308, %f307, %f305, %p53;
	setp.gt.u32 	%p54, %r6, 416;
	ld.shared.f32 	%f309, [_ZZN3cub18CUB_300001_SM_10006detail6reduce18DeviceReduceKernelINS2_10policy_hubIfjN4cuda3std3__44plusIfEEE10Policy1000EN6thrust24THRUST_300001_SM_1000_NS6detail15normal_iteratorINSD_10device_ptrIfEEEEjS9_fNS7_10__identityEEEvT0_PT3_T1_NS0_13GridEvenShareISN_EET2_T4_E12temp_storage+68];
	add.f32 	%f310, %f309, %f308;
	selp.f32 	%f311, %f310, %f308, %p54;
	setp.gt.u32 	%p55, %r6, 448;
	ld.shared.f32 	%f312, [_ZZN3cub18CUB_300001_SM_10006detail6reduce18DeviceReduceKernelINS2_10policy_hubIfjN4cuda3std3__44plusIfEEE10Policy1000EN6thrust24THRUST_300001_SM_1000_NS6detail15normal_iteratorINSD_10device_ptrIfEEEEjS9_fNS7_10__identityEEEvT0_PT3_T1_NS0_13GridEvenShareISN_EET2_T4_E12temp_storage+72];
	add.f32 	%f313, %f312, %f311;
	selp.f32 	%f314, %f313, %f311, %p55;
	setp.gt.u32 	%p56, %r6, 480;
	ld.shared.f32 	%f315, [_ZZN3cub18CUB_300001_SM_10006detail6reduce18DeviceReduceKernelINS2_10policy_hubIfjN4cuda3std3__44plusIfEEE10Policy1000EN6thrust24THRUST_300001_SM_1000_NS6detail15normal_iteratorINSD_10device_ptrIfEEEEjS9_fNS7_10__identityEEEvT0_PT3_T1_NS0_13GridEvenShareISN_EET2_T4_E12temp_storage+76];
	add.f32 	%f316, %f315, %f314;
	selp.f32 	%f379, %f316, %f314, %p56;
	bra.uni 	$L__BB6_48;
$L__BB6_26:
	mov.u32 	%r35, %tid.x;
	add.s32 	%r72, %r35, %r270;
	mul.wide.u32 	%rd4, %r72, 4;
	add.s64 	%rd5, %rd1, %rd4;
	ld.global.f32 	%f41, [%rd5];
	ld.global.f32 	%f42, [%rd5+2048];
	ld.global.f32 	%f43, [%rd5+4096];
	ld.global.f32 	%f44, [%rd5+6144];
	ld.global.f32 	%f45, [%rd5+8192];
	ld.global.f32 	%f46, [%rd5+10240];
	ld.global.f32 	%f47, [%rd5+12288];
	ld.global.f32 	%f48, [%rd5+14336];
	ld.global.f32 	%f49, [%rd5+16384];
	ld.global.f32 	%f50, [%rd5+18432];
	ld.global.f32 	%f51, [%rd5+20480];
	ld.global.f32 	%f52, [%rd5+22528];
	ld.global.f32 	%f53, [%rd5+24576];
	ld.global.f32 	%f54, [%rd5+26624];
	ld.global.f32 	%f55, [%rd5+28672];
	ld.global.f32 	%f56, [%rd5+30720];
	add.f32 	%f57, %f41, %f42;
	add.f32 	%f58, %f43, %f44;
	add.f32 	%f59, %f45, %f46;
	add.f32 	%f60, %f47, %f48;
	add.f32 	%f61, %f49, %f50;
	add.f32 	%f62, %f51, %f52;
	add.f32 	%f63, %f53, %f54;
	add.f32 	%f64, %f55, %f56;
	add.f32 	%f65, %f57, %f58;
	add.f32 	%f66, %f59, %f60;
	add.f32 	%f67, %f61, %f62;
	add.f32 	%f68, %f63, %f64;
	add.f32 	%f69, %f65, %f66;
	add.f32 	%f70, %f67, %f68;
	add.f32 	%f378, %f69, %f70;
	setp.lt.u32 	%p2, %r6, %r4;
	@%p2 bra 	$L__BB6_44;
	add.s32 	%r36, %r4, %r270;
	not.b32 	%r74, %r35;
	add.s32 	%r75, %r74, %r1;
	sub.s32 	%r76, %r75, %r4;
	sub.s32 	%r267, %r76, %r270;
	add.s32 	%r77, %r36, %r35;
	add.s32 	%r266, %r77, 4096;
	mov.b32 	%r269, 0;
	mov.u32 	%r268, %r36;
$L__BB6_28:
	add.s32 	%r270, %r270, %r4;
	add.s32 	%r79, %r1, -8192;
	setp.gt.u32 	%p3, %r270, %r79;
	@%p3 bra 	$L__BB6_30;
	add.s32 	%r80, %r35, %r270;
	mul.wide.u32 	%rd6, %r80, 4;
	add.s64 	%rd7, %rd1, %rd6;
	ld.global.f32 	%f71, [%rd7];
	ld.global.f32 	%f72, [%rd7+2048];
	ld.global.f32 	%f73, [%rd7+4096];
	ld.global.f32 	%f74, [%rd7+6144];
	ld.global.f32 	%f75, [%rd7+8192];
	ld.global.f32 	%f76, [%rd7+10240];
	ld.global.f32 	%f77, [%rd7+12288];
	ld.global.f32 	%f78, [%rd7+14336];
	ld.global.f32 	%f79, [%rd7+16384];
	ld.global.f32 	%f80, [%rd7+18432];
	ld.global.f32 	%f81, [%rd7+20480];
	ld.global.f32 	%f82, [%rd7+22528];
	ld.global.f32 	%f83, [%rd7+24576];
	ld.global.f32 	%f84, [%rd7+26624];
	ld.global.f32 	%f85, [%rd7+28672];
	ld.global.f32 	%f86, [%rd7+30720];
	add.f32 	%f87, %f378, %f71;
	add.f32 	%f88, %f72, %f73;
	add.f32 	%f89, %f74, %f75;
	add.f32 	%f90, %f76, %f77;
	add.f32 	%f91, %f78, %f79;
	add.f32 	%f92, %f80, %f81;
	add.f32 	%f93, %f82, %f83;
	add.f32 	%f94, %f84, %f85;
	add.f32 	%f95, %f87, %f88;
	add.f32 	%f96, %f89, %f90;
	add.f32 	%f97, %f91, %f92;
	add.f32 	%f98, %f93, %f94;
	add.f32 	%f99, %f95, %f96;
	add.f32 	%f100, %f97, %f98;
	add.f32 	%f101, %f99, %f100;
	add.f32 	%f378, %f101, %f86;
	sub.s32 	%r81, %r1, %r270;
	setp.lt.u32 	%p4, %r81, %r4;
	add.s32 	%r269, %r269, 1;
	add.s32 	%r268, %r268, %r4;
	sub.s32 	%r267, %r267, %r4;
	add.s32 	%r266, %r266, %r4;
	@%p4 bra 	$L__BB6_44;
	bra.uni 	$L__BB6_28;
$L__BB6_30:
	setp.le.u32 	%p5, %r1, %r270;
	sub.s32 	%r83, %r1, %r270;
	setp.ge.s32 	%p6, %r35, %r83;
	or.pred  	%p7, %p5, %p6;
	@%p7 bra 	$L__BB6_44;
	not.b32 	%r85, %r35;
	add.s32 	%r86, %r1, %r85;
	sub.s32 	%r87, %r86, %r36;
	mul.lo.s32 	%r88, %r2, %r269;
	shl.b32 	%r89, %r88, 13;
	sub.s32 	%r90, %r87, %r89;
	shr.u32 	%r91, %r90, 9;
	add.s32 	%r49, %r91, 1;
	and.b32  	%r50, %r49, 15;
	setp.lt.u32 	%p8, %r90, 7680;
	mov.u32 	%r275, %r35;
	@%p8 bra 	$L__BB6_35;
	or.b32  	%r273, %r35, 4096;
	shr.u32 	%r92, %r267, 9;
	add.s32 	%r93, %r92, 1;
	and.b32  	%r94, %r93, 16777200;
	neg.s32 	%r271, %r94;
$L__BB6_33:
	.pragma "nounroll";
	add.s32 	%r95, %r266, -4096;
	mul.wide.u32 	%rd8, %r95, 4;
	add.s64 	%rd9, %rd1, %rd8;
	ld.global.f32 	%f103, [%rd9];
	add.f32 	%f104, %f378, %f103;
	add.s32 	%r96, %r266, -3584;
	mul.wide.u32 	%rd10, %r96, 4;
	add.s64 	%rd11, %rd1, %rd10;
	ld.global.f32 	%f105, [%rd11];
	add.f32 	%f106, %f104, %f105;
	add.s32 	%r97, %r266, -3072;
	mul.wide.u32 	%rd12, %r97, 4;
	add.s64 	%rd13, %rd1, %rd12;
	ld.global.f32 	%f107, [%rd13];
	add.f32 	%f108, %f106, %f107;
	add.s32 	%r98, %r266, -2560;
	mul.wide.u32 	%rd14, %r98, 4;
	add.s64 	%rd15, %rd1, %rd14;
	ld.global.f32 	%f109, [%rd15];
	add.f32 	%f110, %f108, %f109;
	add.s32 	%r99, %r266, -2048;
	mul.wide.u32 	%rd16, %r99, 4;
	add.s64 	%rd17, %rd1, %rd16;
	ld.global.f32 	%f111, [%rd17];
	add.f32 	%f112, %f110, %f111;
	add.s32 	%r100, %r266, -1536;
	mul.wide.u32 	%rd18, %r100, 4;
	add.s64 	%rd19, %rd1, %rd18;
	ld.global.f32 	%f113, [%rd19];
	add.f32 	%f114, %f112, %f113;
	add.s32 	%r101, %r266, -1024;
	mul.wide.u32 	%rd20, %r101, 4;
	add.s64 	%rd21, %rd1, %rd20;
	ld.global.f32 	%f115, [%rd21];
	add.f32 	%f116, %f114, %f115;
	add.s32 	%r102, %r266, 3584;
	add.s32 	%r103, %r266, -512;
	mul.wide.u32 	%rd22, %r103, 4;
	add.s64 	%rd23, %rd1, %rd22;
	ld.global.f32 	%f117, [%rd23];
	add.f32 	%f118, %f116, %f117;
	mul.wide.u32 	%rd24, %r266, 4;
	add.s64 	%rd25, %rd1, %rd24;
	ld.global.f32 	%f119, [%rd25];
	add.f32 	%f120, %f118, %f119;
	add.s32 	%r104, %r266, 512;
	mul.wide.u32 	%rd26, %r104, 4;
	add.s64 	%rd27, %rd1, %rd26;
	ld.global.f32 	%f121, [%rd27];
	add.f32 	%f122, %f120, %f121;
	add.s32 	%r105, %r266, 1024;
	mul.wide.u32 	%rd28, %r105, 4;
	add.s64 	%rd29, %rd1, %rd28;
	ld.global.f32 	%f123, [%rd29];
	add.f32 	%f124, %f122, %f123;
	add.s32 	%r106, %r266, 1536;
	mul.wide.u32 	%rd30, %r106, 4;
	add.s64 	%rd31, %rd1, %rd30;
	ld.global.f32 	%f125, [%rd31];
	add.f32 	%f126, %f124, %f125;
	add.s32 	%r107, %r266, 2048;
	mul.wide.u32 	%rd32, %r107, 4;
	add.s64 	%rd33, %rd1, %rd32;
	ld.global.f32 	%f127, [%rd33];
	add.f32 	%f128, %f126, %f127;
	add.s32 	%r108, %r266, 2560;
	mul.wide.u32 	%rd34, %r108, 4;
	add.s64 	%rd35, %rd1, %rd34;
	ld.global.f32 	%f129, [%rd35];
	add.f32 	%f130, %f128, %f129;
	add.s32 	%r109, %r266, 3072;
	mul.wide.u32 	%rd36, %r109, 4;
	add.s64 	%rd37, %rd1, %rd36;
	ld.global.f32 	%f131, [%rd37];
	add.f32 	%f132, %f130, %f131;
	mul.wide.u32 	%rd38, %r102, 4;
	add.s64 	%rd39, %rd1, %rd38;
	ld.global.f32 	%f133, [%rd39];
	add.f32 	%f378, %f132, %f133;
	add.s32 	%r273, %r273, 8192;
	add.s32 	%r266, %r266, 8192;
	add.s32 	%r271, %r271, 16;
	setp.ne.s32 	%p9, %r271, 0;
	@%p9 bra 	$L__BB6_33;
	add.s32 	%r275, %r273, -4096;
$L__BB6_35:
	setp.eq.s32 	%p10, %r50, 0;
	@%p10 bra 	$L__BB6_44;
	and.b32  	%r61, %r49, 7;
	setp.lt.u32 	%p11, %r50, 8;
	@%p11 bra 	$L__BB6_38;
	add.s32 	%r110, %r275, %r270;
	mul.wide.u32 	%rd40, %r110, 4;
	add.s64 	%rd41, %rd1, %rd40;
	ld.global.f32 	%f135, [%rd41];
	add.f32 	%f136, %f378, %f135;
	add.s32 	%r111, %r110, 512;
	mul.wide.u32 	%rd42, %r111, 4;
	add.s64 	%rd43, %rd1, %rd42;
	ld.global.f32 	%f137, [%rd43];
	add.f32 	%f138, %f136, %f137;
	add.s32 	%r112, %r110, 1024;
	mul.wide.u32 	%rd44, %r112, 4;
	add.s64 	%rd45, %rd1, %rd44;
	ld.global.f32 	%f139, [%rd45];
	add.f32 	%f140, %f138, %f139;
	add.s32 	%r113, %r110, 1536;
	mul.wide.u32 	%rd46, %r113, 4;
	add.s64 	%rd47, %rd1, %rd46;
	ld.global.f32 	%f141, [%rd47];
	add.f32 	%f142, %f140, %f141;
	add.s32 	%r114, %r110, 2048;
	mul.wide.u32 	%rd48, %r114, 4;
	add.s64 	%rd49, %rd1, %rd48;
	ld.global.f32 	%f143, [%rd49];
	add.f32 	%f144, %f142, %f143;
	add.s32 	%r115, %r110, 2560;
	mul.wide.u32 	%rd50, %r115, 4;
	add.s64 	%rd51, %rd1, %rd50;
	ld.global.f32 	%f145, [%rd51];
	add.f32 	%f146, %f144, %f145;
	add.s32 	%r116, %r110, 3072;
	mul.wide.u32 	%rd52, %r116, 4;
	add.s64 	%rd53, %rd1, %rd52;
	ld.global.f32 	%f147, [%rd53];
	add.f32 	%f148, %f146, %f147;
	add.s32 	%r117, %r110, 3584;
	mul.wide.u32 	%rd54, %r117, 4;
	add.s64 	%rd55, %rd1, %rd54;
	ld.global.f32 	%f149, [%rd55];
	add.f32 	%f378, %f148, %f149;
	add.s32 	%r275, %r275, 4096;
$L__BB6_38:
	setp.eq.s32 	%p12, %r61, 0;
	@%p12 bra 	$L__BB6_44;
	setp.lt.u32 	%p13, %r61, 4;
	@%p13 bra 	$L__BB6_41;
	add.s32 	%r118, %r275, %r270;
	mul.wide.u32 	%rd56, %r118, 4;
	add.s64 	%rd57, %rd1, %rd56;
	ld.global.f32 	%f151, [%rd57];
	add.f32 	%f152, %f378, %f151;
	add.s32 	%r119, %r118, 512;
	mul.wide.u32 	%rd58, %r119, 4;
	add.s64 	%rd59, %rd1, %rd58;
	ld.global.f32 	%f153, [%rd59];
	add.f32 	%f154, %f152, %f153;
	add.s32 	%r120, %r118, 1024;
	mul.wide.u32 	%rd60, %r120, 4;
	add.s64 	%rd61, %rd1, %rd60;
	ld.global.f32 	%f155, [%rd61];
	add.f32 	%f156, %f154, %f155;
	add.s32 	%r121, %r118, 1536;
	mul.wide.u32 	%rd62, %r121, 4;
	add.s64 	%rd63, %rd1, %rd62;
	ld.global.f32 	%f157, [%rd63];
	add.f32 	%f378, %f156, %f157;
	add.s32 	%r275, %r275, 2048;
$L__BB6_41:
	and.b32  	%r122, %r49, 3;
	setp.eq.s32 	%p14, %r122, 0;
	@%p14 bra 	$L__BB6_44;
	add.s32 	%r278, %r275, %r268;
	cvt.u16.u32 	%rs1, %r267;
	shr.u16 	%rs2, %rs1, 9;
	add.s16 	%rs3, %rs2, 1;
	cvt.u32.u16 	%r123, %rs3;
	and.b32  	%r124, %r123, 3;
	neg.s32 	%r277, %r124;
$L__BB6_43:
	.pragma "nounroll";
	mul.wide.u32 	%rd64, %r278, 4;
	add.s64 	%rd65, %rd1, %rd64;
	ld.global.f32 	%f158, [%rd65];
	add.f32 	%f378, %f378, %f158;
	add.s32 	%r278, %r278, 512;
	add.s32 	%r277, %r277, 1;
	setp.ne.s32 	%p15, %r277, 0;
	@%p15 bra 	$L__BB6_43;
$L__BB6_44:
	// begin inline asm
	mov.u32 %r125, %laneid;
	// end inline asm
	mov.b32 	%r127, %f378;
	mov.b32 	%r128, 1;
	mov.b32 	%r149, 31;
	mov.b32 	%r150, -1;
	// begin inline asm
	shfl.sync.down.b32 %r126, %r127, %r128, %r149, %r150;
	// end inline asm
	setp.gt.s32 	%p16, %r125, 30;
	mov.b32 	%f159, %r126;
	add.f32 	%f160, %f378, %f159;
	selp.f32 	%f161, %f378, %f160, %p16;
	mov.b32 	%r132, %f161;
	mov.b32 	%r133, 2;
	// begin inline asm
	shfl.sync.down.b32 %r131, %r132, %r133, %r149, %r150;
	// end inline asm
	setp.gt.s32 	%p17, %r125, 29;
	mov.b32 	%f162, %r131;
	add.f32 	%f163, %f161, %f162;
	selp.f32 	%f164, %f161, %f163, %p17;
	mov.b32 	%r137, %f164;
	mov.b32 	%r138, 4;
	// begin inline asm
	shfl.sync.down.b32 %r136, %r137, %r138, %r149, %r150;
	// end inline asm
	setp.gt.s32 	%p18, %r125, 27;
	mov.b32 	%f165, %r136;
	add.f32 	%f166, %f164, %f165;
	selp.f32 	%f167, %f164, %f166, %p18;
	mov.b32 	%r142, %f167;
	mov.b32 	%r143, 8;
	// begin inline asm
	shfl.sync.down.b32 %r141, %r142, %r143, %r149, %r150;
	// end inline asm
	setp.gt.s32 	%p19, %r125, 23;
	mov.b32 	%f168, %r141;
	add.f32 	%f169, %f167, %f168;
	selp.f32 	%f170, %f167, %f169, %p19;
	mov.b32 	%r147, %f170;
	mov.b32 	%r148, 16;
	// begin inline asm
	shfl.sync.down.b32 %r146, %r147, %r148, %r149, %r150;
	// end inline asm
	setp.gt.s32 	%p20, %r125, 15;
	mov.b32 	%f171, %r146;
	add.f32 	%f37, %f170, %f171;
	selp.f32 	%f379, %f170, %f37, %p20;
	setp.ne.s32 	%p21, %r125, 0;
	@%p21 bra 	$L__BB6_46;
	shr.u32 	%r151, %r35, 3;
	and.b32  	%r152, %r151, 124;
	mov.u32 	%r153, _ZZN3cub18CUB_300001_SM_10006detail6reduce18DeviceReduceKernelINS2_10policy_hubIfjN4cuda3std3__44plusIfEEE10Policy1000EN6thrust24THRUST_300001_SM_1000_NS6detail15normal_iteratorINSD_10device_ptrIfEEEEjS9_fNS7_10__identityEEEvT0_PT3_T1_NS0_13GridEvenShareISN_EET2_T4_E12temp_storage;
	add.s32 	%r154, %r153, %r152;
	st.shared.f32 	[%r154+16], %f37;
$L__BB6_46:
	bar.sync 	0;
	setp.ne.s32 	%p22, %r35, 0;
	@%p22 bra 	$L__BB6_48;
	ld.shared.f32 	%f172, [_ZZN3cub18CUB_300001_SM_10006detail6reduce18DeviceReduceKernelINS2_10policy_hubIfjN4cuda3std3__44plusIfEEE10Policy1000EN6thrust24THRUST_300001_SM_1000_NS6detail15normal_iteratorINSD_10device_ptrIfEEEEjS9_fNS7_10__identityEEEvT0_PT3_T1_NS0_13GridEvenShareISN_EET2_T4_E12temp_storage+20];
	add.f32 	%f173, %f379, %f172;
	ld.shared.f32 	%f174, [_ZZN3cub18CUB_300001_SM_10006detail6reduce18DeviceReduceKernelINS2_10policy_hubIfjN4cuda3std3__44plusIfEEE10Policy1000EN6thrust24THRUST_300001_SM_1000_NS6detail15normal_iteratorINSD_10device_ptrIfEEEEjS9_fNS7_10__identityEEEvT0_PT3_T1_NS0_13GridEvenShareISN_EET2_T4_E12temp_storage+24];
	add.f32 	%f175, %f173, %f174;
	ld.shared.f32 	%f176, [_ZZN3cub18CUB_300001_SM_10006detail6reduce18DeviceReduceKernelINS2_10policy_hubIfjN4cuda3std3__44plusIfEEE10Policy1000EN6thrust24THRUST_300001_SM_1000_NS6detail15normal_iteratorINSD_10device_ptrIfEEEEjS9_fNS7_10__identityEEEvT0_PT3_T1_NS0_13GridEvenShareISN_EET2_T4_E12temp_storage+28];
	add.f32 	%f177, %f175, %f176;
	ld.shared.f32 	%f178, [_ZZN3cub18CUB_300001_SM_10006detail6reduce18DeviceReduceKernelINS2_10policy_hubIfjN4cuda3std3__44plusIfEEE10Policy1000EN6thrust24THRUST_300001_SM_1000_NS6detail15normal_iteratorINSD_10device_ptrIfEEEEjS9_fNS7_10__identityEEEvT0_PT3_T1_NS0_13GridEvenShareISN_EET2_T4_E12temp_storage+32];
	add.f32 	%f179, %f177, %f178;
	ld.shared.f32 	%f180, [_ZZN3cub18CUB_300001_SM_10006detail6reduce18DeviceReduceKernelINS2_10policy_hubIfjN4cuda3std3__44plusIfEEE10Policy1000EN6thrust24THRUST_300001_SM_1000_NS6detail15normal_iteratorINSD_10device_ptrIfEEEEjS9_fNS7_10__identityEEEvT0_PT3_T1_NS0_13GridEvenShareISN_EET2_T4_E12temp_storage+36];
	add.f32 	%f181, %f179, %f180;
	ld.shared.f32 	%f182, [_ZZN3cub18CUB_300001_SM_10006detail6reduce18DeviceReduceKernelINS2_10policy_hubIfjN4cuda3std3__44plusIfEEE10Policy1000EN6thrust24THRUST_300001_SM_1000_NS6detail15normal_iteratorINSD_10device_ptrIfEEEEjS9_fNS7_10__identityEEEvT0_PT3_T1_NS0_13GridEvenShareISN_EET2_T4_E12temp_storage+40];
	add.f32 	%f183, %f181, %f182;
	ld.shared.f32 	%f184, [_ZZN3cub18CUB_300001_SM_10006detail6reduce18DeviceReduceKernelINS2_10policy_hubIfjN4cuda3std3__44plusIfEEE10Policy1000EN6thrust24THRUST_300001_SM_1000_NS6detail15normal_iteratorINSD_10device_ptrIfEEEEjS9_fNS7_10__identityEEEvT0_PT3_T1_NS0_13GridEvenShareISN_EET2_T4_E12temp_storage+44];
	add.f32 	%f185, %f183, %f184;
	ld.shared.f32 	%f186, [_ZZN3cub18CUB_300001_SM_10006detail6reduce18DeviceReduceKernelINS2_10policy_hubIfjN4cuda3std3__44plusIfEEE10Policy1000EN6thrust24THRUST_300001_SM_1000_NS6detail15normal_iteratorINSD_10device_ptrIfEEEEjS9_fNS7_10__identityEEEvT0_PT3_T1_NS0_13GridEvenShareISN_EET2_T4_E12temp_storage+48];
	add.f32 	%f187, %f185, %f186;
	ld.shared.f32 	%f188, [_ZZN3cub18CUB_300001_SM_10006detail6reduce18DeviceReduceKernelINS2_10policy_hubIfjN4cuda3std3__44plusIfEEE10Policy1000EN6thrust24THRUST_300001_SM_1000_NS6detail15normal_iteratorINSD_10device_ptrIfEEEEjS9_fNS7_10__identityEEEvT0_PT3_T1_NS0_13GridEvenShareISN_EET2_T4_E12temp_storage+52];
	add.f32 	%f189, %f187, %f188;
	ld.shared.f32 	%f190, [_ZZN3cub18CUB_300001_SM_10006detail6reduce18DeviceReduceKernelINS2_10policy_hubIfjN4cuda3std3__44plusIfEEE10Policy1000EN6thrust24THRUST_300001_SM_1000_NS6detail15normal_iteratorINSD_10device_ptrIfEEEEjS9_fNS7_10__identityEEEvT0_PT3_T1_NS0_13GridEvenShareISN_EET2_T4_E12temp_storage+56];
	add.f32 	%f191, %f189, %f190;
	ld.shared.f32 	%f192, [_ZZN3cub18CUB_300001_SM_10006detail6reduce18DeviceReduceKernelINS2_10policy_hubIfjN4cuda3std3__44plusIfEEE10Policy1000EN6thrust24THRUST_300001_SM_1000_NS6detail15normal_iteratorINSD_10device_ptrIfEEEEjS9_fNS7_10__identityEEEvT0_PT3_T1_NS0_13GridEvenShareISN_EET2_T4_E12temp_storage+60];
	add.f32 	%f193, %f191, %f192;
	ld.shared.f32 	%f194, [_ZZN3cub18CUB_300001_SM_10006detail6reduce18DeviceReduceKernelINS2_10policy_hubIfjN4cuda3std3__44plusIfEEE10Policy1000EN6thrust24THRUST_300001_SM_1000_NS6detail15normal_iteratorINSD_10device_ptrIfEEEEjS9_fNS7_10__identityEEEvT0_PT3_T1_NS0_13GridEvenShareISN_EET2_T4_E12temp_storage+64];
	add.f32 	%f195, %f193, %f194;
	ld.shared.f32 	%f196, [_ZZN3cub18CUB_300001_SM_10006detail6reduce18DeviceReduceKernelINS2_10policy_hubIfjN4cuda3std3__44plusIfEEE10Policy1000EN6thrust24THRUST_300001_SM_1000_NS6detail15normal_iteratorINSD_10device_ptrIfEEEEjS9_fNS7_10__identityEEEvT0_PT3_T1_NS0_13GridEvenShareISN_EET2_T4_E12temp_storage+68];
	add.f32 	%f197, %f195, %f196;
	ld.shared.f32 	%f198, [_ZZN3cub18CUB_300001_SM_10006detail6reduce18DeviceReduceKernelINS2_10policy_hubIfjN4cuda3std3__44plusIfEEE10Policy1000EN6thrust24THRUST_300001_SM_1000_NS6detail15normal_iteratorINSD_10device_ptrIfEEEEjS9_fNS7_10__identityEEEvT0_PT3_T1_NS0_13GridEvenShareISN_EET2_T4_E12temp_storage+72];
	add.f32 	%f199, %f197, %f198;
	ld.shared.f32 	%f200, [_ZZN3cub18CUB_300001_SM_10006detail6reduce18DeviceReduceKernelINS2_10policy_hubIfjN4cuda3std3__44plusIfEEE10Policy1000EN6thrust24THRUST_300001_SM_1000_NS6detail15normal_iteratorINSD_10device_ptrIfEEEEjS9_fNS7_10__identityEEEvT0_PT3_T1_NS0_13GridEvenShareISN_EET2_T4_E12temp_storage+76];
	add.f32 	%f379, %f199, %f200;
$L__BB6_48:
	mov.u32 	%r256, %tid.x;
	setp.ne.s32 	%p64, %r256, 0;
	@%p64 bra 	$L__BB6_50;
	ld.param.u64 	%rd129, [_ZN3cub18CUB_300001_SM_10006detail6reduce18DeviceReduceKernelINS2_10policy_hubIfjN4cuda3std3__44plusIfEEE10Policy1000EN6thrust24THRUST_300001_SM_1000_NS6detail15normal_iteratorINSD_10device_ptrIfEEEEjS9_fNS7_10__identityEEEvT0_PT3_T1_NS0_13GridEvenShareISN_EET2_T4__param_1];
	cvta.to.global.u64 	%rd126, %rd129;
	mul.wide.u32 	%rd127, %r3, 4;
	add.s64 	%rd128, %rd126, %rd127;
	st.global.f32 	[%rd128], %f379;
$L__BB6_50:
	ret;

}
	// .globl	_ZN3cub18CUB_300001_SM_10006detail6reduce28DeviceReduceSingleTileKernelINS2_10policy_hubIfjN4cuda3std3__44plusIfEEE10Policy1000EPfSC_iS9_ffNS7_10__identityEEEvT0_T1_T2_T3_T4_T6_
.visible .entry _ZN3cub18CUB_300001_SM_10006detail6reduce28DeviceReduceSingleTileKernelINS2_10policy_hubIfjN4cuda3std3__44plusIfEEE10Policy1000EPfSC_iS9_ffNS7_10__identityEEEvT0_T1_T2_T3_T4_T6_(
	.param .u64 .ptr .align 1 _ZN3cub18CUB_300001_SM_10006detail6reduce28DeviceReduceSingleTileKernelINS2_10policy_hubIfjN4cuda3std3__44plusIfEEE10Policy1000EPfSC_iS9_ffNS7_10__identityEEEvT0_T1_T2_T3_T4_T6__param_0,
	.param .u64 .ptr .align 1 _ZN3cub18CUB_300001_SM_10006detail6reduce28DeviceReduceSingleTileKernelINS2_10policy_hubIfjN4cuda3std3__44plusIfEEE10Policy1000EPfSC_iS9_ffNS7_10__identityEEEvT0_T1_T2_T3_T4_T6__param_1,
	.param .u32 _ZN3cub18CUB_300001_SM_10006detail6reduce28DeviceReduceSingleTileKernelINS2_10policy_hubIfjN4cuda3std3__44plusIfEEE10Policy1000EPfSC_iS9_ffNS7_10__identityEEEvT0_T1_T2_T3_T4_T6__param_2,
	.param .align 1 .b8 _ZN3cub18CUB_300001_SM_10006detail6reduce28DeviceReduceSingleTileKernelINS2_10policy_hubIfjN4cuda3std3__44plusIfEEE10Policy1000EPfSC_iS9_ffNS7_10__identityEEEvT0_T1_T2_T3_T4_T6__param_3[1],
	.param .f32 _ZN3cub18CUB_300001_SM_10006detail6reduce28DeviceReduceSingleTileKernelINS2_10policy_hubIfjN4cuda3std3__44plusIfEEE10Policy1000EPfSC_iS9_ffNS7_10__identityEEEvT0_T1_T2_T3_T4_T6__param_4,
	.param .align 1 .b8 _ZN3cub18CUB_300001_SM_10006detail6reduce28DeviceReduceSingleTileKernelINS2_10policy_hubIfjN4cuda3std3__44plusIfEEE10Policy1000EPfSC_iS9_ffNS7_10__identityEEEvT0_T1_T2_T3_T4_T6__param_5[1]
)
.maxntid 512
.minnctapersm 1
{
	.reg .pred 	%p<113>;
	.reg .b32 	%r<407>;
	.reg .b32 	%f<531>;
	.reg .b64 	%rd<133>;
	// demoted variable
	.shared .align 4 .b8 _ZZN3cub18CUB_300001_SM_10006detail6reduce28DeviceReduceSingleTileKernelINS2_10policy_hubIfjN4cuda3std3__44plusIfEEE10Policy1000EPfSC_iS9_ffNS7_10__identityEEEvT0_T1_T2_T3_T4_T6_E12temp_storage[84];
	ld.param.u64 	%rd16, [_ZN3cub18CUB_300001_SM_10006detail6reduce28DeviceReduceSingleTileKernelINS2_10policy_hubIfjN4cuda3std3__44plusIfEEE10Policy1000EPfSC_iS9_ffNS7_10__identityEEEvT0_T1_T2_T3_T4_T6__param_0];
	ld.param.u64 	%rd17, [_ZN3cub18CUB_300001_SM_10006detail6reduce28DeviceReduceSingleTileKernelINS2_10policy_hubIfjN4cuda3std3__44plusIfEEE10Policy1000EPfSC_iS9_ffNS7_10__identityEEEvT0_T1_T2_T3_T4_T6__param_1];
	ld.param.u32 	%r67, [_ZN3cub18CUB_300001_SM_10006detail6reduce28DeviceReduceSingleTileKernelINS2_10policy_hubIfjN4cuda3std3__44plusIfEEE10Policy1000EPfSC_iS9_ffNS7_10__identityEEEvT0_T1_T2_T3_T4_T6__param_2];
	ld.param.f32 	%f58, [_ZN3cub18CUB_300001_SM_10006detail6reduce28DeviceReduceSingleTileKernelINS2_10policy_hubIfjN4cuda3std3__44plusIfEEE10Policy1000EPfSC_iS9_ffNS7_10__identityEEEvT0_T1_T2_T3_T4_T6__param_4];
	cvta.to.global.u64 	%rd1, %rd17;
	setp.ne.s32 	%p1, %r67, 0;
	@%p1 bra 	$L__BB7_3;
	mov.u32 	%r380, %tid.x;
	setp.ne.s32 	%p112, %r380, 0;
	@%p112 bra 	$L__BB7_74;
	st.global.f32 	[%rd1], %f58;
	bra.uni 	$L__BB7_74;
$L__BB7_3:
	and.b64  	%rd18, %rd16, 7;
	setp.ne.s64 	%p2, %rd18, 0;
	@%p2 bra 	$L__BB7_38;
	setp.gt.s32 	%p57, %r67, 8191;
	@%p57 bra 	$L__BB7_22;
	mov.u32 	%r1, %tid.x;
	setp.ge.s32 	%p74, %r1, %r67;
	mov.f32 	%f509, 0f00000000;
	mov.u32 	%r384, %r1;
	@%p74 bra 	$L__BB7_7;
	mul.wide.u32 	%rd121, %r1, 4;
	add.s64 	%rd120, %rd16, %rd121;
	// begin inline asm
	ld.global.nc.u32 %r300, [%rd120];
	// end inline asm
	mov.b32 	%f509, %r300;
	add.s32 	%r384, %r1, 512;
$L__BB7_7:
	setp.ge.s32 	%p75, %r384, %r67;
	@%p75 bra 	$L__BB7_13;
	not.b32 	%r301, %r384;
	add.s32 	%r4, %r67, %r301;
	and.b32  	%r302, %r4, 1536;
	setp.eq.s32 	%p76, %r302, 1536;
	@%p76 bra 	$L__BB7_11;
	mul.wide.u32 	%rd122, %r384, 4;
	add.s64 	%rd129, %rd16, %rd122;
	shr.u32 	%r303, %r4, 9;
	add.s32 	%r304, %r303, 1;
	and.b32  	%r305, %r304, 3;
	neg.s32 	%r382, %r305;
$L__BB7_10:
	.pragma "nounroll";
	// begin inline asm
	ld.global.nc.u32 %r306, [%rd129];
	// end inline asm
	mov.b32 	%f395, %r306;
	add.f32 	%f509, %f509, %f395;
	add.s32 	%r384, %r384, 512;
	add.s64 	%rd129, %rd129, 2048;
	add.s32 	%r382, %r382, 1;
	setp.ne.s32 	%p77, %r382, 0;
	@%p77 bra 	$L__BB7_10;
$L__BB7_11:
	setp.lt.u32 	%p78, %r4, 1536;
	@%p78 bra 	$L__BB7_13;
$L__BB7_12:
	mul.wide.s32 	%rd128, %r384, 4;
	add.s64 	%rd124, %rd16, %rd128;
	// begin inline asm
	ld.global.nc.u32 %r307, [%rd124];
	// end inline asm
	mov.b32 	%f396, %r307;
	add.f32 	%f397, %f509, %f396;
	add.s64 	%rd125, %rd124, 2048;
	// begin inline asm
	ld.global.nc.u32 %r308, [%rd125];
	// end inline asm
	mov.b32 	%f398, %r308;
	add.f32 	%f399, %f397, %f398;
	add.s64 	%rd126, %rd124, 4096;
	// begin inline asm
	ld.global.nc.u32 %r309, [%rd126];
	// end inline asm
	mov.b32 	%f400, %r309;
	add.f32 	%f401, %f399, %f400;
	add.s64 	%rd127, %rd124, 6144;
	// begin inline asm
	ld.global.nc.u32 %r310, [%rd127];
	// end inline asm
	mov.b32 	%f402, %r310;
	add.f32 	%f509, %f401, %f402;
	add.s32 	%r384, %r384, 2048;
	setp.lt.s32 	%p79, %r384, %r67;
	@%p79 bra 	$L__BB7_12;
$L__BB7_13:
	setp.lt.s32 	%p80, %r67, 512;
	@%p80 bra 	$L__BB7_18;
	// begin inline asm
	mov.u32 %r349, %laneid;
	// end inline asm
	mov.b32 	%r351, %f509;
	mov.b32 	%r352, 1;
	mov.b32 	%r373, 31;
	mov.b32 	%r374, -1;
	// begin inline asm
	shfl.sync.down.b32 %r350, %r351, %r352, %r373, %r374;
	// end inline asm
	setp.gt.s32 	%p104, %r349, 30;
	mov.b32 	%f461, %r350;
	add.f32 	%f462, %f509, %f461;
	selp.f32 	%f463, %f509, %f462, %p104;
	mov.b32 	%r356, %f463;
	mov.b32 	%r357, 2;
	// begin inline asm
	shfl.sync.down.b32 %r355, %r356, %r357, %r373, %r374;
	// end inline asm
	setp.gt.s32 	%p105, %r349, 29;
	mov.b32 	%f464, %r355;
	add.f32 	%f465, %f463, %f464;
	selp.f32 	%f466, %f463, %f465, %p105;
	mov.b32 	%r361, %f466;
	mov.b32 	%r362, 4;
	// begin inline asm
	shfl.sync.down.b32 %r360, %r361, %r362, %r373, %r374;
	// end inline asm
	setp.gt.s32 	%p106, %r349, 27;
	mov.b32 	%f467, %r360;
	add.f32 	%f468, %f466, %f467;
	selp.f32 	%f469, %f466, %f468, %p106;
	mov.b32 	%r366, %f469;
	mov.b32 	%r367, 8;
	// begin inline asm
	shfl.sync.down.b32 %r365, %r366, %r367, %r373, %r374;
	// end inline asm
	setp.gt.s32 	%p107, %r349, 23;
	mov.b32 	%f470, %r365;
	add.f32 	%f471, %f469, %f470;
	selp.f32 	%f472, %f469, %f471, %p107;
	mov.b32 	%r371, %f472;
	mov.b32 	%r372, 16;
	// begin inline asm
	shfl.sync.down.b32 %r370, %r371, %r372, %r373, %r374;
	// end inline asm
	setp.gt.s32 	%p108, %r349, 15;
	mov.b32 	%f473, %r370;
	add.f32 	%f10, %f472, %f473;
	selp.f32 	%f530, %f472, %f10, %p108;
	setp.ne.s32 	%p109, %r349, 0;
	@%p109 bra 	$L__BB7_16;
	shr.u32 	%r375, %r1, 3;
	and.b32  	%r376, %r375, 124;
	mov.u32 	%r377, _ZZN3cub18CUB_300001_SM_10006detail6reduce28DeviceReduceSingleTileKernelINS2_10policy_hubIfjN4cuda3std3__44plusIfEEE10Policy1000EPfSC_iS9_ffNS7_10__identityEEEvT0_T1_T2_T3_T4_T6_E12temp_storage;
	add.s32 	%r378, %r377, %r376;
	st.shared.f32 	[%r378+16], %f10;
$L__BB7_16:
	bar.sync 	0;
	setp.ne.s32 	%p110, %r1, 0;
	@%p110 bra 	$L__BB7_72;
	ld.shared.f32 	%f474, [_ZZN3cub18CUB_300001_SM_10006detail6reduce28DeviceReduceSingleTileKernelINS2_10policy_hubIfjN4cuda3std3__44plusIfEEE10Policy1000EPfSC_iS9_ffNS7_10__identityEEEvT0_T1_T2_T3_T4_T6_E12temp_storage+20];
	add.f32 	%f475, %f530, %f474;
	ld.shared.f32 	%f476, [_ZZN3cub18CUB_300001_SM_10006detail6reduce28DeviceReduceSingleTileKernelINS2_10policy_hubIfjN4cuda3std3__44plusIfEEE10Policy1000EPfSC_iS9_ffNS7_10__identityEEEvT0_T1_T2_T3_T4_T6_E12temp_storage+24];
	add.f32 	%f477, %f475, %f476;
	ld.shared.f32 	%f478, [_ZZN3cub18CUB_300001_SM_10006detail6reduce28DeviceReduceSingleTileKernelINS2_10policy_hubIfjN4cuda3std3__44plusIfEEE10Policy1000EPfSC_iS9_ffNS7_10__identityEEEvT0_T1_T2_T3_T4_T6_E12temp_storage+28];
	add.f32 	%f479, %f477, %f478;
	ld.shared.f32 	%f480, [_ZZN3cub18CUB_300001_SM_10006detail6reduce28DeviceReduceSingleTileKernelINS2_10policy_hubIfjN4cuda3std3__44plusIfEEE10Policy1000EPfSC_iS9_ffNS7_10__identityEEEvT0_T1_T2_T3_T4_T6_E12temp_storage+32];
	add.f32 	%f481, %f479, %f480;
	ld.shared.f32 	%f482, [_ZZN3cub18CUB_300001_SM_10006detail6reduce28DeviceReduceSingleTileKernelINS2_10policy_hubIfjN4cuda3std3__44plusIfEEE10Policy1000EPfSC_iS9_ffNS7_10__identityEEEvT0_T1_T2_T3_T4_T6_E12temp_storage+36];
	add.f32 	%f483, %f481, %f482;
	ld.shared.f32 	%f484, [_ZZN3cub18CUB_300001_SM_10006detail6reduce28DeviceReduceSingleTileKernelINS2_10policy_hubIfjN4cuda3std3__44plusIfEEE10Policy1000EPfSC_iS9_ffNS7_10__identityEEEvT0_T1_T2_T3_T4_T6_E12temp_storage+40];
	add.f32 	%f485, %f483, %f484;
	ld.shared.f32 	%f486, [_ZZN3cub18CUB_300001_SM_10006detail6reduce28DeviceReduceSingleTileKernelINS2_10policy_hubIfjN4cuda3std3__44plusIfEEE10Policy1000EPfSC_iS9_ffNS7_10__identityEEEvT0_T1_T2_T3_T4_T6_E12temp_storage+44];
	add.f32 	%f487, %f485, %f486;
	ld.shared.f32 	%f488, [_ZZN3cub18CUB_300001_SM_10006detail6reduce28DeviceReduceSingleTileKernelINS2_10policy_hubIfjN4cuda3std3__44plusIfEEE10Policy1000EPfSC_iS9_ffNS7_10__identityEEEvT0_T1_T2_T3_T4_T6_E12temp_storage+48];
	add.f32 	%f489, %f487, %f488;
	ld.shared.f32 	%f490, [_ZZN3cub18CUB_300001_SM_10006detail6reduce28DeviceReduceSingleTileKernelINS2_10policy_hubIfjN4cuda3std3__44plusIfEEE10Policy1000EPfSC_iS9_ffNS7_10__identityEEEvT0_T1_T2_T3_T4_T6_E12temp_storage+52];
	add.f32 	%f491, %f489, %f490;
	ld.shared.f32 	%f492, [_ZZN3cub18CUB_300001_SM_10006detail6reduce28DeviceReduceSingleTileKernelINS2_10policy_hubIfjN4cuda3std3__44plusIfEEE10Policy1000EPfSC_iS9_ffNS7_10__identityEEEvT0_T1_T2_T3_T4_T6_E12temp_storage+56];
	add.f32 	%f493, %f491, %f492;
	ld.shared.f32 	%f494, [_ZZN3cub18CUB_300001_SM_10006detail6reduce28DeviceReduceSingleTileKernelINS2_10policy_hubIfjN4cuda3std3__44plusIfEEE10Policy1000EPfSC_iS9_ffNS7_10__identityEEEvT0_T1_T2_T3_T4_T6_E12temp_storage+60];
	add.f32 	%f495, %f493, %f494;
	ld.shared.f32 	%f496, [_ZZN3cub18CUB_300001_SM_10006detail6reduce28DeviceReduceSingleTileKernelINS2_10policy_hubIfjN4cuda3std3__44plusIfEEE10Policy1000EPfSC_iS9_ffNS7_10__identityEEEvT0_T1_T2_T3_T4_T6_E12temp_storage+64];
	add.f32 	%f497, %f495, %f496;
	ld.shared.f32 	%f498, [_ZZN3cub18CUB_300001_SM_10006detail6reduce28DeviceReduceSingleTileKernelINS2_10policy_hubIfjN4cuda3std3__44plusIfEEE10Policy1000EPfSC_iS9_ffNS7_10__identityEEEvT0_T1_T2_T3_T4_T6_E12temp_storage+68];
	add.f32 	%f499, %f497, %f498;
	ld.shared.f32 	%f500, [_ZZN3cub18CUB_300001_SM_10006detail6reduce28DeviceReduceSingleTileKernelINS2_10policy_hubIfjN4cuda3std3__44plusIfEEE10Policy1000EPfSC_iS9_ffNS7_10__identityEEEvT0_T1_T2_T3_T4_T6_E12temp_storage+72];
	add.f32 	%f501, %f499, %f500;
	ld.shared.f32 	%f502, [_ZZN3cub18CUB_300001_SM_10006detail6reduce28DeviceReduceSingleTileKernelINS2_10policy_hubIfjN4cuda3std3__44plusIfEEE10Policy1000EPfSC_iS9_ffNS7_10__identityEEEvT0_T1_T2_T3_T4_T6_E12temp_storage+76];
	add.f32 	%f530, %f501, %f502;
	bra.uni 	$L__BB7_72;
$L__BB7_18:
	// begin inline asm
	mov.u32 %r311, %laneid;
	// end inline asm
	and.b32  	%r337, %r1, 992;
	add.s32 	%r338, %r337, 32;
	setp.gt.s32 	%p81, %r338, %r67;
	not.b32 	%r339, %r337;
	add.s32 	%r340, %r67, %r339;
	selp.b32 	%r335, %r340, 31, %p81;
	mov.b32 	%r313, %f509;
	mov.b32 	%r314, 1;
	mov.b32 	%r336, -1;
	// begin inline asm
	shfl.sync.down.b32 %r312, %r313, %r314, %r335, %r336;
	// end inline asm
	setp.lt.s32 	%p82, %r311, %r335;
	mov.b32 	%f403, %r312;
	add.f32 	%f404, %f509, %f403;
	selp.f32 	%f405, %f404, %f509, %p82;
	mov.b32 	%r318, %f405;
	mov.b32 	%r319, 2;
	// begin inline asm
	shfl.sync.down.b32 %r317, %r318, %r319, %r335, %r336;
	// end inline asm
	add.s32 	%r341, %r311, 2;
	setp.gt.s32 	%p83, %r341, %r335;
	mov.b32 	%f406, %r317;
	add.f32 	%f407, %f405, %f406;
	selp.f32 	%f408, %f405, %f407, %p83;
	mov.b32 	%r323, %f408;
	mov.b32 	%r324, 4;
	// begin inline asm
	shfl.sync.down.b32 %r322, %r323, %r324, %r335, %r336;
	// end inline asm
	add.s32 	%r342, %r311, 4;
	setp.gt.s32 	%p84, %r342, %r335;
	mov.b32 	%f409, %r322;
	add.f32 	%f410, %f408, %f409;
	selp.f32 	%f411, %f408, %f410, %p84;
	mov.b32 	%r328, %f411;
	mov.b32 	%r329, 8;
	// begin inline asm
	shfl.sync.down.b32 %r327, %r328, %r329, %r335, %r336;
	// end inline asm
	add.s32 	%r343, %r311, 8;
	setp.gt.s32 	%p85, %r343, %r335;
	mov.b32 	%f412, %r327;
	add.f32 	%f413, %f411, %f412;
	selp.f32 	%f414, %f411, %f413, %p85;
	mov.b32 	%r333, %f414;
	mov.b32 	%r334, 16;
	// begin inline asm
	shfl.sync.down.b32 %r332, %r333, %r334, %r335, %r336;
	// end inline asm
	add.s32 	%r344, %r311, 16;
	setp.gt.s32 	%p86, %r344, %r335;
	mov.b32 	%f415, %r332;
	add.f32 	%f416, %f414, %f415;
	selp.f32 	%f530, %f414, %f416, %p86;
	setp.ne.s32 	%p87, %r311, 0;
	@%p87 bra 	$L__BB7_20;
	shr.u32 	%r345, %r1, 3;
	and.b32  	%r346, %r345, 124;
	mov.u32 	%r347, _ZZN3cub18CUB_300001_SM_10006detail6reduce28DeviceReduceSingleTileKernelINS2_10policy_hubIfjN4cuda3std3__44plusIfEEE10Policy1000EPfSC_iS9_ffNS7_10__identityEEEvT0_T1_T2_T3_T4_T6_E12temp_storage;
	add.s32 	%r348, %r347, %r346;
	st.shared.f32 	[%r348+16], %f530;
$L__BB7_20:
	bar.sync 	0;
	setp.ne.s32 	%p88, %r1, 0;
	@%p88 bra 	$L__BB7_72;
	setp.gt.s32 	%p89, %r67, 32;
	ld.shared.f32 	%f417, [_ZZN3cub18CUB_300001_SM_10006detail6reduce28DeviceReduceSingleTileKernelINS2_10policy_hubIfjN4cuda3std3__44plusIfEEE10Policy1000EPfSC_iS9_ffNS7_10__identityEEEvT0_T1_T2_T3_T4_T6_E12temp_storage+20];
	add.f32 	%f418, %f530, %f417;
	selp.f32 	%f419, %f418, %f530, %p89;
	setp.gt.s32 	%p90, %r67, 64;
	ld.shared.f32 	%f420, [_ZZN3cub18CUB_300001_SM_10006detail6reduce28DeviceReduceSingleTileKernelINS2_10policy_hubIfjN4cuda3std3__44plusIfEEE10Policy1000EPfSC_iS9_ffNS7_10__identityEEEvT0_T1_T2_T3_T4_T6_E12temp_storage+24];
	add.f32 	%f421, %f420, %f419;
	selp.f32 	%f422, %f421, %f419, %p90;
	setp.gt.s32 	%p91, %r67, 96;
	ld.shared.f32 	%f423, [_ZZN3cub18CUB_300001_SM_10006detail6reduce28DeviceReduceSingleTileKernelINS2_10policy_hubIfjN4cuda3std3__44plusIfEEE10Policy1000EPfSC_iS9_ffNS7_10__identityEEEvT0_T1_T2_T3_T4_T6_E12temp_storage+28];
	add.f32 	%f424, %f423, %f422;
	selp.f32 	%f425, %f424, %f422, %p91;
	setp.gt.s32 	%p92, %r67, 128;
	ld.shared.f32 	%f426, [_ZZN3cub18CUB_300001_SM_10006detail6reduce28DeviceReduceSingleTileKernelINS2_10policy_hubIfjN4cuda3std3__44plusIfEEE10Policy1000EPfSC_iS9_ffNS7_10__identityEEEvT0_T1_T2_T3_T4_T6_E12temp_storage+32];
	add.f32 	%f427, %f426, %f425;
	selp.f32 	%f428, %f427, %f425, %p92;
	setp.gt.s32 	%p93, %r67, 160;
	ld.shared.f32 	%f429, [_ZZN3cub18CUB_300001_SM_10006detail6reduce28DeviceReduceSingleTileKernelINS2_10policy_hubIfjN4cuda3std3__44plusIfEEE10Policy1000EPfSC_iS9_ffNS7_10__identityEEEvT0_T1_T2_T3_T4_T6_E12temp_storage+36];
	add.f32 	%f430, %f429, %f428;
	selp.f32 	%f431, %f430, %f428, %p93;
	setp.gt.s32 	%p94, %r67, 192;
	ld.shared.f32 	%f432, [_ZZN3cub18CUB_300001_SM_10006detail6reduce28DeviceReduceSingleTileKernelINS2_10policy_hubIfjN4cuda3std3__44plusIfEEE10Policy1000EPfSC_iS9_ffNS7_10__identityEEEvT0_T1_T2_T3_T4_T6_E12temp_storage+40];
	add.f32 	%f433, %f432, %f431;
	selp.f32 	%f434, %f433, %f431, %p94;
	setp.gt.s32 	%p95, %r67, 224;
	ld.shared.f32 	%f435, [_ZZN3cub18CUB_300001_SM_10006detail6reduce28DeviceReduceSingleTileKernelINS2_10policy_hubIfjN4cuda3std3__44plusIfEEE10Policy1000EPfSC_iS9_ffNS7_10__identityEEEvT0_T1_T2_T3_T4_T6_E12temp_storage+44];
	add.f32 	%f436, %f435, %f434;
	selp.f32 	%f437, %f436, %f434, %p95;
	setp.gt.s32 	%p96, %r67, 256;
	ld.shared.f32 	%f438, [_ZZN3cub18CUB_300001_SM_10006detail6reduce28DeviceReduceSingleTileKernelINS2_10policy_hubIfjN4cuda3std3__44plusIfEEE10Policy1000EPfSC_iS9_ffNS7_10__identityEEEvT0_T1_T2_T3_T4_T6_E12temp_storage+48];
	add.f32 	%f439, %f438, %f437;
	selp.f32 	%f440, %f439, %f437, %p96;
	setp.gt.s32 	%p97, %r67, 288;
	ld.shared.f32 	%f441, [_ZZN3cub18CUB_300001_SM_10006detail6reduce28DeviceReduceSingleTileKernelINS2_10policy_hubIfjN4cuda3std3__44plusIfEEE10Policy1000EPfSC_iS9_ffNS7_10__identityEEEvT0_T1_T2_T3_T4_T6_E12temp_storage+52];
	add.f32 	%f442, %f441, %f440;
	selp.f32 	%f443, %f442, %f440, %p97;
	setp.gt.s32 	%p98, %r67, 320;
	ld.shared.f32 	%f444, [_ZZN3cub18CUB_300001_SM_10006detail6reduce28DeviceReduceSingleTileKernelINS2_10policy_hubIfjN4cuda3std3__44plusIfEEE10Policy1000EPfSC_iS9_ffNS7_10__identityEEEvT0_T1_T2_T3_T4_T6_E12temp_storage+56];
	add.f32 	%f445, %f444, %f443;
	selp.f32 	%f446, %f445, %f443, %p98;
	setp.gt.s32 	%p99, %r67, 352;
	ld.shared.f32 	%f447, [_ZZN3cub18CUB_300001_SM_10006detail6reduce28DeviceReduceSingleTileKernelINS2_10policy_hubIfjN4cuda3std3__44plusIfEEE10Policy1000EPfSC_iS9_ffNS7_10__identityEEEvT0_T1_T2_T3_T4_T6_E12temp_storage+60];
	add.f32 	%f448, %f447, %f446;
	selp.f32 	%f449, %f448, %f446, %p99;
	setp.gt.s32 	%p100, %r67, 384;
	ld.shared.f32 	%f450, [_ZZN3cub18CUB_300001_SM_10006detail6reduce28DeviceReduceSingleTileKernelINS2_10policy_hubIfjN4cuda3std3__44plusIfEEE10Policy1000EPfSC_iS9_ffNS7_10__identityEEEvT0_T1_T2_T3_T4_T6_E12temp_storage+64];
	add.f32 	%f451, %f450, %f449;
	selp.f32 	%f452, %f451, %f449, %p100;
	setp.gt.s32 	%p101, %r67, 416;
	ld.shared.f32 	%f453, [_ZZN3cub18CUB_300001_SM_10006detail6reduce28DeviceReduceSingleTileKernelINS2_10policy_hubIfjN4cuda3std3__44plusIfEEE10Policy1000EPfSC_iS9_ffNS7_10__identityEEEvT0_T1_T2_T3_T4_T6_E12temp_storage+68];
	add.f32 	%f454, %f453, %f452;
	selp.f32 	%f455, %f454, %f452, %p101;
	setp.gt.s32 	%p102, %r67, 448;
	ld.shared.f32 	%f456, [_ZZN3cub18CUB_300001_SM_10006detail6reduce28DeviceReduceSingleTileKernelINS2_10policy_hubIfjN4cuda3std3__44plusIfEEE10Policy1000EPfSC_iS9_ffNS7_10__identityEEEvT0_T1_T2_T3_T4_T6_E12temp_storage+72];
	add.f32 	%f457, %f456, %f455;
	selp.f32 	%f458, %f457, %f455, %p102;
	setp.gt.s32 	%p103, %r67, 480;
	ld.shared.f32 	%f459, [_ZZN3cub18CUB_300001_SM_10006detail6reduce28DeviceReduceSingleTileKernelINS2_10policy_hubIfjN4cuda3std3__44plusIfEEE10Policy1000EPfSC_iS9_ffNS7_10__identityEEEvT0_T1_T2_T3_T4_T6_E12temp_storage+76];
	add.f32 	%f460, %f459, %f458;
	selp.f32 	%f530, %f460, %f458, %p103;
	bra.uni 	$L__BB7_72;
$L__BB7_22:
	mov.u32 	%r13, %tid.x;
	shl.b32 	%r224, %r13, 1;
	mul.wide.u32 	%rd90, %r224, 4;
	add.s64 	%rd75, %rd16, %rd90;
	// begin inline asm
	ld.global.nc.u64 %rd74, [%rd75];
	// end inline asm
	mov.b64 	{%r225, %r226}, %rd74;
	mov.b32 	%f281, %r226;
	mov.b32 	%f282, %r225;
	add.s64 	%rd77, %rd75, 4096;
	// begin inline asm
	ld.global.nc.u64 %rd76, [%rd77];
	// end inline asm
	mov.b64 	{%r227, %r228}, %rd76;
	mov.b32 	%f283, %r228;
	mov.b32 	%f284, %r227;
	add.s64 	%rd79, %rd75, 8192;
	// begin inline asm
	ld.global.nc.u64 %rd78, [%rd79];
	// end inline asm
	mov.b64 	{%r229, %r230}, %rd78;
	mov.b32 	%f285, %r230;
	mov.b32 	%f286, %r229;
	add.s64 	%rd81, %rd75, 12288;
	// begin inline asm
	ld.global.nc.u64 %rd80, [%rd81];
	// end inline asm
	mov.b64 	{%r231, %r232}, %rd80;
	mov.b32 	%f287, %r232;
	mov.b32 	%f288, %r231;
	add.s64 	%rd83, %rd75, 16384;
	// begin inline asm
	ld.global.nc.u64 %rd82, [%rd83];
	// end inline asm
	mov.b64 	{%r233, %r234}, %rd82;
	mov.b32 	%f289, %r234;
	mov.b32 	%f290, %r233;
	add.s64 	%rd85, %rd75, 20480;
	// begin inline asm
	ld.global.nc.u64 %rd84, [%rd85];
	// end inline asm
	mov.b64 	{%r235, %r236}, %rd84;
	mov.b32 	%f291, %r236;
	mov.b32 	%f292, %r235;
	add.s64 	%rd87, %rd75, 24576;
	// begin inline asm
	ld.global.nc.u64 %rd86, [%rd87];
	// end inline asm
	mov.b64 	{%r237, %r238}, %rd86;
	mov.b32 	%f293, %r238;
	mov.b32 	%f294, %r237;
	add.s64 	%rd89, %rd75, 28672;
	// begin inline asm
	ld.global.nc.u64 %rd88, [%rd89];
	// end inline asm
	mov.b64 	{%r239, %r240}, %rd88;
	mov.b32 	%f295, %r240;
	mov.b32 	%f296, %r239;
	add.f32 	%f297, %f282, %f281;
	add.f32 	%f298, %f284, %f283;
	add.f32 	%f299, %f286, %f285;
	add.f32 	%f300, %f288, %f287;
	add.f32 	%f301, %f290, %f289;
	add.f32 	%f302, %f292, %f291;
	add.f32 	%f303, %f294, %f293;
	add.f32 	%f304, %f296, %f295;
	add.f32 	%f305, %f297, %f298;
	add.f32 	%f306, %f299, %f300;
	add.f32 	%f307, %f301, %f302;
	add.f32 	%f308, %f303, %f304;
	add.f32 	%f309, %f305, %f306;
	add.f32 	%f310, %f307, %f308;
	add.f32 	%f516, %f309, %f310;
	setp.lt.u32 	%p58, %r67, 16384;
	mov.b32 	%r387, 8192;
	@%p58 bra 	$L__BB7_26;
	add.s32 	%r14, %r67, -8192;
	mov.b32 	%r387, 8192;
$L__BB7_24:
	mul.wide.s32 	%rd107, %r387, 4;
	add.s64 	%rd92, %rd75, %rd107;
	// begin inline asm
	ld.global.nc.u64 %rd91, [%rd92];
	// end inline asm
	mov.b64 	{%r242, %r243}, %rd91;
	mov.b32 	%f311, %r243;
	mov.b32 	%f312, %r242;
	add.s64 	%rd94, %rd92, 4096;
	// begin inline asm
	ld.global.nc.u64 %rd93, [%rd94];
	// end inline asm
	mov.b64 	{%r244, %r245}, %rd93;
	mov.b32 	%f313, %r245;
	mov.b32 	%f314, %r244;
	add.s64 	%rd96, %rd92, 8192;
	// begin inline asm
	ld.global.nc.u64 %rd95, [%rd96];
	// end inline asm
	mov.b64 	{%r246, %r247}, %rd95;
	mov.b32 	%f315, %r247;
	mov.b32 	%f316, %r246;
	add.s64 	%rd98, %rd92, 12288;
	// begin inline asm
	ld.global.nc.u64 %rd97, [%rd98];
	// end inline asm
	mov.b64 	{%r248, %r249}, %rd97;
	mov.b32 	%f317, %r249;
	mov.b32 	%f318, %r248;
	add.s64 	%rd100, %rd92, 16384;
	// begin inline asm
	ld.global.nc.u64 %rd99, [%rd100];
	// end inline asm
	mov.b64 	{%r250, %r251}, %rd99;
	mov.b32 	%f319, %r251;
	mov.b32 	%f320, %r250;
	add.s64 	%rd102, %rd92, 20480;
	// begin inline asm
	ld.global.nc.u64 %rd101, [%rd102];
	// end inline asm
	mov.b64 	{%r252, %r253}, %rd101;
	mov.b32 	%f321, %r253;
	mov.b32 	%f322, %r252;
	add.s64 	%rd104, %rd92, 24576;
	// begin inline asm
	ld.global.nc.u64 %rd103, [%rd104];
	// end inline asm
	mov.b64 	{%r254, %r255}, %rd103;
	mov.b32 	%f323, %r255;
	mov.b32 	%f324, %r254;
	add.s64 	%rd106, %rd92, 28672;
	// begin inline asm
	ld.global.nc.u64 %rd105, [%rd106];
	// end inline asm
	mov.b64 	{%r256, %r257}, %rd105;
	mov.b32 	%f325, %r257;
	mov.b32 	%f326, %r256;
	add.f32 	%f327, %f516, %f312;
	add.f32 	%f328, %f311, %f314;
	add.f32 	%f329, %f313, %f316;
	add.f32 	%f330, %f315, %f318;
	add.f32 	%f331, %f317, %f320;
	add.f32 	%f332, %f319, %f322;
	add.f32 	%f333, %f321, %f324;
	add.f32 	%f334, %f323, %f326;
	add.f32 	%f335, %f327, %f328;
	add.f32 	%f336, %f329, %f330;
	add.f32 	%f337, %f331, %f332;
	add.f32 	%f338, %f333, %f334;
	add.f32 	%f339, %f335, %f336;
	add.f32 	%f340, %f337, %f338;
	add.f32 	%f341, %f339, %f340;
	add.f32 	%f516, %f341, %f325;
	sub.s32 	%r258, %r67, %r387;
	setp.lt.s32 	%p59, %r258, 8192;
	@%p59 bra 	$L__BB7_34;
	add.s32 	%r387, %r387, 8192;
	setp.le.s32 	%p60, %r387, %r14;
	@%p60 bra 	$L__BB7_24;
$L__BB7_26:
	setp.le.s32 	%p61, %r67, %r387;
	@%p61 bra 	$L__BB7_34;
	sub.s32 	%r18, %r67, %r387;
	setp.ge.s32 	%p62, %r13, %r18;
	@%p62 bra 	$L__BB7_34;
	not.b32 	%r259, %r13;
	add.s32 	%r260, %r67, %r259;
	sub.s32 	%r19, %r260, %r387;
	and.b32  	%r261, %r19, 1536;
	setp.eq.s32 	%p63, %r261, 1536;
	mov.u32 	%r391, %r13;
	@%p63 bra 	$L__BB7_31;
	add.s32 	%r389, %r13, %r387;
	shr.u32 	%r262, %r19, 9;
	add.s32 	%r263, %r262, 1;
	and.b32  	%r264, %r263, 3;
	neg.s32 	%r388, %r264;
	mov.u32 	%r391, %r13;
$L__BB7_30:
	.pragma "nounroll";
	mul.wide.u32 	%rd109, %r389, 4;
	add.s64 	%rd108, %rd16, %rd109;
	// begin inline asm
	ld.global.nc.u32 %r265, [%rd108];
	// end inline asm
	mov.b32 	%f343, %r265;
	add.f32 	%f516, %f516, %f343;
	add.s32 	%r391, %r391, 512;
	add.s32 	%r389, %r389, 512;
	add.s32 	%r388, %r388, 1;
	setp.ne.s32 	%p64, %r388, 0;
	@%p64 bra 	$L__BB7_30;
$L__BB7_31:
	setp.lt.u32 	%p65, %r19, 1536;
	@%p65 bra 	$L__BB7_34;
	cvt.u64.u32 	%rd110, %r391;
	cvt.u64.u32 	%rd111, %r387;
	add.s64 	%rd112, %rd110, %rd111;
	shl.b64 	%rd113, %rd112, 2;
	add.s64 	%rd114, %rd113, %rd16;
	add.s64 	%rd130, %rd114, 4096;
	add.s32 	%r392, %r391, %r387;
$L__BB7_33:
	mul.wide.u32 	%rd119, %r392, 4;
	add.s64 	%rd115, %rd16, %rd119;
	// begin inline asm
	ld.global.nc.u32 %r266, [%rd115];
	// end inline asm
	mov.b32 	%f344, %r266;
	add.f32 	%f345, %f516, %f344;
	add.s64 	%rd116, %rd130, -2048;
	// begin inline asm
	ld.global.nc.u32 %r267, [%rd116];
	// end inline asm
	mov.b32 	%f346, %r267;
	add.f32 	%f347, %f345, %f346;
	// begin inline asm
	ld.global.nc.u32 %r268, [%rd130];
	// end inline asm
	mov.b32 	%f348, %r268;
	add.f32 	%f349, %f347, %f348;
	add.s64 	%rd118, %rd130, 2048;
	// begin inline asm
	ld.global.nc.u32 %r269, [%rd118];
	// end inline asm
	mov.b32 	%f350, %r269;
	add.f32 	%f516, %f349, %f350;
	add.s32 	%r391, %r391, 2048;
	add.s64 	%rd130, %rd130, 8192;
	add.s32 	%r392, %r392, 2048;
	setp.lt.s32 	%p66, %r391, %r18;
	@%p66 bra 	$L__BB7_33;
$L__BB7_34:
	// begin inline asm
	mov.u32 %r270, %laneid;
	// end inline asm
	mov.b32 	%r272, %f516;
	mov.b32 	%r273, 1;
	mov.b32 	%r294, 31;
	mov.b32 	%r295, -1;
	// begin inline asm
	shfl.sync.down.b32 %r271, %r272, %r273, %r294, %r295;
	// end inline asm
	setp.gt.s32 	%p67, %r270, 30;
	mov.b32 	%f351, %r271;
	add.f32 	%f352, %f516, %f351;
	selp.f32 	%f353, %f516, %f352, %p67;
	mov.b32 	%r277, %f353;
	mov.b32 	%r278, 2;
	// begin inline asm
	shfl.sync.down.b32 %r276, %r277, %r278, %r294, %r295;
	// end inline asm
	setp.gt.s32 	%p68, %r270, 29;
	mov.b32 	%f354, %r276;
	add.f32 	%f355, %f353, %f354;
	selp.f32 	%f356, %f353, %f355, %p68;
	mov.b32 	%r282, %f356;
	mov.b32 	%r283, 4;
	// begin inline asm
	shfl.sync.down.b32 %r281, %r282, %r283, %r294, %r295;
	// end inline asm
	setp.gt.s32 	%p69, %r270, 27;
	mov.b32 	%f357, %r281;
	add.f32 	%f358, %f356, %f357;
	selp.f32 	%f359, %f356, %f358, %p69;
	mov.b32 	%r287, %f359;
	mov.b32 	%r288, 8;
	// begin inline asm
	shfl.sync.down.b32 %r286, %r287, %r288, %r294, %r295;
	// end inline asm
	setp.gt.s32 	%p70, %r270, 23;
	mov.b32 	%f360, %r286;
	add.f32 	%f361, %f359, %f360;
	selp.f32 	%f362, %f359, %f361, %p70;
	mov.b32 	%r292, %f362;
	mov.b32 	%r293, 16;
	// begin inline asm
	shfl.sync.down.b32 %r291, %r292, %r293, %r294, %r295;
	// end inline asm
	setp.gt.s32 	%p71, %r270, 15;
	mov.b32 	%f363, %r291;
	add.f32 	%f26, %f362, %f363;
	selp.f32 	%f530, %f362, %f26, %p71;
	setp.ne.s32 	%p72, %r270, 0;
	@%p72 bra 	$L__BB7_36;
	shr.u32 	%r296, %r13, 3;
	and.b32  	%r297, %r296, 124;
	mov.u32 	%r298, _ZZN3cub18CUB_300001_SM_10006detail6reduce28DeviceReduceSingleTileKernelINS2_10policy_hubIfjN4cuda3std3__44plusIfEEE10Policy1000EPfSC_iS9_ffNS7_10__identityEEEvT0_T1_T2_T3_T4_T6_E12temp_storage;
	add.s32 	%r299, %r298, %r297;
	st.shared.f32 	[%r299+16], %f26;
$L__BB7_36:
	bar.sync 	0;
	setp.ne.s32 	%p73, %r13, 0;
	@%p73 bra 	$L__BB7_72;
	ld.shared.f32 	%f364, [_ZZN3cub18CUB_300001_SM_10006detail6reduce28DeviceReduceSingleTileKernelINS2_10policy_hubIfjN4cuda3std3__44plusIfEEE10Policy1000EPfSC_iS9_ffNS7_10__identityEEEvT0_T1_T2_T3_T4_T6_E12temp_storage+20];
	add.f32 	%f365, %f530, %f364;
	ld.shared.f32 	%f366, [_ZZN3cub18CUB_300001_SM_10006detail6reduce28DeviceReduceSingleTileKernelINS2_10policy_hubIfjN4cuda3std3__44plusIfEEE10Policy1000EPfSC_iS9_ffNS7_10__identityEEEvT0_T1_T2_T3_T4_T6_E12temp_storage+24];
	add.f32 	%f367, %f365, %f366;
	ld.shared.f32 	%f368, [_ZZN3cub18CUB_300001_SM_10006detail6reduce28DeviceReduceSingleTileKernelINS2_10policy_hubIfjN4cuda3std3__44plusIfEEE10Policy1000EPfSC_iS9_ffNS7_10__identityEEEvT0_T1_T2_T3_T4_T6_E12temp_storage+28];
	add.f32 	%f369, %f367, %f368;
	ld.shared.f32 	%f370, [_ZZN3cub18CUB_300001_SM_10006detail6reduce28DeviceReduceSingleTileKernelINS2_10policy_hubIfjN4cuda3std3__44plusIfEEE10Policy1000EPfSC_iS9_ffNS7_10__identityEEEvT0_T1_T2_T3_T4_T6_E12temp_storage+32];
	add.f32 	%f371, %f369, %f370;
	ld.shared.f32 	%f372, [_ZZN3cub18CUB_300001_SM_10006detail6reduce28DeviceReduceSingleTileKernelINS2_10policy_hubIfjN4cuda3std3__44plusIfEEE10Policy1000EPfSC_iS9_ffNS7_10__identityEEEvT0_T1_T2_T3_T4_T6_E12temp_storage+36];
	add.f32 	%f373, %f371, %f372;
	ld.shared.f32 	%f374, [_ZZN3cub18CUB_300001_SM_10006detail6reduce28DeviceReduceSingleTileKernelINS2_10policy_hubIfjN4cuda3std3__44plusIfEEE10Policy1000EPfSC_iS9_ffNS7_10__identityEEEvT0_T1_T2_T3_T4_T6_E12temp_storage+40];
	add.f32 	%f375, %f373, %f374;
	ld.shared.f32 	%f376, [_ZZN3cub18CUB_300001_SM_10006detail6reduce28DeviceReduceSingleTileKernelINS2_10policy_hubIfjN4cuda3std3__44plusIfEEE10Policy1000EPfSC_iS9_ffNS7_10__identityEEEvT0_T1_T2_T3_T4_T6_E12temp_storage+44];
	add.f32 	%f377, %f375, %f376;
	ld.shared.f32 	%f378, [_ZZN3cub18CUB_300001_SM_10006detail6reduce28DeviceReduceSingleTileKernelINS2_10policy_hubIfjN4cuda3std3__44plusIfEEE10Policy1000EPfSC_iS9_ffNS7_10__identityEEEvT0_T1_T2_T3_T4_T6_E12temp_storage+48];
	add.f32 	%f379, %f377, %f378;
	ld.shared.f32 	%f380, [_ZZN3cub18CUB_300001_SM_10006detail6reduce28DeviceReduceSingleTileKernelINS2_10policy_hubIfjN4cuda3std3__44plusIfEEE10Policy1000EPfSC_iS9_ffNS7_10__identityEEEvT0_T1_T2_T3_T4_T6_E12temp_storage+52];
	add.f32 	%f381, %f379, %f380;
	ld.shared.f32 	%f382, [_ZZN3cub18CUB_300001_SM_10006detail6reduce28DeviceReduceSingleTileKernelINS2_10policy_hubIfjN4cuda3std3__44plusIfEEE10Policy1000EPfSC_iS9_ffNS7_10__identityEEEvT0_T1_T2_T3_T4_T6_E12temp_storage+56];
	add.f32 	%f383, %f381, %f382;
	ld.shared.f32 	%f384, [_ZZN3cub18CUB_300001_SM_10006detail6reduce28DeviceReduceSingleTileKernelINS2_10policy_hubIfjN4cuda3std3__44plusIfEEE10Policy1000EPfSC_iS9_ffNS7_10__identityEEEvT0_T1_T2_T3_T4_T6_E12temp_storage+60];
	add.f32 	%f385, %f383, %f384;
	ld.shared.f32 	%f386, [_ZZN3cub18CUB_300001_SM_10006detail6reduce28DeviceReduceSingleTileKernelINS2_10policy_hubIfjN4cuda3std3__44plusIfEEE10Policy1000EPfSC_iS9_ffNS7_10__identityEEEvT0_T1_T2_T3_T4_T6_E12temp_storage+64];
	add.f32 	%f387, %f385, %f386;
	ld.shared.f32 	%f388, [_ZZN3cub18CUB_300001_SM_10006detail6reduce28DeviceReduceSingleTileKernelINS2_10policy_hubIfjN4cuda3std3__44plusIfEEE10Policy1000EPfSC_iS9_ffNS7_10__identityEEEvT0_T1_T2_T3_T4_T6_E12temp_storage+68];
	add.f32 	%f389, %f387, %f388;
	ld.shared.f32 	%f390, [_ZZN3cub18CUB_300001_SM_10006detail6reduce28DeviceReduceSingleTileKernelINS2_10policy_hubIfjN4cuda3std3__44plusIfEEE10Policy1000EPfSC_iS9_ffNS7_10__identityEEEvT0_T1_T2_T3_T4_T6_E12temp_storage+72];
	add.f32 	%f391, %f389, %f390;
	ld.shared.f32 	%f392, [_ZZN3cub18CUB_300001_SM_10006detail6reduce28DeviceReduceSingleTileKernelINS2_10policy_hubIfjN4cuda3std3__44plusIfEEE10Policy1000EPfSC_iS9_ffNS7_10__identityEEEvT0_T1_T2_T3_T4_T6_E12temp_storage+76];
	add.f32 	%f530, %f391, %f392;
	bra.uni 	$L__BB7_72;
$L__BB7_38:
	setp.gt.s32 	%p3, %r67, 8191;
	@%p3 bra 	$L__BB7_56;
	mov.u32 	%r34, %tid.x;
	setp.ge.s32 	%p20, %r34, %r67;
	mov.f32 	%f522, 0f00000000;
	mov.u32 	%r397, %r34;
	@%p20 bra 	$L__BB7_41;
	mul.wide.u32 	%rd66, %r34, 4;
	add.s64 	%rd65, %rd16, %rd66;
	// begin inline asm
	ld.global.nc.u32 %r144, [%rd65];
	// end inline asm
	mov.b32 	%f522, %r144;
	add.s32 	%r397, %r34, 512;
$L__BB7_41:
	setp.ge.s32 	%p21, %r397, %r67;
	@%p21 bra 	$L__BB7_47;
	not.b32 	%r145, %r397;
	add.s32 	%r37, %r67, %r145;
	and.b32  	%r146, %r37, 1536;
	setp.eq.s32 	%p22, %r146, 1536;
	@%p22 bra 	$L__BB7_45;
	mul.wide.u32 	%rd67, %r397, 4;
	add.s64 	%rd131, %rd16, %rd67;
	shr.u32 	%r147, %r37, 9;
	add.s32 	%r148, %r147, 1;
	and.b32  	%r149, %r148, 3;
	neg.s32 	%r395, %r149;
$L__BB7_44:
	.pragma "nounroll";
	// begin inline asm
	ld.global.nc.u32 %r150, [%rd131];
	// end inline asm
	mov.b32 	%f173, %r150;
	add.f32 	%f522, %f522, %f173;
	add.s32 	%r397, %r397, 512;
	add.s64 	%rd131, %rd131, 2048;
	add.s32 	%r395, %r395, 1;
	setp.ne.s32 	%p23, %r395, 0;
	@%p23 bra 	$L__BB7_44;
$L__BB7_45:
	setp.lt.u32 	%p24, %r37, 1536;
	@%p24 bra 	$L__BB7_47;
$L__BB7_46:
	mul.wide.s32 	%rd73, %r397, 4;
	add.s64 	%rd69, %rd16, %rd73;
	// begin inline asm
	ld.global.nc.u32 %r151, [%rd69];
	// end inline asm
	mov.b32 	%f174, %r151;
	add.f32 	%f175, %f522, %f174;
	add.s64 	%rd70, %rd69, 2048;
	// begin inline asm
	ld.global.nc.u32 %r152, [%rd70];
	// end inline asm
	mov.b32 	%f176, %r152;
	add.f32 	%f177, %f175, %f176;
	add.s64 	%rd71, %rd69, 4096;
	// begin inline asm
	ld.global.nc.u32 %r153, [%rd71];
	// end inline asm
	mov.b32 	%f178, %r153;
	add.f32 	%f179, %f177, %f178;
	add.s64 	%rd72, %rd69, 6144;
	// begin inline asm
	ld.global.nc.u32 %r154, [%rd72];
	// end inline asm
	mov.b32 	%f180, %r154;
	add.f32 	%f522, %f179, %f180;
	add.s32 	%r397, %r397, 2048;
	setp.lt.s32 	%p25, %r397, %r67;
	@%p25 bra 	$L__BB7_46;
$L__BB7_47:
	setp.lt.s32 	%p26, %r67, 512;
	@%p26 bra 	$L__BB7_52;
	// begin inline asm
	mov.u32 %r193, %laneid;
	// end inline asm
	mov.b32 	%r195, %f522;
	mov.b32 	%r196, 1;
	mov.b32 	%r217, 31;
	mov.b32 	%r218, -1;
	// begin inline asm
	shfl.sync.down.b32 %r194, %r195, %r196, %r217, %r218;
	// end inline asm
	setp.gt.s32 	%p50, %r193, 30;
	mov.b32 	%f239, %r194;
	add.f32 	%f240, %f522, %f239;
	selp.f32 	%f241, %f522, %f240, %p50;
	mov.b32 	%r200, %f241;
	mov.b32 	%r201, 2;
	// begin inline asm
	shfl.sync.down.b32 %r199, %r200, %r201, %r217, %r218;
	// end inline asm
	setp.gt.s32 	%p51, %r193, 29;
	mov.b32 	%f242, %r199;
	add.f32 	%f243, %f241, %f242;
	selp.f32 	%f244, %f241, %f243, %p51;
	mov.b32 	%r205, %f244;
	mov.b32 	%r206, 4;
	// begin inline asm
	shfl.sync.down.b32 %r204, %r205, %r206, %r217, %r218;
	// end inline asm
	setp.gt.s32 	%p52, %r193, 27;
	mov.b32 	%f245, %r204;
	add.f32 	%f246, %f244, %f245;
	selp.f32 	%f247, %f244, %f246, %p52;
	mov.b32 	%r210, %f247;
	mov.b32 	%r211, 8;
	// begin inline asm
	shfl.sync.down.b32 %r209, %r210, %r211, %r217, %r218;
	// end inline asm
	setp.gt.s32 	%p53, %r193, 23;
	mov.b32 	%f248, %r209;
	add.f32 	%f249, %f247, %f248;
	selp.f32 	%f250, %f247, %f249, %p53;
	mov.b32 	%r215, %f250;
	mov.b32 	%r216, 16;
	// begin inline asm
	shfl.sync.down.b32 %r214, %r215, %r216, %r217, %r218;
	// end inline asm
	setp.gt.s32 	%p54, %r193, 15;
	mov.b32 	%f251, %r214;
	add.f32 	%f38, %f250, %f251;
	selp.f32 	%f530, %f250, %f38, %p54;
	setp.ne.s32 	%p55, %r193, 0;
	@%p55 bra 	$L__BB7_50;
	shr.u32 	%r219, %r34, 3;
	and.b32  	%r220, %r219, 124;
	mov.u32 	%r221, _ZZN3cub18CUB_300001_SM_10006detail6reduce28DeviceReduceSingleTileKernelINS2_10policy_hubIfjN4cuda3std3__44plusIfEEE10Policy1000EPfSC_iS9_ffNS7_10__identityEEEvT0_T1_T2_T3_T4_T6_E12temp_storage;
	add.s32 	%r222, %r221, %r220;
	st.shared.f32 	[%r222+16], %f38;
$L__BB7_50:
	bar.sync 	0;
	setp.ne.s32 	%p56, %r34, 0;
	@%p56 bra 	$L__BB7_72;
	ld.shared.f32 	%f252, [_ZZN3cub18CUB_300001_SM_10006detail6reduce28DeviceReduceSingleTileKernelINS2_10policy_hubIfjN4cuda3std3__44plusIfEEE10Policy1000EPfSC_iS9_ffNS7_10__identityEEEvT0_T1_T2_T3_T4_T6_E12temp_storage+20];
	add.f32 	%f253, %f530, %f252;
	ld.shared.f32 	%f254, [_ZZN3cub18CUB_300001_SM_10006detail6reduce28DeviceReduceSingleTileKernelINS2_10policy_hubIfjN4cuda3std3__44plusIfEEE10Policy1000EPfSC_iS9_ffNS7_10__identityEEEvT0_T1_T2_T3_T4_T6_E12temp_storage+24];
	add.f32 	%f255, %f253, %f254;
	ld.shared.f32 	%f256, [_ZZN3cub18CUB_300001_SM_10006detail6reduce28DeviceReduceSingleTileKernelINS2_10policy_hubIfjN4cuda3std3__44plusIfEEE10Policy1000EPfSC_iS9_ffNS7_10__identityEEEvT0_T1_T2_T3_T4_T6_E12temp_storage+28];
	add.f32 	%f257, %f255, %f256;
	ld.shared.f32 	%f258, [_ZZN3cub18CUB_300001_SM_10006detail6reduce28DeviceReduceSingleTileKernelINS2_10policy_hubIfjN4cuda3std3__44plusIfEEE10Policy1000EPfSC_iS9_ffNS7_10__identityEEEvT0_T1_T2_T3_T4_T6_E12temp_storage+32];
	add.f32 	%f259, %f257, %f258;
	ld.shared.f32 	%f260, [_ZZN3cub18CUB_300001_SM_10006detail6reduce28DeviceReduceSingleTileKernelINS2_10policy_hubIfjN4cuda3std3__44plusIfEEE10Policy1000EPfSC_iS9_ffNS7_10__identityEEEvT0_T1_T2_T3_T4_T6_E12temp_storage+36];
	add.f32 	%f261, %f259, %f260;
	ld.shared.f32 	%f262, [_ZZN3cub18CUB_300001_SM_10006detail6reduce28DeviceReduceSingleTileKernelINS2_10policy_hubIfjN4cuda3std3__44plusIfEEE10Policy1000EPfSC_iS9_ffNS7_10__identityEEEvT0_T1_T2_T3_T4_T6_E12temp_storage+40];
	add.f32 	%f263, %f261, %f262;
	ld.shared.f32 	%f264, [_ZZN3cub18CUB_300001_SM_10006detail6reduce28DeviceReduceSingleTileKernelINS2_10policy_hubIfjN4cuda3std3__44plusIfEEE10Policy1000EPfSC_iS9_ffNS7_10__identityEEEvT0_T1_T2_T3_T4_T6_E12temp_storage+44];
	add.f32 	%f265, %f263, %f264;
	ld.shared.f32 	%f266, [_ZZN3cub18CUB_300001_SM_10006detail6reduce28DeviceReduceSingleTileKernelINS2_10policy_hubIfjN4cuda3std3__44plusIfEEE10Policy1000EPfSC_iS9_ffNS7_10__identityEEEvT0_T1_T2_T3_T4_T6_E12temp_storage+48];
	add.f32 	%f267, %f265, %f266;
	ld.shared.f32 	%f268, [_ZZN3cub18CUB_300001_SM_10006detail6reduce28DeviceReduceSingleTileKernelINS2_10policy_hubIfjN4cuda3std3__44plusIfEEE10Policy1000EPfSC_iS9_ffNS7_10__identityEEEvT0_T1_T2_T3_T4_T6_E12temp_storage+52];
	add.f32 	%f269, %f267, %f268;
	ld.shared.f32 	%f270, [_ZZN3cub18CUB_300001_SM_10006detail6reduce28DeviceReduceSingleTileKernelINS2_10policy_hubIfjN4cuda3std3__44plusIfEEE10Policy1000EPfSC_iS9_ffNS7_10__identityEEEvT0_T1_T2_T3_T4_T6_E12temp_storage+56];
	add.f32 	%f271, %f269, %f270;
	ld.shared.f32 	%f272, [_ZZN3cub18CUB_300001_SM_10006detail6reduce28DeviceReduceSingleTileKernelINS2_10policy_hubIfjN4cuda3std3__44plusIfEEE10Policy1000EPfSC_iS9_ffNS7_10__identityEEEvT0_T1_T2_T3_T4_T6_E12temp_storage+60];
	add.f32 	%f273, %f271, %f272;
	ld.shared.f32 	%f274, [_ZZN3cub18CUB_300001_SM_10006detail6reduce28DeviceReduceSingleTileKernelINS2_10policy_hubIfjN4cuda3std3__44plusIfEEE10Policy1000EPfSC_iS9_ffNS7_10__identityEEEvT0_T1_T2_T3_T4_T6_E12temp_storage+64];
	add.f32 	%f275, %f273, %f274;
	ld.shared.f32 	%f276, [_ZZN3cub18CUB_300001_SM_10006detail6reduce28DeviceReduceSingleTileKernelINS2_10policy_hubIfjN4cuda3std3__44plusIfEEE10Policy1000EPfSC_iS9_ffNS7_10__identityEEEvT0_T1_T2_T3_T4_T6_E12temp_storage+68];
	add.f32 	%f277, %f275, %f276;
	ld.shared.f32 	%f278, [_ZZN3cub18CUB_300001_SM_10006detail6reduce28DeviceReduceSingleTileKernelINS2_10policy_hubIfjN4cuda3std3__44plusIfEEE10Policy1000EPfSC_iS9_ffNS7_10__identityEEEvT0_T1_T2_T3_T4_T6_E12temp_storage+72];
	add.f32 	%f279, %f277, %f278;
	ld.shared.f32 	%f280, [_ZZN3cub18CUB_300001_SM_10006detail6reduce28DeviceReduceSingleTileKernelINS2_10policy_hubIfjN4cuda3std3__44plusIfEEE10Policy1000EPfSC_iS9_ffNS7_10__identityEEEvT0_T1_T2_T3_T4_T6_E12temp_storage+76];
	add.f32 	%f530, %f279, %f280;
	bra.uni 	$L__BB7_72;
$L__BB7_52:
	// begin inline asm
	mov.u32 %r155, %laneid;
	// end inline asm
	and.b32  	%r181, %r34, 992;
	add.s32 	%r182, %r181, 32;
	setp.gt.s32 	%p27, %r182, %r67;
	not.b32 	%r183, %r181;
	add.s32 	%r184, %r67, %r183;
	selp.b32 	%r179, %r184, 31, %p27;
	mov.b32 	%r157, %f522;
	mov.b32 	%r158, 1;
	mov.b32 	%r180, -1;
	// begin inline asm
	shfl.sync.down.b32 %r156, %r157, %r158, %r179, %r180;
	// end inline asm
	setp.lt.s32 	%p28, %r155, %r179;
	mov.b32 	%f181, %r156;
	add.f32 	%f182, %f522, %f181;
	selp.f32 	%f183, %f182, %f522, %p28;
	mov.b32 	%r162, %f183;
	mov.b32 	%r163, 2;
	// begin inline asm
	shfl.sync.down.b32 %r161, %r162, %r163, %r179, %r180;
	// end inline asm
	add.s32 	%r185, %r155, 2;
	setp.gt.s32 	%p29, %r185, %r179;
	mov.b32 	%f184, %r161;
	add.f32 	%f185, %f183, %f184;
	selp.f32 	%f186, %f183, %f185, %p29;
	mov.b32 	%r167, %f186;
	mov.b32 	%r168, 4;
	// begin inline asm
	shfl.sync.down.b32 %r166, %r167, %r168, %r179, %r180;
	// end inline asm
	add.s32 	%r186, %r155, 4;
	setp.gt.s32 	%p30, %r186, %r179;
	mov.b32 	%f187, %r166;
	add.f32 	%f188, %f186, %f187;
	selp.f32 	%f189, %f186, %f188, %p30;
	mov.b32 	%r172, %f189;
	mov.b32 	%r173, 8;
	// begin inline asm
	shfl.sync.down.b32 %r171, %r172, %r173, %r179, %r180;
	// end inline asm
	add.s32 	%r187, %r155, 8;
	setp.gt.s32 	%p31, %r187, %r179;
	mov.b32 	%f190, %r171;
	add.f32 	%f191, %f189, %f190;
	selp.f32 	%f192, %f189, %f191, %p31;
	mov.b32 	%r177, %f192;
	mov.b32 	%r178, 16;
	// begin inline asm
	shfl.sync.down.b32 %r176, %r177, %r178, %r179, %r180;
	// end inline asm
	add.s32 	%r188, %r155, 16;
	setp.gt.s32 	%p32, %r188, %r179;
	mov.b32 	%f193, %r176;
	add.f32 	%f194, %f192, %f193;
	selp.f32 	%f530, %f192, %f194, %p32;
	setp.ne.s32 	%p33, %r155, 0;
	@%p33 bra 	$L__BB7_54;
	shr.u32 	%r189, %r34, 3;
	and.b32  	%r190, %r189, 124;
	mov.u32 	%r191, _ZZN3cub18CUB_300001_SM_10006detail6reduce28DeviceReduceSingleTileKernelINS2_10policy_hubIfjN4cuda3std3__44plusIfEEE10Policy1000EPfSC_iS9_ffNS7_10__identityEEEvT0_T1_T2_T3_T4_T6_E12temp_storage;
	add.s32 	%r192, %r191, %r190;
	st.shared.f32 	[%r192+16], %f530;
$L__BB7_54:
	bar.sync 	0;
	setp.ne.s32 	%p34, %r34, 0;
	@%p34 bra 	$L__BB7_72;
	setp.gt.s32 	%p35, %r67, 32;
	ld.shared.f32 	%f195, [_ZZN3cub18CUB_300001_SM_10006detail6reduce28DeviceReduceSingleTileKernelINS2_10policy_hubIfjN4cuda3std3__44plusIfEEE10Policy1000EPfSC_iS9_ffNS7_10__identityEEEvT0_T1_T2_T3_T4_T6_E12temp_storage+20];
	add.f32 	%f196, %f530, %f195;
	selp.f32 	%f197, %f196, %f530, %p35;
	setp.gt.s32 	%p36, %r67, 64;
	ld.shared.f32 	%f198, [_ZZN3cub18CUB_300001_SM_10006detail6reduce28DeviceReduceSingleTileKernelINS2_10policy_hubIfjN4cuda3std3__44plusIfEEE10Policy1000EPfSC_iS9_ffNS7_10__identityEEEvT0_T1_T2_T3_T4_T6_E12temp_storage+24];
	add.f32 	%f199, %f198, %f197;
	selp.f32 	%f200, %f199, %f197, %p36;
	setp.gt.s32 	%p37, %r67, 96;
	ld.shared.f32 	%f201, [_ZZN3cub18CUB_300001_SM_10006detail6reduce28DeviceReduceSingleTileKernelINS2_10policy_hubIfjN4cuda3std3__44plusIfEEE10Policy1000EPfSC_iS9_ffNS7_10__identityEEEvT0_T1_T2_T3_T4_T6_E12temp_storage+28];
	add.f32 	%f202, %f201, %f200;
	selp.f32 	%f203, %f202, %f200, %p37;
	setp.gt.s32 	%p38, %r67, 128;
	ld.shared.f32 	%f204, [_ZZN3cub18CUB_300001_SM_10006detail6reduce28DeviceReduceSingleTileKernelINS2_10policy_hubIfjN4cuda3std3__44plusIfEEE10Policy1000EPfSC_iS9_ffNS7_10__identityEEEvT0_T1_T2_T3_T4_T6_E12temp_storage+32];
	add.f32 	%f205, %f204, %f203;
	selp.f32 	%f206, %f205, %f203, %p38;
	setp.gt.s32 	%p39, %r67, 160;
	ld.shared.f32 	%f207, [_ZZN3cub18CUB_300001_SM_10006detail6reduce28DeviceReduceSingleTileKernelINS2_10policy_hubIfjN4cuda3std3__44plusIfEEE10Policy1000EPfSC_iS9_ffNS7_10__identityEEEvT0_T1_T2_T3_T4_T6_E12temp_storage+36];
	add.f32 	%f208, %f207, %f206;
	selp.f32 	%f209, %f208, %f206, %p39;
	setp.gt.s32 	%p40, %r67, 192;
	ld.shared.f32 	%f210, [_ZZN3cub18CUB_300001_SM_10006detail6reduce28DeviceReduceSingleTileKernelINS2_10policy_hubIfjN4cuda3std3__44plusIfEEE10Policy1000EPfSC_iS9_ffNS7_10__identityEEEvT0_T1_T2_T3_T4_T6_E12temp_storage+40];
	add.f32 	%f211, %f210, %f209;
	selp.f32 	%f212, %f211, %f209, %p40;
	setp.gt.s32 	%p41, %r67, 224;
	ld.shared.f32 	%f213, [_ZZN3cub18CUB_300001_SM_10006detail6reduce28DeviceReduceSingleTileKernelINS2_10policy_hubIfjN4cuda3std3__44plusIfEEE10Policy1000EPfSC_iS9_ffNS7_10__identityEEEvT0_T1_T2_T3_T4_T6_E12temp_storage+44];
	add.f32 	%f214, %f213, %f212;
	selp.f32 	%f215, %f214, %f212, %p41;
	setp.gt.s32 	%p42, %r67, 256;
	ld.shared.f32 	%f216, [_ZZN3cub18CUB_300001_SM_10006detail6reduce28DeviceReduceSingleTileKernelINS2_10policy_hubIfjN4cuda3std3__44plusIfEEE10Policy1000EPfSC_iS9_ffNS7_10__identityEEEvT0_T1_T2_T3_T4_T6_E12temp_storage+48];
	add.f32 	%f217, %f216, %f215;
	selp.f32 	%f218, %f217, %f215, %p42;
	setp.gt.s32 	%p43, %r67, 288;
	ld.shared.f32 	%f219, [_ZZN3cub18CUB_300001_SM_10006detail6reduce28DeviceReduceSingleTileKernelINS2_10policy_hubIfjN4cuda3std3__44plusIfEEE10Policy1000EPfSC_iS9_ffNS7_10__identityEEEvT0_T1_T2_T3_T4_T6_E12temp_storage+52];
	add.f32 	%f220, %f219, %f218;
	selp.f32 	%f221, %f220, %f218, %p43;
	setp.gt.s32 	%p44, %r67, 320;
	ld.shared.f32 	%f222, [_ZZN3cub18CUB_300001_SM_10006detail6reduce28DeviceReduceSingleTileKernelINS2_10policy_hubIfjN4cuda3std3__44plusIfEEE10Policy1000EPfSC_iS9_ffNS7_10__identityEEEvT0_T1_T2_T3_T4_T6_E12temp_storage+56];
	add.f32 	%f223, %f222, %f221;
	selp.f32 	%f224, %f223, %f221, %p44;
	setp.gt.s32 	%p45, %r67, 352;
	ld.shared.f32 	%f225, [_ZZN3cub18CUB_300001_SM_10006detail6reduce28DeviceReduceSingleTileKernelINS2_10policy_hubIfjN4cuda3std3__44plusIfEEE10Policy1000EPfSC_iS9_ffNS7_10__identityEEEvT0_T1_T2_T3_T4_T6_E12temp_storage+60];
	add.f32 	%f226, %f225, %f224;
	selp.f32 	%f227, %f226, %f224, %p45;
	setp.gt.s32 	%p46, %r67, 384;
	ld.shared.f32 	%f228, [_ZZN3cub18CUB_300001_SM_10006detail6reduce28DeviceReduceSingleTileKernelINS2_10policy_hubIfjN4cuda3std3__44plusIfEEE10Policy1000EPfSC_iS9_ffNS7_10__identityEEEvT0_T1_T2_T3_T4_T6_E12temp_storage+64];
	add.f32 	%f229, %f228, %f227;
	selp.f32 	%f230, %f229, %f227, %p46;
	setp.gt.s32 	%p47, %r67, 416;
	ld.shared.f32 	%f231, [_ZZN3cub18CUB_300001_SM_10006detail6reduce28DeviceReduceSingleTileKernelINS2_10policy_hubIfjN4cuda3std3__44plusIfEEE10Policy1000EPfSC_iS9_ffNS7_10__identityEEEvT0_T1_T2_T3_T4_T6_E12temp_storage+68];
	add.f32 	%f232, %f231, %f230;
	selp.f32 	%f233, %f232, %f230, %p47;
	setp.gt.s32 	%p48, %r67, 448;
	ld.shared.f32 	%f234, [_ZZN3cub18CUB_300001_SM_10006detail6reduce28DeviceReduceSingleTileKernelINS2_10policy_hubIfjN4cuda3std3__44plusIfEEE10Policy1000EPfSC_iS9_ffNS7_10__identityEEEvT0_T1_T2_T3_T4_T6_E12temp_storage+72];
	add.f32 	%f235, %f234, %f233;
	selp.f32 	%f236, %f235, %f233, %p48;
	setp.gt.s32 	%p49, %r67, 480;
	ld.shared.f32 	%f237, [_ZZN3cub18CUB_300001_SM_10006detail6reduce28DeviceReduceSingleTileKernelINS2_10policy_hubIfjN4cuda3std3__44plusIfEEE10Policy1000EPfSC_iS9_ffNS7_10__identityEEEvT0_T1_T2_T3_T4_T6_E12temp_storage+76];
	add.f32 	%f238, %f237, %f236;
	selp.f32 	%f530, %f238, %f236, %p49;
	bra.uni 	$L__BB7_72;
$L__BB7_56:
	mov.u32 	%r46, %tid.x;
	mul.wide.u32 	%rd35, %r46, 4;
	add.s64 	%rd19, %rd16, %rd35;
	// begin inline asm
	ld.global.nc.u32 %r68, [%rd19];
	// end inline asm
	mov.b32 	%f59, %r68;
	add.s64 	%rd20, %rd19, 2048;
	// begin inline asm
	ld.global.nc.u32 %r69, [%rd20];
	// end inline asm
	mov.b32 	%f60, %r69;
	add.s64 	%rd21, %rd19, 4096;
	// begin inline asm
	ld.global.nc.u32 %r70, [%rd21];
	// end inline asm
	mov.b32 	%f61, %r70;
	add.s64 	%rd22, %rd19, 6144;
	// begin inline asm
	ld.global.nc.u32 %r71, [%rd22];
	// end inline asm
	mov.b32 	%f62, %r71;
	add.s64 	%rd23, %rd19, 8192;
	// begin inline asm
	ld.global.nc.u32 %r72, [%rd23];
	// end inline asm
	mov.b32 	%f63, %r72;
	add.s64 	%rd24, %rd19, 10240;
	// begin inline asm
	ld.global.nc.u32 %r73, [%rd24];
	// end inline asm
	mov.b32 	%f64, %r73;
	add.s64 	%rd25, %rd19, 12288;
	// begin inline asm
	ld.global.nc.u32 %r74, [%rd25];
	// end inline asm
	mov.b32 	%f65, %r74;
	add.s64 	%rd26, %rd19, 14336;
	// begin inline asm
	ld.global.nc.u32 %r75, [%rd26];
	// end inline asm
	mov.b32 	%f66, %r75;
	add.s64 	%rd27, %rd19, 16384;
	// begin inline asm
	ld.global.nc.u32 %r76, [%rd27];
	// end inline asm
	mov.b32 	%f67, %r76;
	add.s64 	%rd28, %rd19, 18432;
	// begin inline asm
	ld.global.nc.u32 %r77, [%rd28];
	// end inline asm
	mov.b32 	%f68, %r77;
	add.s64 	%rd29, %rd19, 20480;
	// begin inline asm
	ld.global.nc.u32 %r78, [%rd29];
	// end inline asm
	mov.b32 	%f69, %r78;
	add.s64 	%rd30, %rd19, 22528;
	// begin inline asm
	ld.global.nc.u32 %r79, [%rd30];
	// end inline asm
	mov.b32 	%f70, %r79;
	add.s64 	%rd31, %rd19, 24576;
	// begin inline asm
	ld.global.nc.u32 %r80, [%rd31];
	// end inline asm
	mov.b32 	%f71, %r80;
	add.s64 	%rd32, %rd19, 26624;
	// begin inline asm
	ld.global.nc.u32 %r81, [%rd32];
	// end inline asm
	mov.b32 	%f72, %r81;
	add.s64 	%rd33, %rd19, 28672;
	// begin inline asm
	ld.global.nc.u32 %r82, [%rd33];
	// end inline asm
	mov.b32 	%f73, %r82;
	add.s64 	%rd34, %rd19, 30720;
	// begin inline asm
	ld.global.nc.u32 %r83, [%rd34];
	// end inline asm
	mov.b32 	%f74, %r83;
	add.f32 	%f75, %f59, %f60;
	add.f32 	%f76, %f61, %f62;
	add.f32 	%f77, %f63, %f64;
	add.f32 	%f78, %f65, %f66;
	add.f32 	%f79, %f67, %f68;
	add.f32 	%f80, %f69, %f70;
	add.f32 	%f81, %f71, %f72;
	add.f32 	%f82, %f73, %f74;
	add.f32 	%f83, %f75, %f76;
	add.f32 	%f84, %f77, %f78;
	add.f32 	%f85, %f79, %f80;
	add.f32 	%f86, %f81, %f82;
	add.f32 	%f87, %f83, %f84;
	add.f32 	%f88, %f85, %f86;
	add.f32 	%f529, %f87, %f88;
	setp.lt.u32 	%p4, %r67, 16384;
	mov.b32 	%r400, 8192;
	@%p4 bra 	$L__BB7_60;
	add.s32 	%r47, %r67, -8192;
	mov.b32 	%r400, 8192;
$L__BB7_58:
	mul.wide.s32 	%rd52, %r400, 4;
	add.s64 	%rd36, %rd19, %rd52;
	// begin inline asm
	ld.global.nc.u32 %r86, [%rd36];
	// end inline asm
	mov.b32 	%f89, %r86;
	add.s64 	%rd37, %rd36, 2048;
	// begin inline asm
	ld.global.nc.u32 %r87, [%rd37];
	// end inline asm
	mov.b32 	%f90, %r87;
	add.s64 	%rd38, %rd36, 4096;
	// begin inline asm
	ld.global.nc.u32 %r88, [%rd38];
	// end inline asm
	mov.b32 	%f91, %r88;
	add.s64 	%rd39, %rd36, 6144;
	// begin inline asm
	ld.global.nc.u32 %r89, [%rd39];
	// end inline asm
	mov.b32 	%f92, %r89;
	add.s64 	%rd40, %rd36, 8192;
	// begin inline asm
	ld.global.nc.u32 %r90, [%rd40];
	// end inline asm
	mov.b32 	%f93, %r90;
	add.s64 	%rd41, %rd36, 10240;
	// begin inline asm
	ld.global.nc.u32 %r91, [%rd41];
	// end inline asm
	mov.b32 	%f94, %r91;
	add.s64 	%rd42, %rd36, 12288;
	// begin inline asm
	ld.global.nc.u32 %r92, [%rd42];
	// end inline asm
	mov.b32 	%f95, %r92;
	add.s64 	%rd43, %rd36, 14336;
	// begin inline asm
	ld.global.nc.u32 %r93, [%rd43];
	// end inline asm
	mov.b32 	%f96, %r93;
	add.s64 	%rd44, %rd36, 16384;
	// begin inline asm
	ld.global.nc.u32 %r94, [%rd44];
	// end inline asm
	mov.b32 	%f97, %r94;
	add.s64 	%rd45, %rd36, 18432;
	// begin inline asm
	ld.global.nc.u32 %r95, [%rd45];
	// end inline asm
	mov.b32 	%f98, %r95;
	add.s64 	%rd46, %rd36, 20480;
	// begin inline asm
	ld.global.nc.u32 %r96, [%rd46];
	// end inline asm
	mov.b32 	%f99, %r96;
	add.s64 	%rd47, %rd36, 22528;
	// begin inline asm
	ld.global.nc.u32 %r97, [%rd47];
	// end inline asm
	mov.b32 	%f100, %r97;
	add.s64 	%rd48, %rd36, 24576;
	// begin inline asm
	ld.global.nc.u32 %r98, [%rd48];
	// end inline asm
	mov.b32 	%f101, %r98;
	add.s64 	%rd49, %rd36, 26624;
	// begin inline asm
	ld.global.nc.u32 %r99, [%rd49];
	// end inline asm
	mov.b32 	%f102, %r99;
	add.s64 	%rd50, %rd36, 28672;
	// begin inline asm
	ld.global.nc.u32 %r100, [%rd50];
	// end inline asm
	mov.b32 	%f103, %r100;
	add.s64 	%rd51, %rd36, 30720;
	// begin inline asm
	ld.global.nc.u32 %r101, [%rd51];
	// end inline asm
	mov.b32 	%f104, %r101;
	add.f32 	%f105, %f529, %f89;
	add.f32 	%f106, %f90, %f91;
	add.f32 	%f107, %f92, %f93;
	add.f32 	%f108, %f94, %f95;
	add.f32 	%f109, %f96, %f97;
	add.f32 	%f110, %f98, %f99;
	add.f32 	%f111, %f100, %f101;
	add.f32 	%f112, %f102, %f103;
	add.f32 	%f113, %f105, %f106;
	add.f32 	%f114, %f107, %f108;
	add.f32 	%f115, %f109, %f110;
	add.f32 	%f116, %f111, %f112;
	add.f32 	%f117, %f113, %f114;
	add.f32 	%f118, %f115, %f116;
	add.f32 	%f119, %f117, %f118;
	add.f32 	%f529, %f119, %f104;
	sub.s32 	%r102, %r67, %r400;
	setp.lt.s32 	%p5, %r102, 8192;
	@%p5 bra 	$L__BB7_68;
	add.s32 	%r400, %r400, 8192;
	setp.le.s32 	%p6, %r400, %r47;
	@%p6 bra 	$L__BB7_58;
$L__BB7_60:
	setp.le.s32 	%p7, %r67, %r400;
	@%p7 bra 	$L__BB7_68;
	sub.s32 	%r51, %r67, %r400;
	setp.ge.s32 	%p8, %r46, %r51;
	@%p8 bra 	$L__BB7_68;
	not.b32 	%r103, %r46;
	add.s32 	%r104, %r67, %r103;
	sub.s32 	%r52, %r104, %r400;
	and.b32  	%r105, %r52, 1536;
	setp.eq.s32 	%p9, %r105, 1536;
	mov.u32 	%r404, %r46;
	@%p9 bra 	$L__BB7_65;
	add.s32 	%r402, %r46, %r400;
	shr.u32 	%r106, %r52, 9;
	add.s32 	%r107, %r106, 1;
	and.b32  	%r108, %r107, 3;
	neg.s32 	%r401, %r108;
	mov.u32 	%r404, %r46;
$L__BB7_64:
	.pragma "nounroll";
	mul.wide.u32 	%rd54, %r402, 4;
	add.s64 	%rd53, %rd16, %rd54;
	// begin inline asm
	ld.global.nc.u32 %r109, [%rd53];
	// end inline asm
	mov.b32 	%f121, %r109;
	add.f32 	%f529, %f529, %f121;
	add.s32 	%r404, %r404, 512;
	add.s32 	%r402, %r402, 512;
	add.s32 	%r401, %r401, 1;
	setp.ne.s32 	%p10, %r401, 0;
	@%p10 bra 	$L__BB7_64;
$L__BB7_65:
	setp.lt.u32 	%p11, %r52, 1536;
	@%p11 bra 	$L__BB7_68;
	cvt.u64.u32 	%rd55, %r404;
	cvt.u64.u32 	%rd56, %r400;
	add.s64 	%rd57, %rd55, %rd56;
	shl.b64 	%rd58, %rd57, 2;
	add.s64 	%rd59, %rd58, %rd16;
	add.s64 	%rd132, %rd59, 4096;
	add.s32 	%r405, %r404, %r400;
$L__BB7_67:
	mul.wide.u32 	%rd64, %r405, 4;
	add.s64 	%rd60, %rd16, %rd64;
	// begin inline asm
	ld.global.nc.u32 %r110, [%rd60];
	// end inline asm
	mov.b32 	%f122, %r110;
	add.f32 	%f123, %f529, %f122;
	add.s64 	%rd61, %rd132, -2048;
	// begin inline asm
	ld.global.nc.u32 %r111, [%rd61];
	// end inline asm
	mov.b32 	%f124, %r111;
	add.f32 	%f125, %f123, %f124;
	// begin inline asm
	ld.global.nc.u32 %r112, [%rd132];
	// end inline asm
	mov.b32 	%f126, %r112;
	add.f32 	%f127, %f125, %f126;
	add.s64 	%rd63, %rd132, 2048;
	// begin inline asm
	ld.global.nc.u32 %r113, [%rd63];
	// end inline asm
	mov.b32 	%f128, %r113;
	add.f32 	%f529, %f127, %f128;
	add.s32 	%r404, %r404, 2048;
	add.s64 	%rd132, %rd132, 8192;
	add.s32 	%r405, %r405, 2048;
	setp.lt.s32 	%p12, %r404, %r51;
	@%p12 bra 	$L__BB7_67;
$L__BB7_68:
	// begin inline asm
	mov.u32 %r114, %laneid;
	// end inline asm
	mov.b32 	%r116, %f529;
	mov.b32 	%r117, 1;
	mov.b32 	%r138, 31;
	mov.b32 	%r139, -1;
	// begin inline asm
	shfl.sync.down.b32 %r115, %r116, %r117, %r138, %r139;
	// end inline asm
	setp.gt.s32 	%p13, %r114, 30;
	mov.b32 	%f129, %r115;
	add.f32 	%f130, %f529, %f129;
	selp.f32 	%f131, %f529, %f130, %p13;
	mov.b32 	%r121, %f131;
	mov.b32 	%r122, 2;
	// begin inline asm
	shfl.sync.down.b32 %r120, %r121, %r122, %r138, %r139;
	// end inline asm
	setp.gt.s32 	%p14, %r114, 29;
	mov.b32 	%f132, %r120;
	add.f32 	%f133, %f131, %f132;
	selp.f32 	%f134, %f131, %f133, %p14;
	mov.b32 	%r126, %f134;
	mov.b32 	%r127, 4;
	// begin inline asm
	shfl.sync.down.b32 %r125, %r126, %r127, %r138, %r139;
	// end inline asm
	setp.gt.s32 	%p15, %r114, 27;
	mov.b32 	%f135, %r125;
	add.f32 	%f136, %f134, %f135;
	selp.f32 	%f137, %f134, %f136, %p15;
	mov.b32 	%r131, %f137;
	mov.b32 	%r132, 8;
	// begin inline asm
	shfl.sync.down.b32 %r130, %r131, %r132, %r138, %r139;
	// end inline asm
	setp.gt.s32 	%p16, %r114, 23;
	mov.b32 	%f138, %r130;
	add.f32 	%f139, %f137, %f138;
	selp.f32 	%f140, %f137, %f139, %p16;
	mov.b32 	%r136, %f140;
	mov.b32 	%r137, 16;
	// begin inline asm
	shfl.sync.down.b32 %r135, %r136, %r137, %r138, %r139;
	// end inline asm
	setp.gt.s32 	%p17, %r114, 15;
	mov.b32 	%f141, %r135;
	add.f32 	%f54, %f140, %f141;
	selp.f32 	%f530, %f140, %f54, %p17;
	setp.ne.s32 	%p18, %r114, 0;
	@%p18 bra 	$L__BB7_70;
	shr.u32 	%r140, %r46, 3;
	and.b32  	%r141, %r140, 124;
	mov.u32 	%r142, _ZZN3cub18CUB_300001_SM_10006detail6reduce28DeviceReduceSingleTileKernelINS2_10policy_hubIfjN4cuda3std3__44plusIfEEE10Policy1000EPfSC_iS9_ffNS7_10__identityEEEvT0_T1_T2_T3_T4_T6_E12temp_storage;
	add.s32 	%r143, %r142, %r141;
	st.shared.f32 	[%r143+16], %f54;
$L__BB7_70:
	bar.sync 	0;
	setp.ne.s32 	%p19, %r46, 0;
	@%p19 bra 	$L__BB7_72;
	ld.shared.f32 	%f142, [_ZZN3cub18CUB_300001_SM_10006detail6reduce28DeviceReduceSingleTileKernelINS2_10policy_hubIfjN4cuda3std3__44plusIfEEE10Policy1000EPfSC_iS9_ffNS7_10__identityEEEvT0_T1_T2_T3_T4_T6_E12temp_storage+20];
	add.f32 	%f143, %f530, %f142;
	ld.shared.f32 	%f144, [_ZZN3cub18CUB_300001_SM_10006detail6reduce28DeviceReduceSingleTileKernelINS2_10policy_hubIfjN4cuda3std3__44plusIfEEE10Policy1000EPfSC_iS9_ffNS7_10__identityEEEvT0_T1_T2_T3_T4_T6_E12temp_storage+24];
	add.f32 	%f145, %f143, %f144;
	ld.shared.f32 	%f146, [_ZZN3cub18CUB_300001_SM_10006detail6reduce28DeviceReduceSingleTileKernelINS2_10policy_hubIfjN4cuda3std3__44plusIfEEE10Policy1000EPfSC_iS9_ffNS7_10__identityEEEvT0_T1_T2_T3_T4_T6_E12temp_storage+28];
	add.f32 	%f147, %f145, %f146;
	ld.shared.f32 	%f148, [_ZZN3cub18CUB_300001_SM_10006detail6reduce28DeviceReduceSingleTileKernelINS2_10policy_hubIfjN4cuda3std3__44plusIfEEE10Policy1000EPfSC_iS9_ffNS7_10__identityEEEvT0_T1_T2_T3_T4_T6_E12temp_storage+32];
	add.f32 	%f149, %f147, %f148;
	ld.shared.f32 	%f150, [_ZZN3cub18CUB_300001_SM_10006detail6reduce28DeviceReduceSingleTileKernelINS2_10policy_hubIfjN4cuda3std3__44plusIfEEE10Policy1000EPfSC_iS9_ffNS7_10__identityEEEvT0_T1_T2_T3_T4_T6_E12temp_storage+36];
	add.f32 	%f151, %f149, %f150;
	ld.shared.f32 	%f152, [_ZZN3cub18CUB_300001_SM_10006detail6reduce28DeviceReduceSingleTileKernelINS2_10policy_hubIfjN4cuda3std3__44plusIfEEE10Policy1000EPfSC_iS9_ffNS7_10__identityEEEvT0_T1_T2_T3_T4_T6_E12temp_storage+40];
	add.f32 	%f153, %f151, %f152;
	ld.shared.f32 	%f154, [_ZZN3cub18CUB_300001_SM_10006detail6reduce28DeviceReduceSingleTileKernelINS2_10policy_hubIfjN4cuda3std3__44plusIfEEE10Policy1000EPfSC_iS9_ffNS7_10__identityEEEvT0_T1_T2_T3_T4_T6_E12temp_storage+44];
	add.f32 	%f155, %f153, %f154;
	ld.shared.f32 	%f156, [_ZZN3cub18CUB_300001_SM_10006detail6reduce28DeviceReduceSingleTileKernelINS2_10policy_hubIfjN4cuda3std3__44plusIfEEE10Policy1000EPfSC_iS9_ffNS7_10__identityEEEvT0_T1_T2_T3_T4_T6_E12temp_storage+48];
	add.f32 	%f157, %f155, %f156;
	ld.shared.f32 	%f158, [_ZZN3cub18CUB_300001_SM_10006detail6reduce28DeviceReduceSingleTileKernelINS2_10policy_hubIfjN4cuda3std3__44plusIfEEE10Policy1000EPfSC_iS9_ffNS7_10__identityEEEvT0_T1_T2_T3_T4_T6_E12temp_storage+52];
	add.f32 	%f159, %f157, %f158;
	ld.shared.f32 	%f160, [_ZZN3cub18CUB_300001_SM_10006detail6reduce28DeviceReduceSingleTileKernelINS2_10policy_hubIfjN4cuda3std3__44plusIfEEE10Policy1000EPfSC_iS9_ffNS7_10__identityEEEvT0_T1_T2_T3_T4_T6_E12temp_storage+56];
	add.f32 	%f161, %f159, %f160;
	ld.shared.f32 	%f162, [_ZZN3cub18CUB_300001_SM_10006detail6reduce28DeviceReduceSingleTileKernelINS2_10policy_hubIfjN4cuda3std3__44plusIfEEE10Policy1000EPfSC_iS9_ffNS7_10__identityEEEvT0_T1_T2_T3_T4_T6_E12temp_storage+60];
	add.f32 	%f163, %f161, %f162;
	ld.shared.f32 	%f164, [_ZZN3cub18CUB_300001_SM_10006detail6reduce28DeviceReduceSingleTileKernelINS2_10policy_hubIfjN4cuda3std3__44plusIfEEE10Policy1000EPfSC_iS9_ffNS7_10__identityEEEvT0_T1_T2_T3_T4_T6_E12temp_storage+64];
	add.f32 	%f165, %f163, %f164;
	ld.shared.f32 	%f166, [_ZZN3cub18CUB_300001_SM_10006detail6reduce28DeviceReduceSingleTileKernelINS2_10policy_hubIfjN4cuda3std3__44plusIfEEE10Policy1000EPfSC_iS9_ffNS7_10__identityEEEvT0_T1_T2_T3_T4_T6_E12temp_storage+68];
	add.f32 	%f167, %f165, %f166;
	ld.shared.f32 	%f168, [_ZZN3cub18CUB_300001_SM_10006detail6reduce28DeviceReduceSingleTileKernelINS2_10policy_hubIfjN4cuda3std3__44plusIfEEE10Policy1000EPfSC_iS9_ffNS7_10__identityEEEvT0_T1_T2_T3_T4_T6_E12temp_storage+72];
	add.f32 	%f169, %f167, %f168;
	ld.shared.f32 	%f170, [_ZZN3cub18CUB_300001_SM_10006detail6reduce28DeviceReduceSingleTileKernelINS2_10policy_hubIfjN4cuda3std3__44plusIfEEE10Policy1000EPfSC_iS9_ffNS7_10__identityEEEvT0_T1_T2_T3_T4_T6_E12temp_storage+76];
	add.f32 	%f530, %f169, %f170;
$L__BB7_72:
	mov.u32 	%r379, %tid.x;
	setp.ne.s32 	%p111, %r379, 0;
	@%p111 bra 	$L__BB7_74;
	add.f32 	%f503, %f58, %f530;
	st.global.f32 	[%rd1], %f503;
$L__BB7_74:
	ret;

}
	// .globl	_ZN3cub18CUB_300001_SM_10006detail6reduce28DeviceReduceSingleTileKernelINS2_10policy_hubIfyN4cuda3std3__44plusIfEEE10Policy1000EN6thrust24THRUST_300001_SM_1000_NS6detail15normal_iteratorINSD_10device_ptrIfEEEEPfyS9_ffNS7_10__identityEEEvT0_T1_T2_T3_T4_T6_
.visible .entry _ZN3cub18CUB_300001_SM_10006detail6reduce28DeviceReduceSingleTileKernelINS2_10policy_hubIfyN4cuda3std3__44plusIfEEE10Policy1000EN6thrust24THRUST_300001_SM_1000_NS6detail15normal_iteratorINSD_10device_ptrIfEEEEPfyS9_ffNS7_10__identityEEEvT0_T1_T2_T3_T4_T6_(
	.param .align 8 .b8 _ZN3cub18CUB_300001_SM_10006detail6reduce28DeviceReduceSingleTileKernelINS2_10policy_hubIfyN4cuda3std3__44plusIfEEE10Policy1000EN6thrust24THRUST_300001_SM_1000_NS6detail15normal_iteratorINSD_10device_ptrIfEEEEPfyS9_ffNS7_10__identityEEEvT0_T1_T2_T3_T4_T6__param_0[8],
	.param .u64 .ptr .align 1 _ZN3cub18CUB_300001_SM_10006detail6reduce28DeviceReduceSingleTileKernelINS2_10policy_hubIfyN4cuda3std3__44plusIfEEE10Policy1000EN6thrust24THRUST_300001_SM_1000_NS6detail15normal_iteratorINSD_10device_ptrIfEEEEPfyS9_ffNS7_10__identityEEEvT0_T1_T2_T3_T4_T6__param_1,
	.param .u64 _ZN3cub18CUB_300001_SM_10006detail6reduce28DeviceReduceSingleTileKernelINS2_10policy_hubIfyN4cuda3std3__44plusIfEEE10Policy1000EN6thrust24THRUST_300001_SM_1000_NS6detail15normal_iteratorINSD_10device_ptrIfEEEEPfyS9_ffNS7_10__identityEEEvT0_T1_T2_T3_T4_T6__param_2,
	.param .align 1 .b8 _ZN3cub18CUB_300001_SM_10006detail6reduce28DeviceReduceSingleTileKernelINS2_10policy_hubIfyN4cuda3std3__44plusIfEEE10Policy1000EN6thrust24THRUST_300001_SM_1000_NS6detail15normal_iteratorINSD_10device_ptrIfEEEEPfyS9_ffNS7_10__identityEEEvT0_T1_T2_T3_T4_T6__param_3[1],
	.param .f32 _ZN3cub18CUB_300001_SM_10006detail6reduce28DeviceReduceSingleTileKernelINS2_10policy_hubIfyN4cuda3std3__44plusIfEEE10Policy1000EN6thrust24THRUST_300001_SM_1000_NS6detail15normal_iteratorINSD_10device_ptrIfEEEEPfyS9_ffNS7_10__identityEEEvT0_T1_T2_T3_T4_T6__param_4,
	.param .align 1 .b8 _ZN3cub18CUB_300001_SM_10006detail6reduce28DeviceReduceSingleTileKernelINS2_10policy_hubIfyN4cuda3std3__44plusIfEEE10Policy1000EN6thrust24THRUST_300001_SM_1000_NS6detail15normal_iteratorINSD_10device_ptrIfEEEEPfyS9_ffNS7_10__identityEEEvT0_T1_T2_T3_T4_T6__param_5[1]
)
.maxntid 256
.minnctapersm 1
{
	.reg .pred 	%p<59>;
	.reg .b32 	%r<171>;
	.reg .b32 	%f<328>;
	.reg .b64 	%rd<56>;
	// demoted variable
	.shared .align 4 .b8 _ZZN3cub18CUB_300001_SM_10006detail6reduce28DeviceReduceSingleTileKernelINS2_10policy_hubIfyN4cuda3std3__44plusIfEEE10Policy1000EN6thrust24THRUST_300001_SM_1000_NS6detail15normal_iteratorINSD_10device_ptrIfEEEEPfyS9_ffNS7_10__identityEEEvT0_T1_T2_T3_T4_T6_E12temp_storage[44];
	ld.param.u64 	%rd18, [_ZN3cub18CUB_300001_SM_10006detail6reduce28DeviceReduceSingleTileKernelINS2_10policy_hubIfyN4cuda3std3__44plusIfEEE10Policy1000EN6thrust24THRUST_300001_SM_1000_NS6detail15normal_iteratorINSD_10device_ptrIfEEEEPfyS9_ffNS7_10__identityEEEvT0_T1_T2_T3_T4_T6__param_0];
	ld.param.u64 	%rd20, [_ZN3cub18CUB_300001_SM_10006detail6reduce28DeviceReduceSingleTileKernelINS2_10policy_hubIfyN4cuda3std3__44plusIfEEE10Policy1000EN6thrust24THRUST_300001_SM_1000_NS6detail15normal_iteratorINSD_10device_ptrIfEEEEPfyS9_ffNS7_10__identityEEEvT0_T1_T2_T3_T4_T6__param_1];
	ld.param.u64 	%rd19, [_ZN3cub18CUB_300001_SM_10006detail6reduce28DeviceReduceSingleTileKernelINS2_10policy_hubIfyN4cuda3std3__44plusIfEEE10Policy1000EN6thrust24THRUST_300001_SM_1000_NS6detail15normal_iteratorINSD_10device_ptrIfEEEEPfyS9_ffNS7_10__identityEEEvT0_T1_T2_T3_T4_T6__param_2];
	ld.param.f32 	%f42, [_ZN3cub18CUB_300001_SM_10006detail6reduce28DeviceReduceSingleTileKernelINS2_10policy_hubIfyN4cuda3std3__44plusIfEEE10Policy1000EN6thrust24THRUST_300001_SM_1000_NS6detail15normal_iteratorINSD_10device_ptrIfEEEEPfyS9_ffNS7_10__identityEEEvT0_T1_T2_T3_T4_T6__param_4];
	cvta.to.global.u64 	%rd1, %rd20;
	setp.ne.s64 	%p1, %rd19, 0;
	@%p1 bra 	$L__BB8_3;
	mov.u32 	%r156, %tid.x;
	setp.ne.s32 	%p58, %r156, 0;
	@%p58 bra 	$L__BB8_51;
	st.global.f32 	[%rd1], %f42;
	bra.uni 	$L__BB8_51;
$L__BB8_3:
	cvta.to.global.u64 	%rd2, %rd18;
	setp.gt.u64 	%p2, %rd19, 4095;
	@%p2 bra 	$L__BB8_28;
	cvt.u32.u64 	%r1, %rd19;
	mov.u32 	%r2, %tid.x;
	setp.ge.u32 	%p24, %r2, %r1;
	mov.f32 	%f315, 0f00000000;
	mov.u32 	%r160, %r2;
	@%p24 bra 	$L__BB8_6;
	mul.wide.u32 	%rd41, %r2, 4;
	add.s64 	%rd42, %rd2, %rd41;
	ld.global.f32 	%f315, [%rd42];
	add.s32 	%r160, %r2, 256;
$L__BB8_6:
	setp.ge.u32 	%p25, %r160, %r1;
	@%p25 bra 	$L__BB8_19;
	not.b32 	%r83, %r160;
	add.s32 	%r84, %r83, %r1;
	shr.u32 	%r85, %r84, 8;
	add.s32 	%r5, %r85, 1;
	and.b32  	%r6, %r5, 15;
	setp.lt.u32 	%p26, %r84, 3840;
	@%p26 bra 	$L__BB8_10;
	and.b32  	%r86, %r5, 33554416;
	neg.s32 	%r158, %r86;
	mul.wide.u32 	%rd43, %r160, 4;
	add.s64 	%rd44, %rd43, %rd2;
	add.s64 	%rd51, %rd44, 8192;
$L__BB8_9:
	.pragma "nounroll";
	ld.global.f32 	%f189, [%rd51+-8192];
	add.f32 	%f190, %f315, %f189;
	ld.global.f32 	%f191, [%rd51+-7168];
	add.f32 	%f192, %f190, %f191;
	ld.global.f32 	%f193, [%rd51+-6144];
	add.f32 	%f194, %f192, %f193;
	ld.global.f32 	%f195, [%rd51+-5120];
	add.f32 	%f196, %f194, %f195;
	ld.global.f32 	%f197, [%rd51+-4096];
	add.f32 	%f198, %f196, %f197;
	ld.global.f32 	%f199, [%rd51+-3072];
	add.f32 	%f200, %f198, %f199;
	ld.global.f32 	%f201, [%rd51+-2048];
	add.f32 	%f202, %f200, %f201;
	ld.global.f32 	%f203, [%rd51+-1024];
	add.f32 	%f204, %f202, %f203;
	ld.global.f32 	%f205, [%rd51];
	add.f32 	%f206, %f204, %f205;
	ld.global.f32 	%f207, [%rd51+1024];
	add.f32 	%f208, %f206, %f207;
	ld.global.f32 	%f209, [%rd51+2048];
	add.f32 	%f210, %f208, %f209;
	ld.global.f32 	%f211, [%rd51+3072];
	add.f32 	%f212, %f210, %f211;
	ld.global.f32 	%f213, [%rd51+4096];
	add.f32 	%f214, %f212, %f213;
	ld.global.f32 	%f215, [%rd51+5120];
	add.f32 	%f216, %f214, %f215;
	ld.global.f32 	%f217, [%rd51+6144];
	add.f32 	%f218, %f216, %f217;
	ld.global.f32 	%f219, [%rd51+7168];
	add.f32 	%f315, %f218, %f219;
	add.s32 	%r160, %r160, 4096;
	add.s32 	%r158, %r158, 16;
	add.s64 	%rd51, %rd51, 16384;
	setp.ne.s32 	%p27, %r158, 0;
	@%p27 bra 	$L__BB8_9;
$L__BB8_10:
	setp.eq.s32 	%p28, %r6, 0;
	@%p28 bra 	$L__BB8_19;
	and.b32  	%r13, %r5, 7;
	setp.lt.u32 	%p29, %r6, 8;
	@%p29 bra 	$L__BB8_13;
	mul.wide.s32 	%rd45, %r160, 4;
	add.s64 	%rd46, %rd2, %rd45;
	ld.global.f32 	%f221, [%rd46];
	add.f32 	%f222, %f315, %f221;
	ld.global.f32 	%f223, [%rd46+1024];
	add.f32 	%f224, %f222, %f223;
	ld.global.f32 	%f225, [%rd46+2048];
	add.f32 	%f226, %f224, %f225;
	ld.global.f32 	%f227, [%rd46+3072];
	add.f32 	%f228, %f226, %f227;
	ld.global.f32 	%f229, [%rd46+4096];
	add.f32 	%f230, %f228, %f229;
	ld.global.f32 	%f231, [%rd46+5120];
	add.f32 	%f232, %f230, %f231;
	ld.global.f32 	%f233, [%rd46+6144];
	add.f32 	%f234, %f232, %f233;
	ld.global.f32 	%f235, [%rd46+7168];
	add.f32 	%f315, %f234, %f235;
	add.s32 	%r160, %r160, 2048;
$L__BB8_13:
	setp.eq.s32 	%p30, %r13, 0;
	@%p30 bra 	$L__BB8_19;
	and.b32  	%r16, %r5, 3;
	setp.lt.u32 	%p31, %r13, 4;
	@%p31 bra 	$L__BB8_16;
	mul.wide.s32 	%rd47, %r160, 4;
	add.s64 	%rd48, %rd2, %rd47;
	ld.global.f32 	%f237, [%rd48];
	add.f32 	%f238, %f315, %f237;
	ld.global.f32 	%f239, [%rd48+1024];
	add.f32 	%f240, %f238, %f239;
	ld.global.f32 	%f241, [%rd48+2048];
	add.f32 	%f242, %f240, %f241;
	ld.global.f32 	%f243, [%rd48+3072];
	add.f32 	%f315, %f242, %f243;
	add.s32 	%r160, %r160, 1024;
$L__BB8_16:
	setp.eq.s32 	%p32, %r16, 0;
	@%p32 bra 	$L__BB8_19;
	neg.s32 	%r163, %r16;
$L__BB8_18:
	.pragma "nounroll";
	mul.wide.s32 	%rd49, %r160, 4;
	add.s64 	%rd50, %rd2, %rd49;
	ld.global.f32 	%f244, [%rd50];
	add.f32 	%f315, %f315, %f244;
	add.s32 	%r160, %r160, 256;
	add.s32 	%r163, %r163, 1;
	setp.ne.s32 	%p33, %r163, 0;
	@%p33 bra 	$L__BB8_18;
$L__BB8_19:
	setp.lt.u64 	%p34, %rd19, 256;
	@%p34 bra 	$L__BB8_24;
	// begin inline asm
	mov.u32 %r125, %laneid;
	// end inline asm
	mov.b32 	%r127, %f315;
	mov.b32 	%r128, 1;
	mov.b32 	%r149, 31;
	mov.b32 	%r150, -1;
	// begin inline asm
	shfl.sync.down.b32 %r126, %r127, %r128, %r149, %r150;
	// end inline asm
	setp.gt.s32 	%p50, %r125, 30;
	mov.b32 	%f279, %r126;
	add.f32 	%f280, %f315, %f279;
	selp.f32 	%f281, %f315, %f280, %p50;
	mov.b32 	%r132, %f281;
	mov.b32 	%r133, 2;
	// begin inline asm
	shfl.sync.down.b32 %r131, %r132, %r133, %r149, %r150;
	// end inline asm
	setp.gt.s32 	%p51, %r125, 29;
	mov.b32 	%f282, %r131;
	add.f32 	%f283, %f281, %f282;
	selp.f32 	%f284, %f281, %f283, %p51;
	mov.b32 	%r137, %f284;
	mov.b32 	%r138, 4;
	// begin inline asm
	shfl.sync.down.b32 %r136, %r137, %r138, %r149, %r150;
	// end inline asm
	setp.gt.s32 	%p52, %r125, 27;
	mov.b32 	%f285, %r136;
	add.f32 	%f286, %f284, %f285;
	selp.f32 	%f287, %f284, %f286, %p52;
	mov.b32 	%r142, %f287;
	mov.b32 	%r143, 8;
	// begin inline asm
	shfl.sync.down.b32 %r141, %r142, %r143, %r149, %r150;
	// end inline asm
	setp.gt.s32 	%p53, %r125, 23;
	mov.b32 	%f288, %r141;
	add.f32 	%f289, %f287, %f288;
	selp.f32 	%f290, %f287, %f289, %p53;
	mov.b32 	%r147, %f290;
	mov.b32 	%r148, 16;
	// begin inline asm
	shfl.sync.down.b32 %r146, %r147, %r148, %r149, %r150;
	// end inline asm
	setp.gt.s32 	%p54, %r125, 15;
	mov.b32 	%f291, %r146;
	add.f32 	%f16, %f290, %f291;
	selp.f32 	%f327, %f290, %f16, %p54;
	setp.ne.s32 	%p55, %r125, 0;
	@%p55 bra 	$L__BB8_22;
	shr.u32 	%r151, %r2, 3;
	and.b32  	%r152, %r151, 124;
	mov.u32 	%r153, _ZZN3cub18CUB_300001_SM_10006detail6reduce28DeviceReduceSingleTileKernelINS2_10policy_hubIfyN4cuda3std3__44plusIfEEE10Policy1000EN6thrust24THRUST_300001_SM_1000_NS6detail15normal_iteratorINSD_10device_ptrIfEEEEPfyS9_ffNS7_10__identityEEEvT0_T1_T2_T3_T4_T6_E12temp_storage;
	add.s32 	%r154, %r153, %r152;
	st.shared.f32 	[%r154+8], %f16;
$L__BB8_22:
	bar.sync 	0;
	setp.ne.s32 	%p56, %r2, 0;
	@%p56 bra 	$L__BB8_49;
	ld.shared.f32 	%f292, [_ZZN3cub18CUB_300001_SM_10006detail6reduce28DeviceReduceSingleTileKernelINS2_10policy_hubIfyN4cuda3std3__44plusIfEEE10Policy1000EN6thrust24THRUST_300001_SM_1000_NS6detail15normal_iteratorINSD_10device_ptrIfEEEEPfyS9_ffNS7_10__identityEEEvT0_T1_T2_T3_T4_T6_E12temp_storage+12];
	add.f32 	%f293, %f327, %f292;
	ld.shared.f32 	%f294, [_ZZN3cub18CUB_300001_SM_10006detail6reduce28DeviceReduceSingleTileKernelINS2_10policy_hubIfyN4cuda3std3__44plusIfEEE10Policy1000EN6thrust24THRUST_300001_SM_1000_NS6detail15normal_iteratorINSD_10device_ptrIfEEEEPfyS9_ffNS7_10__identityEEEvT0_T1_T2_T3_T4_T6_E12temp_storage+16];
	add.f32 	%f295, %f293, %f294;
	ld.shared.f32 	%f296, [_ZZN3cub18CUB_300001_SM_10006detail6reduce28DeviceReduceSingleTileKernelINS2_10policy_hubIfyN4cuda3std3__44plusIfEEE10Policy1000EN6thrust24THRUST_300001_SM_1000_NS6detail15normal_iteratorINSD_10device_ptrIfEEEEPfyS9_ffNS7_10__identityEEEvT0_T1_T2_T3_T4_T6_E12temp_storage+20];
	add.f32 	%f297, %f295, %f296;
	ld.shared.f32 	%f298, [_ZZN3cub18CUB_300001_SM_10006detail6reduce28DeviceReduceSingleTileKernelINS2_10policy_hubIfyN4cuda3std3__44plusIfEEE10Policy1000EN6thrust24THRUST_300001_SM_1000_NS6detail15normal_iteratorINSD_10device_ptrIfEEEEPfyS9_ffNS7_10__identityEEEvT0_T1_T2_T3_T4_T6_E12temp_storage+24];
	add.f32 	%f299, %f297, %f298;
	ld.shared.f32 	%f300, [_ZZN3cub18CUB_300001_SM_10006detail6reduce28DeviceReduceSingleTileKernelINS2_10policy_hubIfyN4cuda3std3__44plusIfEEE10Policy1000EN6thrust24THRUST_300001_SM_1000_NS6detail15normal_iteratorINSD_10device_ptrIfEEEEPfyS9_ffNS7_10__identityEEEvT0_T1_T2_T3_T4_T6_E12temp_storage+28];
	add.f32 	%f301, %f299, %f300;
	ld.shared.f32 	%f302, [_ZZN3cub18CUB_300001_SM_10006detail6reduce28DeviceReduceSingleTileKernelINS2_10policy_hubIfyN4cuda3std3__44plusIfEEE10Policy1000EN6thrust24THRUST_300001_SM_1000_NS6detail15normal_iteratorINSD_10device_ptrIfEEEEPfyS9_ffNS7_10__identityEEEvT0_T1_T2_T3_T4_T6_E12temp_storage+32];
	add.f32 	%f303, %f301, %f302;
	ld.shared.f32 	%f304, [_ZZN3cub18CUB_300001_SM_10006detail6reduce28DeviceReduceSingleTileKernelINS2_10policy_hubIfyN4cuda3std3__44plusIfEEE10Policy1000EN6thrust24THRUST_300001_SM_1000_NS6detail15normal_iteratorINSD_10device_ptrIfEEEEPfyS9_ffNS7_10__identityEEEvT0_T1_T2_T3_T4_T6_E12temp_storage+36];
	add.f32 	%f327, %f303, %f304;
	bra.uni 	$L__BB8_49;
$L__BB8_24:
	// begin inline asm
	mov.u32 %r87, %laneid;
	// end inline asm
	and.b32  	%r113, %r2, 992;
	add.s32 	%r114, %r113, 32;
	setp.gt.u32 	%p35, %r114, %r1;
	not.b32 	%r115, %r113;
	add.s32 	%r116, %r1, %r115;
	selp.b32 	%r111, %r116, 31, %p35;
	mov.b32 	%r89, %f315;
	mov.b32 	%r90, 1;
	mov.b32 	%r112, -1;
	// begin inline asm
	shfl.sync.down.b32 %r88, %r89, %r90, %r111, %r112;
	// end inline asm
	setp.lt.s32 	%p36, %r87, %r111;
	mov.b32 	%f245, %r88;
	add.f32 	%f246, %f315, %f245;
	selp.f32 	%f247, %f246, %f315, %p36;
	mov.b32 	%r94, %f247;
	mov.b32 	%r95, 2;
	// begin inline asm
	shfl.sync.down.b32 %r93, %r94, %r95, %r111, %r112;
	// end inline asm
	add.s32 	%r117, %r87, 2;
	setp.gt.s32 	%p37, %r117, %r111;
	mov.b32 	%f248, %r93;
	add.f32 	%f249, %f247, %f248;
	selp.f32 	%f250, %f247, %f249, %p37;
	mov.b32 	%r99, %f250;
	mov.b32 	%r100, 4;
	// begin inline asm
	shfl.sync.down.b32 %r98, %r99, %r100, %r111, %r112;
	// end inline asm
	add.s32 	%r118, %r87, 4;
	setp.gt.s32 	%p38, %r118, %r111;
	mov.b32 	%f251, %r98;
	add.f32 	%f252, %f250, %f251;
	selp.f32 	%f253, %f250, %f252, %p38;
	mov.b32 	%r104, %f253;
	mov.b32 	%r105, 8;
	// begin inline asm
	shfl.sync.down.b32 %r103, %r104, %r105, %r111, %r112;
	// end inline asm
	add.s32 	%r119, %r87, 8;
	setp.gt.s32 	%p39, %r119, %r111;
	mov.b32 	%f254, %r103;
	add.f32 	%f255, %f253, %f254;
	selp.f32 	%f256, %f253, %f255, %p39;
	mov.b32 	%r109, %f256;
	mov.b32 	%r110, 16;
	// begin inline asm
	shfl.sync.down.b32 %r108, %r109, %r110, %r111, %r112;
	// end inline asm
	add.s32 	%r120, %r87, 16;
	setp.gt.s32 	%p40, %r120, %r111;
	mov.b32 	%f257, %r108;
	add.f32 	%f258, %f256, %f257;
	selp.f32 	%f327, %f256, %f258, %p40;
	setp.ne.s32 	%p41, %r87, 0;
	@%p41 bra 	$L__BB8_26;
	shr.u32 	%r121, %r2, 3;
	and.b32  	%r122, %r121, 124;
	mov.u32 	%r123, _ZZN3cub18CUB_300001_SM_10006detail6reduce28DeviceReduceSingleTileKernelINS2_10policy_hubIfyN4cuda3std3__44plusIfEEE10Policy1000EN6thrust24THRUST_300001_SM_1000_NS6detail15normal_iteratorINSD_10device_ptrIfEEEEPfyS9_ffNS7_10__identityEEEvT0_T1_T2_T3_T4_T6_E12temp_storage;
	add.s32 	%r124, %r123, %r122;
	st.shared.f32 	[%r124+8], %f327;
$L__BB8_26:
	bar.sync 	0;
	setp.ne.s32 	%p42, %r2, 0;
	@%p42 bra 	$L__BB8_49;
	setp.gt.u64 	%p43, %rd19, 32;
	ld.shared.f32 	%f259, [_ZZN3cub18CUB_300001_SM_10006detail6reduce28DeviceReduceSingleTileKernelINS2_10policy_hubIfyN4cuda3std3__44plusIfEEE10Policy1000EN6thrust24THRUST_300001_SM_1000_NS6detail15normal_iteratorINSD_10device_ptrIfEEEEPfyS9_ffNS7_10__identityEEEvT0_T1_T2_T3_T4_T6_E12temp_storage+12];
	add.f32 	%f260, %f327, %f259;
	selp.f32 	%f261, %f260, %f327, %p43;
	setp.gt.u64 	%p44, %rd19, 64;
	ld.shared.f32 	%f262, [_ZZN3cub18CUB_300001_SM_10006detail6reduce28DeviceReduceSingleTileKernelINS2_10policy_hubIfyN4cuda3std3__44plusIfEEE10Policy1000EN6thrust24THRUST_300001_SM_1000_NS6detail15normal_iteratorINSD_10device_ptrIfEEEEPfyS9_ffNS7_10__identityEEEvT0_T1_T2_T3_T4_T6_E12temp_storage+16];
	add.f32 	%f263, %f262, %f261;
	selp.f32 	%f264, %f263, %f261, %p44;
	setp.gt.u64 	%p45, %rd19, 96;
	ld.shared.f32 	%f265, [_ZZN3cub18CUB_300001_SM_10006detail6reduce28DeviceReduceSingleTileKernelINS2_10policy_hubIfyN4cuda3std3__44plusIfEEE10Policy1000EN6thrust24THRUST_300001_SM_1000_NS6detail15normal_iteratorINSD_10device_ptrIfEEEEPfyS9_ffNS7_10__identityEEEvT0_T1_T2_T3_T4_T6_E12temp_storage+20];
	add.f32 	%f266, %f265, %f264;
	selp.f32 	%f267, %f266, %f264, %p45;
	setp.gt.u64 	%p46, %rd19, 128;
	ld.shared.f32 	%f268, [_ZZN3cub18CUB_300001_SM_10006detail6reduce28DeviceReduceSingleTileKernelINS2_10policy_hubIfyN4cuda3std3__44plusIfEEE10Policy1000EN6thrust24THRUST_300001_SM_1000_NS6detail15normal_iteratorINSD_10device_ptrIfEEEEPfyS9_ffNS7_10__identityEEEvT0_T1_T2_T3_T4_T6_E12temp_storage+24];
	add.f32 	%f269, %f268, %f267;
	selp.f32 	%f270, %f269, %f267, %p46;
	setp.gt.u64 	%p47, %rd19, 160;
	ld.shared.f32 	%f271, [_ZZN3cub18CUB_300001_SM_10006detail6reduce28DeviceReduceSingleTileKernelINS2_10policy_hubIfyN4cuda3std3__44plusIfEEE10Policy1000EN6thrust24THRUST_300001_SM_1000_NS6detail15normal_iteratorINSD_10device_ptrIfEEEEPfyS9_ffNS7_10__identityEEEvT0_T1_T2_T3_T4_T6_E12temp_storage+28];
	add.f32 	%f272, %f271, %f270;
	selp.f32 	%f273, %f272, %f270, %p47;
	setp.gt.u64 	%p48, %rd19, 192;
	ld.shared.f32 	%f274, [_ZZN3cub18CUB_300001_SM_10006detail6reduce28DeviceReduceSingleTileKernelINS2_10policy_hubIfyN4cuda3std3__44plusIfEEE10Policy1000EN6thrust24THRUST_300001_SM_1000_NS6detail15normal_iteratorINSD_10device_ptrIfEEEEPfyS9_ffNS7_10__identityEEEvT0_T1_T2_T3_T4_T6_E12temp_storage+32];
	add.f32 	%f275, %f274, %f273;
	selp.f32 	%f276, %f275, %f273, %p48;
	setp.gt.u64 	%p49, %rd19, 224;
	ld.shared.f32 	%f277, [_ZZN3cub18CUB_300001_SM_10006detail6reduce28DeviceReduceSingleTileKernelINS2_10policy_hubIfyN4cuda3std3__44plusIfEEE10Policy1000EN6thrust24THRUST_300001_SM_1000_NS6detail15normal_iteratorINSD_10device_ptrIfEEEEPfyS9_ffNS7_10__identityEEEvT0_T1_T2_T3_T4_T6_E12temp_storage+36];
	add.f32 	%f278, %f277, %f276;
	selp.f32 	%f327, %f278, %f276, %p49;
	bra.uni 	$L__BB8_49;
$L__BB8_28:
	mov.u32 	%r24, %tid.x;
	cvt.u64.u32 	%rd6, %r24;
	mul.wide.u32 	%rd22, %r24, 4;
	add.s64 	%rd7, %rd2, %rd22;
	ld.global.f32 	%f43, [%rd7];
	ld.global.f32 	%f44, [%rd7+1024];
	ld.global.f32 	%f45, [%rd7+2048];
	ld.global.f32 	%f46, [%rd7+3072];
	ld.global.f32 	%f47, [%rd7+4096];
	ld.global.f32 	%f48, [%rd7+5120];
	ld.global.f32 	%f49, [%rd7+6144];
	ld.global.f32 	%f50, [%rd7+7168];
	ld.global.f32 	%f51, [%rd7+8192];
	ld.global.f32 	%f52, [%rd7+9216];
	ld.global.f32 	%f53, [%rd7+10240];
	ld.global.f32 	%f54, [%rd7+11264];
	ld.global.f32 	%f55, [%rd7+12288];
	ld.global.f32 	%f56, [%rd7+13312];
	ld.global.f32 	%f57, [%rd7+14336];
	ld.global.f32 	%f58, [%rd7+15360];
	add.f32 	%f59, %f43, %f44;
	add.f32 	%f60, %f45, %f46;
	add.f32 	%f61, %f47, %f48;
	add.f32 	%f62, %f49, %f50;
	add.f32 	%f63, %f51, %f52;
	add.f32 	%f64, %f53, %f54;
	add.f32 	%f65, %f55, %f56;
	add.f32 	%f66, %f57, %f58;
	add.f32 	%f67, %f59, %f60;
	add.f32 	%f68, %f61, %f62;
	add.f32 	%f69, %f63, %f64;
	add.f32 	%f70, %f65, %f66;
	add.f32 	%f71, %f67, %f68;
	add.f32 	%f72, %f69, %f70;
	add.f32 	%f326, %f71, %f72;
	add.s64 	%rd8, %rd19, -4096;
	setp.lt.u64 	%p3, %rd8, 4096;
	mov.b64 	%rd53, 4096;
	@%p3 bra 	$L__BB8_32;
	mov.b64 	%rd53, 4096;
$L__BB8_30:
	shl.b64 	%rd24, %rd53, 2;
	add.s64 	%rd25, %rd7, %rd24;
	ld.global.f32 	%f73, [%rd25];
	ld.global.f32 	%f74, [%rd25+1024];
	ld.global.f32 	%f75, [%rd25+2048];
	ld.global.f32 	%f76, [%rd25+3072];
	ld.global.f32 	%f77, [%rd25+4096];
	ld.global.f32 	%f78, [%rd25+5120];
	ld.global.f32 	%f79, [%rd25+6144];
	ld.global.f32 	%f80, [%rd25+7168];
	ld.global.f32 	%f81, [%rd25+8192];
	ld.global.f32 	%f82, [%rd25+9216];
	ld.global.f32 	%f83, [%rd25+10240];
	ld.global.f32 	%f84, [%rd25+11264];
	ld.global.f32 	%f85, [%rd25+12288];
	ld.global.f32 	%f86, [%rd25+13312];
	ld.global.f32 	%f87, [%rd25+14336];
	ld.global.f32 	%f88, [%rd25+15360];
	add.f32 	%f89, %f326, %f73;
	add.f32 	%f90, %f74, %f75;
	add.f32 	%f91, %f76, %f77;
	add.f32 	%f92, %f78, %f79;
	add.f32 	%f93, %f80, %f81;
	add.f32 	%f94, %f82, %f83;
	add.f32 	%f95, %f84, %f85;
	add.f32 	%f96, %f86, %f87;
	add.f32 	%f97, %f89, %f90;
	add.f32 	%f98, %f91, %f92;
	add.f32 	%f99, %f93, %f94;
	add.f32 	%f100, %f95, %f96;
	add.f32 	%f101, %f97, %f98;
	add.f32 	%f102, %f99, %f100;
	add.f32 	%f103, %f101, %f102;
	add.f32 	%f326, %f103, %f88;
	sub.s64 	%rd26, %rd19, %rd53;
	setp.lt.u64 	%p4, %rd26, 4096;
	@%p4 bra 	$L__BB8_45;
	add.s64 	%rd53, %rd53, 4096;
	setp.le.u64 	%p5, %rd53, %rd8;
	@%p5 bra 	$L__BB8_30;
$L__BB8_32:
	setp.le.u64 	%p6, %rd19, %rd53;
	cvt.u32.u64 	%r42, %rd53;
	cvt.u32.u64 	%r43, %rd19;
	sub.s32 	%r44, %r43, %r42;
	setp.ge.s32 	%p7, %r24, %r44;
	or.pred  	%p8, %p6, %p7;
	@%p8 bra 	$L__BB8_45;
	not.b32 	%r47, %r24;
	add.s32 	%r48, %r47, %r43;
	sub.s32 	%r50, %r48, %r42;
	shr.u32 	%r51, %r50, 8;
	add.s32 	%r25, %r51, 1;
	and.b32  	%r26, %r25, 15;
	setp.lt.u32 	%p9, %r50, 3840;
	mov.u32 	%r167, %r24;
	@%p9 bra 	$L__BB8_36;
	and.b32  	%r52, %r25, 33554416;
	neg.s32 	%r165, %r52;
	add.s64 	%rd27, %rd53, %rd6;
	shl.b64 	%rd28, %rd27, 2;
	add.s64 	%rd29, %rd28, %rd2;
	add.s64 	%rd54, %rd29, 8192;
	mov.u32 	%r167, %r24;
$L__BB8_35:
	.pragma "nounroll";
	ld.global.f32 	%f105, [%rd54+-8192];
	add.f32 	%f106, %f326, %f105;
	ld.global.f32 	%f107, [%rd54+-7168];
	add.f32 	%f108, %f106, %f107;
	ld.global.f32 	%f109, [%rd54+-6144];
	add.f32 	%f110, %f108, %f109;
	ld.global.f32 	%f111, [%rd54+-5120];
	add.f32 	%f112, %f110, %f111;
	ld.global.f32 	%f113, [%rd54+-4096];
	add.f32 	%f114, %f112, %f113;
	ld.global.f32 	%f115, [%rd54+-3072];
	add.f32 	%f116, %f114, %f115;
	ld.global.f32 	%f117, [%rd54+-2048];
	add.f32 	%f118, %f116, %f117;
	ld.global.f32 	%f119, [%rd54+-1024];
	add.f32 	%f120, %f118, %f119;
	ld.global.f32 	%f121, [%rd54];
	add.f32 	%f122, %f120, %f121;
	ld.global.f32 	%f123, [%rd54+1024];
	add.f32 	%f124, %f122, %f123;
	ld.global.f32 	%f125, [%rd54+2048];
	add.f32 	%f126, %f124, %f125;
	ld.global.f32 	%f127, [%rd54+3072];
	add.f32 	%f128, %f126, %f127;
	ld.global.f32 	%f129, [%rd54+4096];
	add.f32 	%f130, %f128, %f129;
	ld.global.f32 	%f131, [%rd54+5120];
	add.f32 	%f132, %f130, %f131;
	ld.global.f32 	%f133, [%rd54+6144];
	add.f32 	%f134, %f132, %f133;
	ld.global.f32 	%f135, [%rd54+7168];
	add.f32 	%f326, %f134, %f135;
	add.s32 	%r167, %r167, 4096;
	add.s32 	%r165, %r165, 16;
	add.s64 	%rd54, %rd54, 16384;
	setp.ne.s32 	%p10, %r165, 0;
	@%p10 bra 	$L__BB8_35;
$L__BB8_36:
	setp.eq.s32 	%p11, %r26, 0;
	@%p11 bra 	$L__BB8_45;
	and.b32  	%r33, %r25, 7;
	setp.lt.u32 	%p12, %r26, 8;
	@%p12 bra 	$L__BB8_39;
	cvt.u64.u32 	%rd30, %r167;
	add.s64 	%rd31, %rd53, %rd30;
	shl.b64 	%rd32, %rd31, 2;
	add.s64 	%rd33, %rd2, %rd32;
	ld.global.f32 	%f137, [%rd33];
	add.f32 	%f138, %f326, %f137;
	ld.global.f32 	%f139, [%rd33+1024];
	add.f32 	%f140, %f138, %f139;
	ld.global.f32 	%f141, [%rd33+2048];
	add.f32 	%f142, %f140, %f141;
	ld.global.f32 	%f143, [%rd33+3072];
	add.f32 	%f144, %f142, %f143;
	ld.global.f32 	%f145, [%rd33+4096];
	add.f32 	%f146, %f144, %f145;
	ld.global.f32 	%f147, [%rd33+5120];
	add.f32 	%f148, %f146, %f147;
	ld.global.f32 	%f149, [%rd33+6144];
	add.f32 	%f150, %f148, %f149;
	ld.global.f32 	%f151, [%rd33+7168];
	add.f32 	%f326, %f150, %f151;
	add.s32 	%r167, %r167, 2048;
$L__BB8_39:
	setp.eq.s32 	%p13, %r33, 0;
	@%p13 bra 	$L__BB8_45;
	and.b32  	%r36, %r25, 3;
	setp.lt.u32 	%p14, %r33, 4;
	@%p14 bra 	$L__BB8_42;
	cvt.u64.u32 	%rd34, %r167;
	add.s64 	%rd35, %rd53, %rd34;
	shl.b64 	%rd36, %rd35, 2;
	add.s64 	%rd37, %rd2, %rd36;
	ld.global.f32 	%f153, [%rd37];
	add.f32 	%f154, %f326, %f153;
	ld.global.f32 	%f155, [%rd37+1024];
	add.f32 	%f156, %f154, %f155;
	ld.global.f32 	%f157, [%rd37+2048];
	add.f32 	%f158, %f156, %f157;
	ld.global.f32 	%f159, [%rd37+3072];
	add.f32 	%f326, %f158, %f159;
	add.s32 	%r167, %r167, 1024;
$L__BB8_42:
	setp.eq.s32 	%p15, %r36, 0;
	@%p15 bra 	$L__BB8_45;
	cvt.u64.u32 	%rd38, %r167;
	add.s64 	%rd39, %rd53, %rd38;
	shl.b64 	%rd40, %rd39, 2;
	add.s64 	%rd55, %rd2, %rd40;
	neg.s32 	%r170, %r36;
$L__BB8_44:
	.pragma "nounroll";
	ld.global.f32 	%f160, [%rd55];
	add.f32 	%f326, %f326, %f160;
	add.s64 	%rd55, %rd55, 1024;
	add.s32 	%r170, %r170, 1;
	setp.ne.s32 	%p16, %r170, 0;
	@%p16 bra 	$L__BB8_44;
$L__BB8_45:
	// begin inline asm
	mov.u32 %r53, %laneid;
	// end inline asm
	mov.b32 	%r55, %f326;
	mov.b32 	%r56, 1;
	mov.b32 	%r77, 31;
	mov.b32 	%r78, -1;
	// begin inline asm
	shfl.sync.down.b32 %r54, %r55, %r56, %r77, %r78;
	// end inline asm
	setp.gt.s32 	%p17, %r53, 30;
	mov.b32 	%f161, %r54;
	add.f32 	%f162, %f326, %f161;
	selp.f32 	%f163, %f326, %f162, %p17;
	mov.b32 	%r60, %f163;
	mov.b32 	%r61, 2;
	// begin inline asm
	shfl.sync.down.b32 %r59, %r60, %r61, %r77, %r78;
	// end inline asm
	setp.gt.s32 	%p18, %r53, 29;
	mov.b32 	%f164, %r59;
	add.f32 	%f165, %f163, %f164;
	selp.f32 	%f166, %f163, %f165, %p18;
	mov.b32 	%r65, %f166;
	mov.b32 	%r66, 4;
	// begin inline asm
	shfl.sync.down.b32 %r64, %r65, %r66, %r77, %r78;
	// end inline asm
	setp.gt.s32 	%p19, %r53, 27;
	mov.b32 	%f167, %r64;
	add.f32 	%f168, %f166, %f167;
	selp.f32 	%f169, %f166, %f168, %p19;
	mov.b32 	%r70, %f169;
	mov.b32 	%r71, 8;
	// begin inline asm
	shfl.sync.down.b32 %r69, %r70, %r71, %r77, %r78;
	// end inline asm
	setp.gt.s32 	%p20, %r53, 23;
	mov.b32 	%f170, %r69;
	add.f32 	%f171, %f169, %f170;
	selp.f32 	%f172, %f169, %f171, %p20;
	mov.b32 	%r75, %f172;
	mov.b32 	%r76, 16;
	// begin inline asm
	shfl.sync.down.b32 %r74, %r75, %r76, %r77, %r78;
	// end inline asm
	setp.gt.s32 	%p21, %r53, 15;
	mov.b32 	%f173, %r74;
	add.f32 	%f38, %f172, %f173;
	selp.f32 	%f327, %f172, %f38, %p21;
	setp.ne.s32 	%p22, %r53, 0;
	@%p22 bra 	$L__BB8_47;
	shr.u32 	%r79, %r24, 3;
	and.b32  	%r80, %r79, 124;
	mov.u32 	%r81, _ZZN3cub18CUB_300001_SM_10006detail6reduce28DeviceReduceSingleTileKernelINS2_10policy_hubIfyN4cuda3std3__44plusIfEEE10Policy1000EN6thrust24THRUST_300001_SM_1000_NS6detail15normal_iteratorINSD_10device_ptrIfEEEEPfyS9_ffNS7_10__identityEEEvT0_T1_T2_T3_T4_T6_E12temp_storage;
	add.s32 	%r82, %r81, %r80;
	st.shared.f32 	[%r82+8], %f38;
$L__BB8_47:
	bar.sync 	0;
	setp.ne.s32 	%p23, %r24, 0;
	@%p23 bra 	$L__BB8_49;
	ld.shared.f32 	%f174, [_ZZN3cub18CUB_300001_SM_10006detail6reduce28DeviceReduceSingleTileKernelINS2_10policy_hubIfyN4cuda3std3__44plusIfEEE10Policy1000EN6thrust24THRUST_300001_SM_1000_NS6detail15normal_iteratorINSD_10device_ptrIfEEEEPfyS9_ffNS7_10__identityEEEvT0_T1_T2_T3_T4_T6_E12temp_storage+12];
	add.f32 	%f175, %f327, %f174;
	ld.shared.f32 	%f176, [_ZZN3cub18CUB_300001_SM_10006detail6reduce28DeviceReduceSingleTileKernelINS2_10policy_hubIfyN4cuda3std3__44plusIfEEE10Policy1000EN6thrust24THRUST_300001_SM_1000_NS6detail15normal_iteratorINSD_10device_ptrIfEEEEPfyS9_ffNS7_10__identityEEEvT0_T1_T2_T3_T4_T6_E12temp_storage+16];
	add.f32 	%f177, %f175, %f176;
	ld.shared.f32 	%f178, [_ZZN3cub18CUB_300001_SM_10006detail6reduce28DeviceReduceSingleTileKernelINS2_10policy_hubIfyN4cuda3std3__44plusIfEEE10Policy1000EN6thrust24THRUST_300001_SM_1000_NS6detail15normal_iteratorINSD_10device_ptrIfEEEEPfyS9_ffNS7_10__identityEEEvT0_T1_T2_T3_T4_T6_E12temp_storage+20];
	add.f32 	%f179, %f177, %f178;
	ld.shared.f32 	%f180, [_ZZN3cub18CUB_300001_SM_10006detail6reduce28DeviceReduceSingleTileKernelINS2_10policy_hubIfyN4cuda3std3__44plusIfEEE10Policy1000EN6thrust24THRUST_300001_SM_1000_NS6detail15normal_iteratorINSD_10device_ptrIfEEEEPfyS9_ffNS7_10__identityEEEvT0_T1_T2_T3_T4_T6_E12temp_storage+24];
	add.f32 	%f181, %f179, %f180;
	ld.shared.f32 	%f182, [_ZZN3cub18CUB_300001_SM_10006detail6reduce28DeviceReduceSingleTileKernelINS2_10policy_hubIfyN4cuda3std3__44plusIfEEE10Policy1000EN6thrust24THRUST_300001_SM_1000_NS6detail15normal_iteratorINSD_10device_ptrIfEEEEPfyS9_ffNS7_10__identityEEEvT0_T1_T2_T3_T4_T6_E12temp_storage+28];
	add.f32 	%f183, %f181, %f182;
	ld.shared.f32 	%f184, [_ZZN3cub18CUB_300001_SM_10006detail6reduce28DeviceReduceSingleTileKernelINS2_10policy_hubIfyN4cuda3std3__44plusIfEEE10Policy1000EN6thrust24THRUST_300001_SM_1000_NS6detail15normal_iteratorINSD_10device_ptrIfEEEEPfyS9_ffNS7_10__identityEEEvT0_T1_T2_T3_T4_T6_E12temp_storage+32];
	add.f32 	%f185, %f183, %f184;
	ld.shared.f32 	%f186, [_ZZN3cub18CUB_300001_SM_10006detail6reduce28DeviceReduceSingleTileKernelINS2_10policy_hubIfyN4cuda3std3__44plusIfEEE10Policy1000EN6thrust24THRUST_300001_SM_1000_NS6detail15normal_iteratorINSD_10device_ptrIfEEEEPfyS9_ffNS7_10__identityEEEvT0_T1_T2_T3_T4_T6_E12temp_storage+36];
	add.f32 	%f327, %f185, %f186;
$L__BB8_49:
	mov.u32 	%r155, %tid.x;
	setp.ne.s32 	%p57, %r155, 0;
	@%p57 bra 	$L__BB8_51;
	add.f32 	%f305, %f42, %f327;
	st.global.f32 	[%rd1], %f305;
$L__BB8_51:
	ret;

}
	// .globl	_ZN3cub18CUB_300001_SM_10006detail6reduce18DeviceReduceKernelINS2_10policy_hubIfyN4cuda3std3__44plusIfEEE10Policy1000EN6thrust24THRUST_300001_SM_1000_NS6detail15normal_iteratorINSD_10device_ptrIfEEEEyS9_fNS7_10__identityEEEvT0_PT3_T1_NS0_13GridEvenShareISN_EET2_T4_
.visible .entry _ZN3cub18CUB_300001_SM_10006detail6reduce18DeviceReduceKernelINS2_10policy_hubIfyN4cuda3std3__44plusIfEEE10Policy1000EN6thrust24THRUST_300001_SM_1000_NS6detail15normal_iteratorINSD_10device_ptrIfEEEEyS9_fNS7_10__identityEEEvT0_PT3_T1_NS0_13GridEvenShareISN_EET2_T4_(
	.param .align 8 .b8 _ZN3cub18CUB_300001_SM_10006detail6reduce18DeviceReduceKernelINS2_10policy_hubIfyN4cuda3std3__44plusIfEEE10Policy1000EN6thrust24THRUST_300001_SM_1000_NS6detail15normal_iteratorINSD_10device_ptrIfEEEEyS9_fNS7_10__identityEEEvT0_PT3_T1_NS0_13GridEvenShareISN_EET2_T4__param_0[8],
	.param .u64 .ptr .align 1 _ZN3cub18CUB_300001_SM_10006detail6reduce18DeviceReduceKernelINS2_10policy_hubIfyN4cuda3std3__44plusIfEEE10Policy1000EN6thrust24THRUST_300001_SM_1000_NS6detail15normal_iteratorINSD_10device_ptrIfEEEEyS9_fNS7_10__identityEEEvT0_PT3_T1_NS0_13GridEvenShareISN_EET2_T4__param_1,
	.param .u64 _ZN3cub18CUB_300001_SM_10006detail6reduce18DeviceReduceKernelINS2_10policy_hubIfyN4cuda3std3__44plusIfEEE10Policy1000EN6thrust24THRUST_300001_SM_1000_NS6detail15normal_iteratorINSD_10device_ptrIfEEEEyS9_fNS7_10__identityEEEvT0_PT3_T1_NS0_13GridEvenShareISN_EET2_T4__param_2,
	.param .align 8 .b8 _ZN3cub18CUB_300001_SM_10006detail6reduce18DeviceReduceKernelINS2_10policy_hubIfyN4cuda3std3__44plusIfEEE10Policy1000EN6thrust24THRUST_300001_SM_1000_NS6detail15normal_iteratorINSD_10device_ptrIfEEEEyS9_fNS7_10__identityEEEvT0_PT3_T1_NS0_13GridEvenShareISN_EET2_T4__param_3[72],
	.param .align 1 .b8 _ZN3cub18CUB_300001_SM_10006detail6reduce18DeviceReduceKernelINS2_10policy_hubIfyN4cuda3std3__44plusIfEEE10Policy1000EN6thrust24THRUST_300001_SM_1000_NS6detail15normal_iteratorINSD_10device_ptrIfEEEEyS9_fNS7_10__identityEEEvT0_PT3_T1_NS0_13GridEvenShareISN_EET2_T4__param_4[1],
	.param .align 1 .b8 _ZN3cub18CUB_300001_SM_10006detail6reduce18DeviceReduceKernelINS2_10policy_hubIfyN4cuda3std3__44plusIfEEE10Policy1000EN6thrust24THRUST_300001_SM_1000_NS6detail15normal_iteratorINSD_10device_ptrIfEEEEyS9_fNS7_10__identityEEEvT0_PT3_T1_NS0_13GridEvenShareISN_EET2_T4__param_5[1]
)
.maxntid 256
{
	.reg .pred 	%p<57>;
	.reg .b16 	%rs<4>;
	.reg .b32 	%r<206>;
	.reg .b32 	%f<324>;
	.reg .b64 	%rd<78>;
	// demoted variable
	.shared .align 4 .b8 _ZZN3cub18CUB_300001_SM_10006detail6reduce18DeviceReduceKernelINS2_10policy_hubIfyN4cuda3std3__44plusIfEEE10Policy1000EN6thrust24THRUST_300001_SM_1000_NS6detail15normal_iteratorINSD_10device_ptrIfEEEEyS9_fNS7_10__identityEEEvT0_PT3_T1_NS0_13GridEvenShareISN_EET2_T4_E12temp_storage[44];
	ld.param.u64 	%rd1, [_ZN3cub18CUB_300001_SM_10006detail6reduce18DeviceReduceKernelINS2_10policy_hubIfyN4cuda3std3__44plusIfEEE10Policy1000EN6thrust24THRUST_300001_SM_1000_NS6detail15normal_iteratorINSD_10device_ptrIfEEEEyS9_fNS7_10__identityEEEvT0_PT3_T1_NS0_13GridEvenShareISN_EET2_T4__param_3+32];
	ld.param.u32 	%r1, [_ZN3cub18CUB_300001_SM_10006detail6reduce18DeviceReduceKernelINS2_10policy_hubIfyN4cuda3std3__44plusIfEEE10Policy1000EN6thrust24THRUST_300001_SM_1000_NS6detail15normal_iteratorINSD_10device_ptrIfEEEEyS9_fNS7_10__identityEEEvT0_PT3_T1_NS0_13GridEvenShareISN_EET2_T4__param_3+40];
	ld.param.u64 	%rd25, [_ZN3cub18CUB_300001_SM_10006detail6reduce18DeviceReduceKernelINS2_10policy_hubIfyN4cuda3std3__44plusIfEEE10Policy1000EN6thrust24THRUST_300001_SM_1000_NS6detail15normal_iteratorINSD_10device_ptrIfEEEEyS9_fNS7_10__identityEEEvT0_PT3_T1_NS0_13GridEvenShareISN_EET2_T4__param_0];
	cvta.to.global.u64 	%rd2, %rd25;
	mov.u32 	%r2, %ctaid.x;
	shl.b32 	%r50, %r1, 12;
	cvt.s64.s32 	%rd3, %r50;
	shl.b32 	%r51, %r2, 12;
	cvt.u64.u32 	%rd4, %r51;
	sub.s64 	%rd5, %rd1, %rd4;
	setp.gt.u64 	%p1, %rd5, 4095;
	@%p1 bra 	$L__BB9_25;
	cvt.u32.u64 	%r112, %rd4;
	cvt.u32.u64 	%r3, %rd1;
	sub.s32 	%r4, %r3, %r112;
	mov.u32 	%r5, %tid.x;
	setp.ge.s32 	%p23, %r5, %r4;
	mov.f32 	%f312, 0f00000000;
	mov.u32 	%r193, %r5;
	@%p23 bra 	$L__BB9_3;
	add.s32 	%r114, %r112, %r5;
	mul.wide.u32 	%rd51, %r114, 4;
	add.s64 	%rd52, %rd2, %rd51;
	ld.global.f32 	%f312, [%rd52];
	add.s32 	%r193, %r5, 256;
$L__BB9_3:
	setp.ge.s32 	%p24, %r193, %r4;
	@%p24 bra 	$L__BB9_16;
	not.b32 	%r116, %r193;
	add.s32 	%r117, %r116, %r3;
	sub.s32 	%r118, %r117, %r112;
	shr.u32 	%r119, %r118, 8;
	add.s32 	%r8, %r119, 1;
	and.b32  	%r9, %r8, 15;
	setp.lt.u32 	%p25, %r118, 3840;
	@%p25 bra 	$L__BB9_7;
	and.b32  	%r120, %r8, 33554416;
	neg.s32 	%r191, %r120;
	mul.wide.u32 	%rd53, %r2, 16384;
	mul.wide.u32 	%rd54, %r193, 4;
	or.b64  	%rd55, %rd53, %rd54;
	add.s64 	%rd56, %rd55, %rd2;
	add.s64 	%rd72, %rd56, 8192;
$L__BB9_6:
	.pragma "nounroll";
	ld.global.f32 	%f187, [%rd72+-8192];
	add.f32 	%f188, %f312, %f187;
	ld.global.f32 	%f189, [%rd72+-7168];
	add.f32 	%f190, %f188, %f189;
	ld.global.f32 	%f191, [%rd72+-6144];
	add.f32 	%f192, %f190, %f191;
	ld.global.f32 	%f193, [%rd72+-5120];
	add.f32 	%f194, %f192, %f193;
	ld.global.f32 	%f195, [%rd72+-4096];
	add.f32 	%f196, %f194, %f195;
	ld.global.f32 	%f197, [%rd72+-3072];
	add.f32 	%f198, %f196, %f197;
	ld.global.f32 	%f199, [%rd72+-2048];
	add.f32 	%f200, %f198, %f199;
	ld.global.f32 	%f201, [%rd72+-1024];
	add.f32 	%f202, %f200, %f201;
	ld.global.f32 	%f203, [%rd72];
	add.f32 	%f204, %f202, %f203;
	ld.global.f32 	%f205, [%rd72+1024];
	add.f32 	%f206, %f204, %f205;
	ld.global.f32 	%f207, [%rd72+2048];
	add.f32 	%f208, %f206, %f207;
	ld.global.f32 	%f209, [%rd72+3072];
	add.f32 	%f210, %f208, %f209;
	ld.global.f32 	%f211, [%rd72+4096];
	add.f32 	%f212, %f210, %f211;
	ld.global.f32 	%f213, [%rd72+5120];
	add.f32 	%f214, %f212, %f213;
	ld.global.f32 	%f215, [%rd72+6144];
	add.f32 	%f216, %f214, %f215;
	ld.global.f32 	%f217, [%rd72+7168];
	add.f32 	%f312, %f216, %f217;
	add.s32 	%r193, %r193, 4096;
	add.s32 	%r191, %r191, 16;
	add.s64 	%rd72, %rd72, 16384;
	setp.ne.s32 	%p26, %r191, 0;
	@%p26 bra 	$L__BB9_6;
$L__BB9_7:
	setp.eq.s32 	%p27, %r9, 0;
	@%p27 bra 	$L__BB9_16;
	and.b32  	%r16, %r8, 7;
	setp.lt.u32 	%p28, %r9, 8;
	@%p28 bra 	$L__BB9_10;
	cvt.s64.s32 	%rd57, %r193;
	add.s64 	%rd58, %rd57, %rd4;
	shl.b64 	%rd59, %rd58, 2;
	add.s64 	%rd60, %rd2, %rd59;
	ld.global.f32 	%f219, [%rd60];
	add.f32 	%f220, %f312, %f219;
	ld.global.f32 	%f221, [%rd60+1024];
	add.f32 	%f222, %f220, %f221;
	ld.global.f32 	%f223, [%rd60+2048];
	add.f32 	%f224, %f222, %f223;
	ld.global.f32 	%f225, [%rd60+3072];
	add.f32 	%f226, %f224, %f225;
	ld.global.f32 	%f227, [%rd60+4096];
	add.f32 	%f228, %f226, %f227;
	ld.global.f32 	%f229, [%rd60+5120];
	add.f32 	%f230, %f228, %f229;
	ld.global.f32 	%f231, [%rd60+6144];
	add.f32 	%f232, %f230, %f231;
	ld.global.f32 	%f233, [%rd60+7168];
	add.f32 	%f312, %f232, %f233;
	add.s32 	%r193, %r193, 2048;
$L__BB9_10:
	setp.eq.s32 	%p29, %r16, 0;
	@%p29 bra 	$L__BB9_16;
	and.b32  	%r19, %r8, 3;
	setp.lt.u32 	%p30, %r16, 4;
	@%p30 bra 	$L__BB9_13;
	cvt.s64.s32 	%rd61, %r193;
	add.s64 	%rd62, %rd61, %rd4;
	shl.b64 	%rd63, %rd62, 2;
	add.s64 	%rd64, %rd2, %rd63;
	ld.global.f32 	%f235, [%rd64];
	add.f32 	%f236, %f312, %f235;
	ld.global.f32 	%f237, [%rd64+1024];
	add.f32 	%f238, %f236, %f237;
	ld.global.f32 	%f239, [%rd64+2048];
	add.f32 	%f240, %f238, %f239;
	ld.global.f32 	%f241, [%rd64+3072];
	add.f32 	%f312, %f240, %f241;
	add.s32 	%r193, %r193, 1024;
$L__BB9_13:
	setp.eq.s32 	%p31, %r19, 0;
	@%p31 bra 	$L__BB9_16;
	mul.wide.u32 	%rd65, %r2, 16384;
	add.s64 	%rd9, %rd2, %rd65;
	neg.s32 	%r196, %r19;
$L__BB9_15:
	.pragma "nounroll";
	mul.wide.s32 	%rd66, %r193, 4;
	add.s64 	%rd67, %rd9, %rd66;
	ld.global.f32 	%f242, [%rd67];
	add.f32 	%f312, %f312, %f242;
	add.s32 	%r193, %r193, 256;
	add.s32 	%r196, %r196, 1;
	setp.ne.s32 	%p32, %r196, 0;
	@%p32 bra 	$L__BB9_15;
$L__BB9_16:
	setp.lt.s32 	%p33, %r4, 256;
	@%p33 bra 	$L__BB9_21;
	// begin inline asm
	mov.u32 %r159, %laneid;
	// end inline asm
	mov.b32 	%r161, %f312;
	mov.b32 	%r162, 1;
	mov.b32 	%r183, 31;
	mov.b32 	%r184, -1;
	// begin inline asm
	shfl.sync.down.b32 %r160, %r161, %r162, %r183, %r184;
	// end inline asm
	setp.gt.s32 	%p49, %r159, 30;
	mov.b32 	%f277, %r160;
	add.f32 	%f278, %f312, %f277;
	selp.f32 	%f279, %f312, %f278, %p49;
	mov.b32 	%r166, %f279;
	mov.b32 	%r167, 2;
	// begin inline asm
	shfl.sync.down.b32 %r165, %r166, %r167, %r183, %r184;
	// end inline asm
	setp.gt.s32 	%p50, %r159, 29;
	mov.b32 	%f280, %r165;
	add.f32 	%f281, %f279, %f280;
	selp.f32 	%f282, %f279, %f281, %p50;
	mov.b32 	%r171, %f282;
	mov.b32 	%r172, 4;
	// begin inline asm
	shfl.sync.down.b32 %r170, %r171, %r172, %r183, %r184;
	// end inline asm
	setp.gt.s32 	%p51, %r159, 27;
	mov.b32 	%f283, %r170;
	add.f32 	%f284, %f282, %f283;
	selp.f32 	%f285, %f282, %f284, %p51;
	mov.b32 	%r176, %f285;
	mov.b32 	%r177, 8;
	// begin inline asm
	shfl.sync.down.b32 %r175, %r176, %r177, %r183, %r184;
	// end inline asm
	setp.gt.s32 	%p52, %r159, 23;
	mov.b32 	%f286, %r175;
	add.f32 	%f287, %f285, %f286;
	selp.f32 	%f288, %f285, %f287, %p52;
	mov.b32 	%r181, %f288;
	mov.b32 	%r182, 16;
	// begin inline asm
	shfl.sync.down.b32 %r180, %r181, %r182, %r183, %r184;
	// end inline asm
	setp.gt.s32 	%p53, %r159, 15;
	mov.b32 	%f289, %r180;
	add.f32 	%f16, %f288, %f289;
	selp.f32 	%f323, %f288, %f16, %p53;
	setp.ne.s32 	%p54, %r159, 0;
	@%p54 bra 	$L__BB9_19;
	shr.u32 	%r185, %r5, 3;
	and.b32  	%r186, %r185, 124;
	mov.u32 	%r187, _ZZN3cub18CUB_300001_SM_10006detail6reduce18DeviceReduceKernelINS2_10policy_hubIfyN4cuda3std3__44plusIfEEE10Policy1000EN6thrust24THRUST_300001_SM_1000_NS6detail15normal_iteratorINSD_10device_ptrIfEEEEyS9_fNS7_10__identityEEEvT0_PT3_T1_NS0_13GridEvenShareISN_EET2_T4_E12temp_storage;
	add.s32 	%r188, %r187, %r186;
	st.shared.f32 	[%r188+8], %f16;
$L__BB9_19:
	bar.sync 	0;
	setp.ne.s32 	%p55, %r5, 0;
	@%p55 bra 	$L__BB9_46;
	ld.shared.f32 	%f290, [_ZZN3cub18CUB_300001_SM_10006detail6reduce18DeviceReduceKernelINS2_10policy_hubIfyN4cuda3std3__44plusIfEEE10Policy1000EN6thrust24THRUST_300001_SM_1000_NS6detail15normal_iteratorINSD_10device_ptrIfEEEEyS9_fNS7_10__identityEEEvT0_PT3_T1_NS0_13GridEvenShareISN_EET2_T4_E12temp_storage+12];
	add.f32 	%f291, %f323, %f290;
	ld.shared.f32 	%f292, [_ZZN3cub18CUB_300001_SM_10006detail6reduce18DeviceReduceKernelINS2_10policy_hubIfyN4cuda3std3__44plusIfEEE10Policy1000EN6thrust24THRUST_300001_SM_1000_NS6detail15normal_iteratorINSD_10device_ptrIfEEEEyS9_fNS7_10__identityEEEvT0_PT3_T1_NS0_13GridEvenShareISN_EET2_T4_E12temp_storage+16];
	add.f32 	%f293, %f291, %f292;
	ld.shared.f32 	%f294, [_ZZN3cub18CUB_300001_SM_10006detail6reduce18DeviceReduceKernelINS2_10policy_hubIfyN4cuda3std3__44plusIfEEE10Policy1000EN6thrust24THRUST_300001_SM_1000_NS6detail15normal_iteratorINSD_10device_ptrIfEEEEyS9_fNS7_10__identityEEEvT0_PT3_T1_NS0_13GridEvenShareISN_EET2_T4_E12temp_storage+20];
	add.f32 	%f295, %f293, %f294;
	ld.shared.f32 	%f296, [_ZZN3cub18CUB_300001_SM_10006detail6reduce18DeviceReduceKernelINS2_10policy_hubIfyN4cuda3std3__44plusIfEEE10Policy1000EN6thrust24THRUST_300001_SM_1000_NS6detail15normal_iteratorINSD_10device_ptrIfEEEEyS9_fNS7_10__identityEEEvT0_PT3_T1_NS0_13GridEvenShareISN_EET2_T4_E12temp_storage+24];
	add.f32 	%f297, %f295, %f296;
	ld.shared.f32 	%f298, [_ZZN3cub18CUB_300001_SM_10006detail6reduce18DeviceReduceKernelINS2_10policy_hubIfyN4cuda3std3__44plusIfEEE10Policy1000EN6thrust24THRUST_300001_SM_1000_NS6detail15normal_iteratorINSD_10device_ptrIfEEEEyS9_fNS7_10__identityEEEvT0_PT3_T1_NS0_13GridEvenShareISN_EET2_T4_E12temp_storage+28];
	add.f32 	%f299, %f297, %f298;
	ld.shared.f32 	%f300, [_ZZN3cub18CUB_300001_SM_10006detail6reduce18DeviceReduceKernelINS2_10policy_hubIfyN4cuda3std3__44plusIfEEE10Policy1000EN6thrust24THRUST_300001_SM_1000_NS6detail15normal_iteratorINSD_10device_ptrIfEEEEyS9_fNS7_10__identityEEEvT0_PT3_T1_NS0_13GridEvenShareISN_EET2_T4_E12temp_storage+32];
	add.f32 	%f301, %f299, %f300;
	ld.shared.f32 	%f302, [_ZZN3cub18CUB_300001_SM_10006detail6reduce18DeviceReduceKernelINS2_10policy_hubIfyN4cuda3std3__44plusIfEEE10Policy1000EN6thrust24THRUST_300001_SM_1000_NS6detail15normal_iteratorINSD_10device_ptrIfEEEEyS9_fNS7_10__identityEEEvT0_PT3_T1_NS0_13GridEvenShareISN_EET2_T4_E12temp_storage+36];
	add.f32 	%f323, %f301, %f302;
	bra.uni 	$L__BB9_46;
$L__BB9_21:
	// begin inline asm
	mov.u32 %r121, %laneid;
	// end inline asm
	and.b32  	%r147, %r5, 992;
	add.s32 	%r148, %r147, 32;
	setp.gt.s32 	%p34, %r148, %r4;
	not.b32 	%r149, %r147;
	add.s32 	%r150, %r4, %r149;
	selp.b32 	%r145, %r150, 31, %p34;
	mov.b32 	%r123, %f312;
	mov.b32 	%r124, 1;
	mov.b32 	%r146, -1;
	// begin inline asm
	shfl.sync.down.b32 %r122, %r123, %r124, %r145, %r146;
	// end inline asm
	setp.lt.s32 	%p35, %r121, %r145;
	mov.b32 	%f243, %r122;
	add.f32 	%f244, %f312, %f243;
	selp.f32 	%f245, %f244, %f312, %p35;
	mov.b32 	%r128, %f245;
	mov.b32 	%r129, 2;
	// begin inline asm
	shfl.sync.down.b32 %r127, %r128, %r129, %r145, %r146;
	// end inline asm
	add.s32 	%r151, %r121, 2;
	setp.gt.s32 	%p36, %r151, %r145;
	mov.b32 	%f246, %r127;
	add.f32 	%f247, %f245, %f246;
	selp.f32 	%f248, %f245, %f247, %p36;
	mov.b32 	%r133, %f248;
	mov.b32 	%r134, 4;
	// begin inline asm
	shfl.sync.down.b32 %r132, %r133, %r134, %r145, %r146;
	// end inline asm
	add.s32 	%r152, %r121, 4;
	setp.gt.s32 	%p37, %r152, %r145;
	mov.b32 	%f249, %r132;
	add.f32 	%f250, %f248, %f249;
	selp.f32 	%f251, %f248, %f250, %p37;
	mov.b32 	%r138, %f251;
	mov.b32 	%r139, 8;
	// begin inline asm
	shfl.sync.down.b32 %r137, %r138, %r139, %r145, %r146;
	// end inline asm
	add.s32 	%r153, %r121, 8;
	setp.gt.s32 	%p38, %r153, %r145;
	mov.b32 	%f252, %r137;
	add.f32 	%f253, %f251, %f252;
	selp.f32 	%f254, %f251, %f253, %p38;
	mov.b32 	%r143, %f254;
	mov.b32 	%r144, 16;
	// begin inline asm
	shfl.sync.down.b32 %r142, %r143, %r144, %r145, %r146;
	// end inline asm
	add.s32 	%r154, %r121, 16;
	setp.gt.s32 	%p39, %r154, %r145;
	mov.b32 	%f255, %r142;
	add.f32 	%f256, %f254, %f255;
	selp.f32 	%f323, %f254, %f256, %p39;
	setp.ne.s32 	%p40, %r121, 0;
	@%p40 bra 	$L__BB9_23;
	shr.u32 	%r155, %r5, 3;
	and.b32  	%r156, %r155, 124;
	mov.u32 	%r157, _ZZN3cub18CUB_300001_SM_10006detail6reduce18DeviceReduceKernelINS2_10policy_hubIfyN4cuda3std3__44plusIfEEE10Policy1000EN6thrust24THRUST_300001_SM_1000_NS6detail15normal_iteratorINSD_10device_ptrIfEEEEyS9_fNS7_10__identityEEEvT0_PT3_T1_NS0_13GridEvenShareISN_EET2_T4_E12temp_storage;
	add.s32 	%r158, %r157, %r156;
	st.shared.f32 	[%r158+8], %f323;
$L__BB9_23:
	bar.sync 	0;
	setp.ne.s32 	%p41, %r5, 0;
	@%p41 bra 	$L__BB9_46;
	setp.gt.s32 	%p42, %r4, 32;
	ld.shared.f32 	%f257, [_ZZN3cub18CUB_300001_SM_10006detail6reduce18DeviceReduceKernelINS2_10policy_hubIfyN4cuda3std3__44plusIfEEE10Policy1000EN6thrust24THRUST_300001_SM_1000_NS6detail15normal_iteratorINSD_10device_ptrIfEEEEyS9_fNS7_10__identityEEEvT0_PT3_T1_NS0_13GridEvenShareISN_EET2_T4_E12temp_storage+12];
	add.f32 	%f258, %f323, %f257;
	selp.f32 	%f259, %f258, %f323, %p42;
	setp.gt.s32 	%p43, %r4, 64;
	ld.shared.f32 	%f260, [_ZZN3cub18CUB_300001_SM_10006detail6reduce18DeviceReduceKernelINS2_10policy_hubIfyN4cuda3std3__44plusIfEEE10Policy1000EN6thrust24THRUST_300001_SM_1000_NS6detail15normal_iteratorINSD_10device_ptrIfEEEEyS9_fNS7_10__identityEEEvT0_PT3_T1_NS0_13GridEvenShareISN_EET2_T4_E12temp_storage+16];
	add.f32 	%f261, %f260, %f259;
	selp.f32 	%f262, %f261, %f259, %p43;
	setp.gt.s32 	%p44, %r4, 96;
	ld.shared.f32 	%f263, [_ZZN3cub18CUB_300001_SM_10006detail6reduce18DeviceReduceKernelINS2_10policy_hubIfyN4cuda3std3__44plusIfEEE10Policy1000EN6thrust24THRUST_300001_SM_1000_NS6detail15normal_iteratorINSD_10device_ptrIfEEEEyS9_fNS7_10__identityEEEvT0_PT3_T1_NS0_13GridEvenShareISN_EET2_T4_E12temp_storage+20];
	add.f32 	%f264, %f263, %f262;
	selp.f32 	%f265, %f264, %f262, %p44;
	setp.gt.s32 	%p45, %r4, 128;
	ld.shared.f32 	%f266, [_ZZN3cub18CUB_300001_SM_10006detail6reduce18DeviceReduceKernelINS2_10policy_hubIfyN4cuda3std3__44plusIfEEE10Policy1000EN6thrust24THRUST_300001_SM_1000_NS6detail15normal_iteratorINSD_10device_ptrIfEEEEyS9_fNS7_10__identityEEEvT0_PT3_T1_NS0_13GridEvenShareISN_EET2_T4_E12temp_storage+24];
	add.f32 	%f267, %f266, %f265;
	selp.f32 	%f268, %f267, %f265, %p45;
	setp.gt.s32 	%p46, %r4, 160;
	ld.shared.f32 	%f269, [_ZZN3cub18CUB_300001_SM_10006detail6reduce18DeviceReduceKernelINS2_10policy_hubIfyN4cuda3std3__44plusIfEEE10Policy1000EN6thrust24THRUST_300001_SM_1000_NS6detail15normal_iteratorINSD_10device_ptrIfEEEEyS9_fNS7_10__identityEEEvT0_PT3_T1_NS0_13GridEvenShareISN_EET2_T4_E12temp_storage+28];
	add.f32 	%f270, %f269, %f268;
	selp.f32 	%f271, %f270, %f268, %p46;
	setp.gt.s32 	%p47, %r4, 192;
	ld.shared.f32 	%f272, [_ZZN3cub18CUB_300001_SM_10006detail6reduce18DeviceReduceKernelINS2_10policy_hubIfyN4cuda3std3__44plusIfEEE10Policy1000EN6thrust24THRUST_300001_SM_1000_NS6detail15normal_iteratorINSD_10device_ptrIfEEEEyS9_fNS7_10__identityEEEvT0_PT3_T1_NS0_13GridEvenShareISN_EET2_T4_E12temp_storage+32];
	add.f32 	%f273, %f272, %f271;
	selp.f32 	%f274, %f273, %f271, %p47;
	setp.gt.s32 	%p48, %r4, 224;
	ld.shared.f32 	%f275, [_ZZN3cub18CUB_300001_SM_10006detail6reduce18DeviceReduceKernelINS2_10policy_hubIfyN4cuda3std3__44plusIfEEE10Policy1000EN6thrust24THRUST_300001_SM_1000_NS6detail15normal_iteratorINSD_10device_ptrIfEEEEyS9_fNS7_10__identityEEEvT0_PT3_T1_NS0_13GridEvenShareISN_EET2_T4_E12temp_storage+36];
	add.f32 	%f276, %f275, %f274;
	selp.f32 	%f323, %f276, %f274, %p48;
	bra.uni 	$L__BB9_46;
$L__BB9_25:
	cvt.u32.u64 	%r52, %rd4;
	mov.u32 	%r27, %tid.x;
	add.s32 	%r53, %r27, %r52;
	mul.wide.u32 	%rd26, %r53, 4;
	add.s64 	%rd27, %rd2, %rd26;
	ld.global.f32 	%f41, [%rd27];
	ld.global.f32 	%f42, [%rd27+1024];
	ld.global.f32 	%f43, [%rd27+2048];
	ld.global.f32 	%f44, [%rd27+3072];
	ld.global.f32 	%f45, [%rd27+4096];
	ld.global.f32 	%f46, [%rd27+5120];
	ld.global.f32 	%f47, [%rd27+6144];
	ld.global.f32 	%f48, [%rd27+7168];
	ld.global.f32 	%f49, [%rd27+8192];
	ld.global.f32 	%f50, [%rd27+9216];
	ld.global.f32 	%f51, [%rd27+10240];
	ld.global.f32 	%f52, [%rd27+11264];
	ld.global.f32 	%f53, [%rd27+12288];
	ld.global.f32 	%f54, [%rd27+13312];
	ld.global.f32 	%f55, [%rd27+14336];
	ld.global.f32 	%f56, [%rd27+15360];
	add.f32 	%f57, %f41, %f42;
	add.f32 	%f58, %f43, %f44;
	add.f32 	%f59, %f45, %f46;
	add.f32 	%f60, %f47, %f48;
	add.f32 	%f61, %f49, %f50;
	add.f32 	%f62, %f51, %f52;
	add.f32 	%f63, %f53, %f54;
	add.f32 	%f64, %f55, %f56;
	add.f32 	%f65, %f57, %f58;
	add.f32 	%f66, %f59, %f60;
	add.f32 	%f67, %f61, %f62;
	add.f32 	%f68, %f63, %f64;
	add.f32 	%f69, %f65, %f66;
	add.f32 	%f70, %f67, %f68;
	add.f32 	%f322, %f69, %f70;
	setp.lt.u64 	%p2, %rd5, %rd3;
	@%p2 bra 	$L__BB9_42;
	cvt.u32.u64 	%r55, %rd3;
	cvt.u64.u32 	%rd28, %r27;
	add.s64 	%rd74, %rd4, %rd3;
	cvt.u32.u64 	%r28, %rd1;
	not.b32 	%r57, %r27;
	add.s32 	%r58, %r57, %r28;
	sub.s32 	%r59, %r58, %r55;
	sub.s32 	%r198, %r59, %r52;
	add.s64 	%rd29, %rd74, %rd28;
	shl.b64 	%rd30, %rd29, 2;
	add.s64 	%rd31, %rd30, %rd2;
	add.s64 	%rd73, %rd31, 8192;
	mov.b32 	%r199, 0;
	shl.b32 	%r60, %r1, 12;
	mov.u64 	%rd75, %rd4;
$L__BB9_27:
	cvt.s64.s32 	%rd15, %r60;
	add.s64 	%rd75, %rd75, %rd15;
	add.s64 	%rd32, %rd1, -4096;
	setp.gt.u64 	%p3, %rd75, %rd32;
	@%p3 bra 	$L__BB9_29;
	shl.b32 	%r61, %r1, 12;
	cvt.s64.s32 	%rd33, %r61;
	cvt.u64.u32 	%rd34, %r27;
	add.s64 	%rd35, %rd75, %rd34;
	shl.b64 	%rd36, %rd35, 2;
	add.s64 	%rd37, %rd2, %rd36;
	ld.global.f32 	%f71, [%rd37];
	ld.global.f32 	%f72, [%rd37+1024];
	ld.global.f32 	%f73, [%rd37+2048];
	ld.global.f32 	%f74, [%rd37+3072];
	ld.global.f32 	%f75, [%rd37+4096];
	ld.global.f32 	%f76, [%rd37+5120];
	ld.global.f32 	%f77, [%rd37+6144];
	ld.global.f32 	%f78, [%rd37+7168];
	ld.global.f32 	%f79, [%rd37+8192];
	ld.global.f32 	%f80, [%rd37+9216];
	ld.global.f32 	%f81, [%rd37+10240];
	ld.global.f32 	%f82, [%rd37+11264];
	ld.global.f32 	%f83, [%rd37+12288];
	ld.global.f32 	%f84, [%rd37+13312];
	ld.global.f32 	%f85, [%rd37+14336];
	ld.global.f32 	%f86, [%rd37+15360];
	add.f32 	%f87, %f322, %f71;
	add.f32 	%f88, %f72, %f73;
	add.f32 	%f89, %f74, %f75;
	add.f32 	%f90, %f76, %f77;
	add.f32 	%f91, %f78, %f79;
	add.f32 	%f92, %f80, %f81;
	add.f32 	%f93, %f82, %f83;
	add.f32 	%f94, %f84, %f85;
	add.f32 	%f95, %f87, %f88;
	add.f32 	%f96, %f89, %f90;
	add.f32 	%f97, %f91, %f92;
	add.f32 	%f98, %f93, %f94;
	add.f32 	%f99, %f95, %f96;
	add.f32 	%f100, %f97, %f98;
	add.f32 	%f101, %f99, %f100;
	add.f32 	%f322, %f101, %f86;
	sub.s64 	%rd38, %rd1, %rd75;
	setp.lt.u64 	%p4, %rd38, %rd33;
	add.s32 	%r199, %r199, 1;
	add.s64 	%rd74, %rd74, %rd33;
	sub.s32 	%r198, %r198, %r61;
	mul.wide.s32 	%rd39, %r61, 4;
	add.s64 	%rd73, %rd73, %rd39;
	@%p4 bra 	$L__BB9_42;
	bra.uni 	$L__BB9_27;
$L__BB9_29:
	setp.le.u64 	%p5, %rd1, %rd75;
	cvt.u32.u64 	%r62, %rd75;
	cvt.u32.u64 	%r63, %rd1;
	sub.s32 	%r64, %r63, %r62;
	setp.ge.s32 	%p6, %r27, %r64;
	or.pred  	%p7, %p5, %p6;
	@%p7 bra 	$L__BB9_42;
	cvt.u32.u64 	%r66, %rd15;
	cvt.u32.u64 	%r67, %rd4;
	not.b32 	%r68, %r27;
	add.s32 	%r69, %r68, %r28;
	add.s32 	%r70, %r66, %r67;
	sub.s32 	%r71, %r69, %r70;
	mul.lo.s32 	%r72, %r1, %r199;
	shl.b32 	%r73, %r72, 12;
	sub.s32 	%r74, %r71, %r73;
	shr.u32 	%r75, %r74, 8;
	add.s32 	%r34, %r75, 1;
	and.b32  	%r35, %r34, 15;
	setp.lt.u32 	%p8, %r74, 3840;
	mov.u32 	%r202, %r27;
	@%p8 bra 	$L__BB9_33;
	shr.u32 	%r76, %r198, 8;
	add.s32 	%r77, %r76, 1;
	and.b32  	%r78, %r77, 33554416;
	neg.s32 	%r200, %r78;
	mov.u32 	%r202, %r27;
$L__BB9_32:
	.pragma "nounroll";
	ld.global.f32 	%f103, [%rd73+-8192];
	add.f32 	%f104, %f322, %f103;
	ld.global.f32 	%f105, [%rd73+-7168];
	add.f32 	%f106, %f104, %f105;
	ld.global.f32 	%f107, [%rd73+-6144];
	add.f32 	%f108, %f106, %f107;
	ld.global.f32 	%f109, [%rd73+-5120];
	add.f32 	%f110, %f108, %f109;
	ld.global.f32 	%f111, [%rd73+-4096];
	add.f32 	%f112, %f110, %f111;
	ld.global.f32 	%f113, [%rd73+-3072];
	add.f32 	%f114, %f112, %f113;
	ld.global.f32 	%f115, [%rd73+-2048];
	add.f32 	%f116, %f114, %f115;
	ld.global.f32 	%f117, [%rd73+-1024];
	add.f32 	%f118, %f116, %f117;
	ld.global.f32 	%f119, [%rd73];
	add.f32 	%f120, %f118, %f119;
	ld.global.f32 	%f121, [%rd73+1024];
	add.f32 	%f122, %f120, %f121;
	ld.global.f32 	%f123, [%rd73+2048];
	add.f32 	%f124, %f122, %f123;
	ld.global.f32 	%f125, [%rd73+3072];
	add.f32 	%f126, %f124, %f125;
	ld.global.f32 	%f127, [%rd73+4096];
	add.f32 	%f128, %f126, %f127;
	ld.global.f32 	%f129, [%rd73+5120];
	add.f32 	%f130, %f128, %f129;
	ld.global.f32 	%f131, [%rd73+6144];
	add.f32 	%f132, %f130, %f131;
	ld.global.f32 	%f133, [%rd73+7168];
	add.f32 	%f322, %f132, %f133;
	add.s32 	%r202, %r202, 4096;
	add.s32 	%r200, %r200, 16;
	add.s64 	%rd73, %rd73, 16384;
	setp.ne.s32 	%p9, %r200, 0;
	@%p9 bra 	$L__BB9_32;
$L__BB9_33:
	setp.eq.s32 	%p10, %r35, 0;
	@%p10 bra 	$L__BB9_42;
	and.b32  	%r42, %r34, 7;
	setp.lt.u32 	%p11, %r35, 8;
	@%p11 bra 	$L__BB9_36;
	cvt.u64.u32 	%rd40, %r202;
	add.s64 	%rd41, %rd75, %rd40;
	shl.b64 	%rd42, %rd41, 2;
	add.s64 	%rd43, %rd2, %rd42;
	ld.global.f32 	%f135, [%rd43];
	add.f32 	%f136, %f322, %f135;
	ld.global.f32 	%f137, [%rd43+1024];
	add.f32 	%f138, %f136, %f137;
	ld.global.f32 	%f139, [%rd43+2048];
	add.f32 	%f140, %f138, %f139;
	ld.global.f32 	%f141, [%rd43+3072];
	add.f32 	%f142, %f140, %f141;
	ld.global.f32 	%f143, [%rd43+4096];
	add.f32 	%f144, %f142, %f143;
	ld.global.f32 	%f145, [%rd43+5120];
	add.f32 	%f146, %f144, %f145;
	ld.global.f32 	%f147, [%rd43+6144];
	add.f32 	%f148, %f146, %f147;
	ld.global.f32 	%f149, [%rd43+7168];
	add.f32 	%f322, %f148, %f149;
	add.s32 	%r202, %r202, 2048;
$L__BB9_36:
	setp.eq.s32 	%p12, %r42, 0;
	@%p12 bra 	$L__BB9_42;
	setp.lt.u32 	%p13, %r42, 4;
	@%p13 bra 	$L__BB9_39;
	cvt.u64.u32 	%rd44, %r202;
	add.s64 	%rd45, %rd75, %rd44;
	shl.b64 	%rd46, %rd45, 2;
	add.s64 	%rd47, %rd2, %rd46;
	ld.global.f32 	%f151, [%rd47];
	add.f32 	%f152, %f322, %f151;
	ld.global.f32 	%f153, [%rd47+1024];
	add.f32 	%f154, %f152, %f153;
	ld.global.f32 	%f155, [%rd47+2048];
	add.f32 	%f156, %f154, %f155;
	ld.global.f32 	%f157, [%rd47+3072];
	add.f32 	%f322, %f156, %f157;
	add.s32 	%r202, %r202, 1024;
$L__BB9_39:
	and.b32  	%r79, %r34, 3;
	setp.eq.s32 	%p14, %r79, 0;
	@%p14 bra 	$L__BB9_42;
	cvt.u64.u32 	%rd48, %r202;
	add.s64 	%rd49, %rd48, %rd74;
	shl.b64 	%rd50, %rd49, 2;
	add.s64 	%rd77, %rd2, %rd50;
	cvt.u16.u32 	%rs1, %r198;
	shr.u16 	%rs2, %rs1, 8;
	add.s16 	%rs3, %rs2, 1;
	cvt.u32.u16 	%r80, %rs3;
	and.b32  	%r81, %r80, 3;
	neg.s32 	%r205, %r81;
$L__BB9_41:
	.pragma "nounroll";
	ld.global.f32 	%f158, [%rd77];
	add.f32 	%f322, %f322, %f158;
	add.s64 	%rd77, %rd77, 1024;
	add.s32 	%r205, %r205, 1;
	setp.ne.s32 	%p15, %r205, 0;
	@%p15 bra 	$L__BB9_41;
$L__BB9_42:
	// begin inline asm
	mov.u32 %r82, %laneid;
	// end inline asm
	mov.b32 	%r84, %f322;
	mov.b32 	%r85, 1;
	mov.b32 	%r106, 31;
	mov.b32 	%r107, -1;
	// begin inline asm
	shfl.sync.down.b32 %r83, %r84, %r85, %r106, %r107;
	// end inline asm
	setp.gt.s32 	%p16, %r82, 30;
	mov.b32 	%f159, %r83;
	add.f32 	%f160, %f322, %f159;
	selp.f32 	%f161, %f322, %f160, %p16;
	mov.b32 	%r89, %f161;
	mov.b32 	%r90, 2;
	// begin inline asm
	shfl.sync.down.b32 %r88, %r89, %r90, %r106, %r107;
	// end inline asm
	setp.gt.s32 	%p17, %r82, 29;
	mov.b32 	%f162, %r88;
	add.f32 	%f163, %f161, %f162;
	selp.f32 	%f164, %f161, %f163, %p17;
	mov.b32 	%r94, %f164;
	mov.b32 	%r95, 4;
	// begin inline asm
	shfl.sync.down.b32 %r93, %r94, %r95, %r106, %r107;
	// end inline asm
	setp.gt.s32 	%p18, %r82, 27;
	mov.b32 	%f165, %r93;
	add.f32 	%f166, %f164, %f165;
	selp.f32 	%f167, %f164, %f166, %p18;
	mov.b32 	%r99, %f167;
	mov.b32 	%r100, 8;
	// begin inline asm
	shfl.sync.down.b32 %r98, %r99, %r100, %r106, %r107;
	// end inline asm
	setp.gt.s32 	%p19, %r82, 23;
	mov.b32 	%f168, %r98;
	add.f32 	%f169, %f167, %f168;
	selp.f32 	%f170, %f167, %f169, %p19;
	mov.b32 	%r104, %f170;
	mov.b32 	%r105, 16;
	// begin inline asm
	shfl.sync.down.b32 %r103, %r104, %r105, %r106, %r107;
	// end inline asm
	setp.gt.s32 	%p20, %r82, 15;
	mov.b32 	%f171, %r103;
	add.f32 	%f37, %f170, %f171;
	selp.f32 	%f323, %f170, %f37, %p20;
	setp.ne.s32 	%p21, %r82, 0;
	@%p21 bra 	$L__BB9_44;
	shr.u32 	%r108, %r27, 3;
	and.b32  	%r109, %r108, 124;
	mov.u32 	%r110, _ZZN3cub18CUB_300001_SM_10006detail6reduce18DeviceReduceKernelINS2_10policy_hubIfyN4cuda3std3__44plusIfEEE10Policy1000EN6thrust24THRUST_300001_SM_1000_NS6detail15normal_iteratorINSD_10device_ptrIfEEEEyS9_fNS7_10__identityEEEvT0_PT3_T1_NS0_13GridEvenShareISN_EET2_T4_E12temp_storage;
	add.s32 	%r111, %r110, %r109;
	st.shared.f32 	[%r111+8], %f37;
$L__BB9_44:
	bar.sync 	0;
	setp.ne.s32 	%p22, %r27, 0;
	@%p22 bra 	$L__BB9_46;
	ld.shared.f32 	%f172, [_ZZN3cub18CUB_300001_SM_10006detail6reduce18DeviceReduceKernelINS2_10policy_hubIfyN4cuda3std3__44plusIfEEE10Policy1000EN6thrust24THRUST_300001_SM_1000_NS6detail15normal_iteratorINSD_10device_ptrIfEEEEyS9_fNS7_10__identityEEEvT0_PT3_T1_NS0_13GridEvenShareISN_EET2_T4_E12temp_storage+12];
	add.f32 	%f173, %f323, %f172;
	ld.shared.f32 	%f174, [_ZZN3cub18CUB_300001_SM_10006detail6reduce18DeviceReduceKernelINS2_10policy_hubIfyN4cuda3std3__44plusIfEEE10Policy1000EN6thrust24THRUST_300001_SM_1000_NS6detail15normal_iteratorINSD_10device_ptrIfEEEEyS9_fNS7_10__identityEEEvT0_PT3_T1_NS0_13GridEvenShareISN_EET2_T4_E12temp_storage+16];
	add.f32 	%f175, %f173, %f174;
	ld.shared.f32 	%f176, [_ZZN3cub18CUB_300001_SM_10006detail6reduce18DeviceReduceKernelINS2_10policy_hubIfyN4cuda3std3__44plusIfEEE10Policy1000EN6thrust24THRUST_300001_SM_1000_NS6detail15normal_iteratorINSD_10device_ptrIfEEEEyS9_fNS7_10__identityEEEvT0_PT3_T1_NS0_13GridEvenShareISN_EET2_T4_E12temp_storage+20];
	add.f32 	%f177, %f175, %f176;
	ld.shared.f32 	%f178, [_ZZN3cub18CUB_300001_SM_10006detail6reduce18DeviceReduceKernelINS2_10policy_hubIfyN4cuda3std3__44plusIfEEE10Policy1000EN6thrust24THRUST_300001_SM_1000_NS6detail15normal_iteratorINSD_10device_ptrIfEEEEyS9_fNS7_10__identityEEEvT0_PT3_T1_NS0_13GridEvenShareISN_EET2_T4_E12temp_storage+24];
	add.f32 	%f179, %f177, %f178;
	ld.shared.f32 	%f180, [_ZZN3cub18CUB_300001_SM_10006detail6reduce18DeviceReduceKernelINS2_10policy_hubIfyN4cuda3std3__44plusIfEEE10Policy1000EN6thrust24THRUST_300001_SM_1000_NS6detail15normal_iteratorINSD_10device_ptrIfEEEEyS9_fNS7_10__identityEEEvT0_PT3_T1_NS0_13GridEvenShareISN_EET2_T4_E12temp_storage+28];
	add.f32 	%f181, %f179, %f180;
	ld.shared.f32 	%f182, [_ZZN3cub18CUB_300001_SM_10006detail6reduce18DeviceReduceKernelINS2_10policy_hubIfyN4cuda3std3__44plusIfEEE10Policy1000EN6thrust24THRUST_300001_SM_1000_NS6detail15normal_iteratorINSD_10device_ptrIfEEEEyS9_fNS7_10__identityEEEvT0_PT3_T1_NS0_13GridEvenShareISN_EET2_T4_E12temp_storage+32];
	add.f32 	%f183, %f181, %f182;
	ld.shared.f32 	%f184, [_ZZN3cub18CUB_300001_SM_10006detail6reduce18DeviceReduceKernelINS2_10policy_hubIfyN4cuda3std3__44plusIfEEE10Policy1000EN6thrust24THRUST_300001_SM_1000_NS6detail15normal_iteratorINSD_10device_ptrIfEEEEyS9_fNS7_10__identityEEEvT0_PT3_T1_NS0_13GridEvenShareISN_EET2_T4_E12temp_storage+36];
	add.f32 	%f323, %f183, %f184;
$L__BB9_46:
	mov.u32 	%r189, %tid.x;
	setp.ne.s32 	%p56, %r189, 0;
	@%p56 bra 	$L__BB9_48;
	ld.param.u64 	%rd71, [_ZN3cub18CUB_300001_SM_10006detail6reduce18DeviceReduceKernelINS2_10policy_hubIfyN4cuda3std3__44plusIfEEE10Policy1000EN6thrust24THRUST_300001_SM_1000_NS6detail15normal_iteratorINSD_10device_ptrIfEEEEyS9_fNS7_10__identityEEEvT0_PT3_T1_NS0_13GridEvenShareISN_EET2_T4__param_1];
	cvta.to.global.u64 	%rd68, %rd71;
	mul.wide.u32 	%rd69, %r2, 4;
	add.s64 	%rd70, %rd68, %rd69;
	st.global.f32 	[%rd70], %f323;
$L__BB9_48:
	ret;

}
	// .globl	_ZN3cub18CUB_300001_SM_10006detail6reduce28DeviceReduceSingleTileKernelINS2_10policy_hubIfyN4cuda3std3__44plusIfEEE10Policy1000EPfSC_iS9_ffNS7_10__identityEEEvT0_T1_T2_T3_T4_T6_
.visible .entry _ZN3cub18CUB_300001_SM_10006detail6reduce28DeviceReduceSingleTileKernelINS2_10policy_hubIfyN4cuda3std3__44plusIfEEE10Policy1000EPfSC_iS9_ffNS7_10__identityEEEvT0_T1_T2_T3_T4_T6_(
	.param .u64 .ptr .align 1 _ZN3cub18CUB_300001_SM_10006detail6reduce28DeviceReduceSingleTileKernelINS2_10policy_hubIfyN4cuda3std3__44plusIfEEE10Policy1000EPfSC_iS9_ffNS7_10__identityEEEvT0_T1_T2_T3_T4_T6__param_0,
	.param .u64 .ptr .align 1 _ZN3cub18CUB_300001_SM_10006detail6reduce28DeviceReduceSingleTileKernelINS2_10policy_hubIfyN4cuda3std3__44plusIfEEE10Policy1000EPfSC_iS9_ffNS7_10__identityEEEvT0_T1_T2_T3_T4_T6__param_1,
	.param .u32 _ZN3cub18CUB_300001_SM_10006detail6reduce28DeviceReduceSingleTileKernelINS2_10policy_hubIfyN4cuda3std3__44plusIfEEE10Policy1000EPfSC_iS9_ffNS7_10__identityEEEvT0_T1_T2_T3_T4_T6__param_2,
	.param .align 1 .b8 _ZN3cub18CUB_300001_SM_10006detail6reduce28DeviceReduceSingleTileKernelINS2_10policy_hubIfyN4cuda3std3__44plusIfEEE10Policy1000EPfSC_iS9_ffNS7_10__identityEEEvT0_T1_T2_T3_T4_T6__param_3[1],
	.param .f32 _ZN3cub18CUB_300001_SM_10006detail6reduce28DeviceReduceSingleTileKernelINS2_10policy_hubIfyN4cuda3std3__44plusIfEEE10Policy1000EPfSC_iS9_ffNS7_10__identityEEEvT0_T1_T2_T3_T4_T6__param_4,
	.param .align 1 .b8 _ZN3cub18CUB_300001_SM_10006detail6reduce28DeviceReduceSingleTileKernelINS2_10policy_hubIfyN4cuda3std3__44plusIfEEE10Policy1000EPfSC_iS9_ffNS7_10__identityEEEvT0_T1_T2_T3_T4_T6__param_5[1]
)
.maxntid 256
.minnctapersm 1
{
	.reg .pred 	%p<97>;
	.reg .b32 	%r<407>;
	.reg .b32 	%f<419>;
	.reg .b64 	%rd<125>;
	// demoted variable
	.shared .align 4 .b8 _ZZN3cub18CUB_300001_SM_10006detail6reduce28DeviceReduceSingleTileKernelINS2_10policy_hubIfyN4cuda3std3__44plusIfEEE10Policy1000EPfSC_iS9_ffNS7_10__identityEEEvT0_T1_T2_T3_T4_T6_E12temp_storage[44];
	ld.param.u64 	%rd16, [_ZN3cub18CUB_300001_SM_10006detail6reduce28DeviceReduceSingleTileKernelINS2_10policy_hubIfyN4cuda3std3__44plusIfEEE10Policy1000EPfSC_iS9_ffNS7_10__identityEEEvT0_T1_T2_T3_T4_T6__param_0];
	ld.param.u64 	%rd17, [_ZN3cub18CUB_300001_SM_10006detail6reduce28DeviceReduceSingleTileKernelINS2_10policy_hubIfyN4cuda3std3__44plusIfEEE10Policy1000EPfSC_iS9_ffNS7_10__identityEEEvT0_T1_T2_T3_T4_T6__param_1];
	ld.param.u32 	%r67, [_ZN3cub18CUB_300001_SM_10006detail6reduce28DeviceReduceSingleTileKernelINS2_10policy_hubIfyN4cuda3std3__44plusIfEEE10Policy1000EPfSC_iS9_ffNS7_10__identityEEEvT0_T1_T2_T3_T4_T6__param_2];
	ld.param.f32 	%f58, [_ZN3cub18CUB_300001_SM_10006detail6reduce28DeviceReduceSingleTileKernelINS2_10policy_hubIfyN4cuda3std3__44plusIfEEE10Policy1000EPfSC_iS9_ffNS7_10__identityEEEvT0_T1_T2_T3_T4_T6__param_4];
	cvta.to.global.u64 	%rd1, %rd17;
	setp.ne.s32 	%p1, %r67, 0;
	@%p1 bra 	$L__BB10_3;
	mov.u32 	%r380, %tid.x;
	setp.ne.s32 	%p96, %r380, 0;
	@%p96 bra 	$L__BB10_74;
	st.global.f32 	[%rd1], %f58;
	bra.uni 	$L__BB10_74;
$L__BB10_3:
	and.b64  	%rd18, %rd16, 15;
	setp.ne.s64 	%p2, %rd18, 0;
	@%p2 bra 	$L__BB10_38;
	setp.gt.s32 	%p49, %r67, 4095;
	@%p49 bra 	$L__BB10_22;
	mov.u32 	%r1, %tid.x;
	setp.ge.s32 	%p66, %r1, %r67;
	mov.f32 	%f397, 0f00000000;
	mov.u32 	%r384, %r1;
	@%p66 bra 	$L__BB10_7;
	mul.wide.u32 	%rd113, %r1, 4;
	add.s64 	%rd112, %rd16, %rd113;
	// begin inline asm
	ld.global.nc.u32 %r300, [%rd112];
	// end inline asm
	mov.b32 	%f397, %r300;
	add.s32 	%r384, %r1, 256;
$L__BB10_7:
	setp.ge.s32 	%p67, %r384, %r67;
	@%p67 bra 	$L__BB10_13;
	not.b32 	%r301, %r384;
	add.s32 	%r4, %r67, %r301;
	and.b32  	%r302, %r4, 768;
	setp.eq.s32 	%p68, %r302, 768;
	@%p68 bra 	$L__BB10_11;
	mul.wide.u32 	%rd114, %r384, 4;
	add.s64 	%rd121, %rd16, %rd114;
	shr.u32 	%r303, %r4, 8;
	add.s32 	%r304, %r303, 1;
	and.b32  	%r305, %r304, 3;
	neg.s32 	%r382, %r305;
$L__BB10_10:
	.pragma "nounroll";
	// begin inline asm
	ld.global.nc.u32 %r306, [%rd121];
	// end inline asm
	mov.b32 	%f323, %r306;
	add.f32 	%f397, %f397, %f323;
	add.s32 	%r384, %r384, 256;
	add.s64 	%rd121, %rd121, 1024;
	add.s32 	%r382, %r382, 1;
	setp.ne.s32 	%p69, %r382, 0;
	@%p69 bra 	$L__BB10_10;
$L__BB10_11:
	setp.lt.u32 	%p70, %r4, 768;
	@%p70 bra 	$L__BB10_13;
$L__BB10_12:
	mul.wide.s32 	%rd120, %r384, 4;
	add.s64 	%rd116, %rd16, %rd120;
	// begin inline asm
	ld.global.nc.u32 %r307, [%rd116];
	// end inline asm
	mov.b32 	%f324, %r307;
	add.f32 	%f325, %f397, %f324;
	add.s64 	%rd117, %rd116, 1024;
	// begin inline asm
	ld.global.nc.u32 %r308, [%rd117];
	// end inline asm
	mov.b32 	%f326, %r308;
	add.f32 	%f327, %f325, %f326;
	add.s64 	%rd118, %rd116, 2048;
	// begin inline asm
	ld.global.nc.u32 %r309, [%rd118];
	// end inline asm
	mov.b32 	%f328, %r309;
	add.f32 	%f329, %f327, %f328;
	add.s64 	%rd119, %rd116, 3072;
	// begin inline asm
	ld.global.nc.u32 %r310, [%rd119];
	// end inline asm
	mov.b32 	%f330, %r310;
	add.f32 	%f397, %f329, %f330;
	add.s32 	%r384, %r384, 1024;
	setp.lt.s32 	%p71, %r384, %r67;
	@%p71 bra 	$L__BB10_12;
$L__BB10_13:
	setp.lt.s32 	%p72, %r67, 256;
	@%p72 bra 	$L__BB10_18;
	// begin inline asm
	mov.u32 %r349, %laneid;
	// end inline asm
	mov.b32 	%r351, %f397;
	mov.b32 	%r352, 1;
	mov.b32 	%r373, 31;
	mov.b32 	%r374, -1;
	// begin inline asm
	shfl.sync.down.b32 %r350, %r351, %r352, %r373, %r374;
	// end inline asm
	setp.gt.s32 	%p88, %r349, 30;
	mov.b32 	%f365, %r350;
	add.f32 	%f366, %f397, %f365;
	selp.f32 	%f367, %f397, %f366, %p88;
	mov.b32 	%r356, %f367;
	mov.b32 	%r357, 2;
	// begin inline asm
	shfl.sync.down.b32 %r355, %r356, %r357, %r373, %r374;
	// end inline asm
	setp.gt.s32 	%p89, %r349, 29;
	mov.b32 	%f368, %r355;
	add.f32 	%f369, %f367, %f368;
	selp.f32 	%f370, %f367, %f369, %p89;
	mov.b32 	%r361, %f370;
	mov.b32 	%r362, 4;
	// begin inline asm
	shfl.sync.down.b32 %r360, %r361, %r362, %r373, %r374;
	// end inline asm
	setp.gt.s32 	%p90, %r349, 27;
	mov.b32 	%f371, %r360;
	add.f32 	%f372, %f370, %f371;
	selp.f32 	%f373, %f370, %f372, %p90;
	mov.b32 	%r366, %f373;
	mov.b32 	%r367, 8;
	// begin inline asm
	shfl.sync.down.b32 %r365, %r366, %r367, %r373, %r374;
	// end inline asm
	setp.gt.s32 	%p91, %r349, 23;
	mov.b32 	%f374, %r365;
	add.f32 	%f375, %f373, %f374;
	selp.f32 	%f376, %f373, %f375, %p91;
	mov.b32 	%r371, %f376;
	mov.b32 	%r372, 16;
	// begin inline asm
	shfl.sync.down.b32 %r370, %r371, %r372, %r373, %r374;
	// end inline asm
	setp.gt.s32 	%p92, %r349, 15;
	mov.b32 	%f377, %r370;
	add.f32 	%f10, %f376, %f377;
	selp.f32 	%f418, %f376, %f10, %p92;
	setp.ne.s32 	%p93, %r349, 0;
	@%p93 bra 	$L__BB10_16;
	shr.u32 	%r375, %r1, 3;
	and.b32  	%r376, %r375, 124;
	mov.u32 	%r377, _ZZN3cub18CUB_300001_SM_10006detail6reduce28DeviceReduceSingleTileKernelINS2_10policy_hubIfyN4cuda3std3__44plusIfEEE10Policy1000EPfSC_iS9_ffNS7_10__identityEEEvT0_T1_T2_T3_T4_T6_E12temp_storage;
	add.s32 	%r378, %r377, %r376;
	st.shared.f32 	[%r378+8], %f10;
$L__BB10_16:
	bar.sync 	0;
	setp.ne.s32 	%p94, %r1, 0;
	@%p94 bra 	$L__BB10_72;
	ld.shared.f32 	%f378, [_ZZN3cub18CUB_300001_SM_10006detail6reduce28DeviceReduceSingleTileKernelINS2_10policy_hubIfyN4cuda3std3__44plusIfEEE10Policy1000EPfSC_iS9_ffNS7_10__identityEEEvT0_T1_T2_T3_T4_T6_E12temp_storage+12];
	add.f32 	%f379, %f418, %f378;
	ld.shared.f32 	%f380, [_ZZN3cub18CUB_300001_SM_10006detail6reduce28DeviceReduceSingleTileKernelINS2_10policy_hubIfyN4cuda3std3__44plusIfEEE10Policy1000EPfSC_iS9_ffNS7_10__identityEEEvT0_T1_T2_T3_T4_T6_E12temp_storage+16];
	add.f32 	%f381, %f379, %f380;
	ld.shared.f32 	%f382, [_ZZN3cub18CUB_300001_SM_10006detail6reduce28DeviceReduceSingleTileKernelINS2_10policy_hubIfyN4cuda3std3__44plusIfEEE10Policy1000EPfSC_iS9_ffNS7_10__identityEEEvT0_T1_T2_T3_T4_T6_E12temp_storage+20];
	add.f32 	%f383, %f381, %f382;
	ld.shared.f32 	%f384, [_ZZN3cub18CUB_300001_SM_10006detail6reduce28DeviceReduceSingleTileKernelINS2_10policy_hubIfyN4cuda3std3__44plusIfEEE10Policy1000EPfSC_iS9_ffNS7_10__identityEEEvT0_T1_T2_T3_T4_T6_E12temp_storage+24];
	add.f32 	%f385, %f383, %f384;
	ld.shared.f32 	%f386, [_ZZN3cub18CUB_300001_SM_10006detail6reduce28DeviceReduceSingleTileKernelINS2_10policy_hubIfyN4cuda3std3__44plusIfEEE10Policy1000EPfSC_iS9_ffNS7_10__identityEEEvT0_T1_T2_T3_T4_T6_E12temp_storage+28];
	add.f32 	%f387, %f385, %f386;
	ld.shared.f32 	%f388, [_ZZN3cub18CUB_300001_SM_10006detail6reduce28DeviceReduceSingleTileKernelINS2_10policy_hubIfyN4cuda3std3__44plusIfEEE10Policy1000EPfSC_iS9_ffNS7_10__identityEEEvT0_T1_T2_T3_T4_T6_E12temp_storage+32];
	add.f32 	%f389, %f387, %f388;
	ld.shared.f32 	%f390, [_ZZN3cub18CUB_300001_SM_10006detail6reduce28DeviceReduceSingleTileKernelINS2_10policy_hubIfyN4cuda3std3__44plusIfEEE10Policy1000EPfSC_iS9_ffNS7_10__identityEEEvT0_T1_T2_T3_T4_T6_E12temp_storage+36];
	add.f32 	%f418, %f389, %f390;
	bra.uni 	$L__BB10_72;
$L__BB10_18:
	// begin inline asm
	mov.u32 %r311, %laneid;
	// end inline asm
	and.b32  	%r337, %r1, 992;
	add.s32 	%r338, %r337, 32;
	setp.gt.s32 	%p73, %r338, %r67;
	not.b32 	%r339, %r337;
	add.s32 	%r340, %r67, %r339;
	selp.b32 	%r335, %r340, 31, %p73;
	mov.b32 	%r313, %f397;
	mov.b32 	%r314, 1;
	mov.b32 	%r336, -1;
	// begin inline asm
	shfl.sync.down.b32 %r312, %r313, %r314, %r335, %r336;
	// end inline asm
	setp.lt.s32 	%p74, %r311, %r335;
	mov.b32 	%f331, %r312;
	add.f32 	%f332, %f397, %f331;
	selp.f32 	%f333, %f332, %f397, %p74;
	mov.b32 	%r318, %f333;
	mov.b32 	%r319, 2;
	// begin inline asm
	shfl.sync.down.b32 %r317, %r318, %r319, %r335, %r336;
	// end inline asm
	add.s32 	%r341, %r311, 2;
	setp.gt.s32 	%p75, %r341, %r335;
	mov.b32 	%f334, %r317;
	add.f32 	%f335, %f333, %f334;
	selp.f32 	%f336, %f333, %f335, %p75;
	mov.b32 	%r323, %f336;
	mov.b32 	%r324, 4;
	// begin inline asm
	shfl.sync.down.b32 %r322, %r323, %r324, %r335, %r336;
	// end inline asm
	add.s32 	%r342, %r311, 4;
	setp.gt.s32 	%p76, %r342, %r335;
	mov.b32 	%f337, %r322;
	add.f32 	%f338, %f336, %f337;
	selp.f32 	%f339, %f336, %f338, %p76;
	mov.b32 	%r328, %f339;
	mov.b32 	%r329, 8;
	// begin inline asm
	shfl.sync.down.b32 %r327, %r328, %r329, %r335, %r336;
	// end inline asm
	add.s32 	%r343, %r311, 8;
	setp.gt.s32 	%p77, %r343, %r335;
	mov.b32 	%f340, %r327;
	add.f32 	%f341, %f339, %f340;
	selp.f32 	%f342, %f339, %f341, %p77;
	mov.b32 	%r333, %f342;
	mov.b32 	%r334, 16;
	// begin inline asm
	shfl.sync.down.b32 %r332, %r333, %r334, %r335, %r336;
	// end inline asm
	add.s32 	%r344, %r311, 16;
	setp.gt.s32 	%p78, %r344, %r335;
	mov.b32 	%f343, %r332;
	add.f32 	%f344, %f342, %f343;
	selp.f32 	%f418, %f342, %f344, %p78;
	setp.ne.s32 	%p79, %r311, 0;
	@%p79 bra 	$L__BB10_20;
	shr.u32 	%r345, %r1, 3;
	and.b32  	%r346, %r345, 124;
	mov.u32 	%r347, _ZZN3cub18CUB_300001_SM_10006detail6reduce28DeviceReduceSingleTileKernelINS2_10policy_hubIfyN4cuda3std3__44plusIfEEE10Policy1000EPfSC_iS9_ffNS7_10__identityEEEvT0_T1_T2_T3_T4_T6_E12temp_storage;
	add.s32 	%r348, %r347, %r346;
	st.shared.f32 	[%r348+8], %f418;
$L__BB10_20:
	bar.sync 	0;
	setp.ne.s32 	%p80, %r1, 0;
	@%p80 bra 	$L__BB10_72;
	setp.gt.s32 	%p81, %r67, 32;
	ld.shared.f32 	%f345, [_ZZN3cub18CUB_300001_SM_10006detail6reduce28DeviceReduceSingleTileKernelINS2_10policy_hubIfyN4cuda3std3__44plusIfEEE10Policy1000EPfSC_iS9_ffNS7_10__identityEEEvT0_T1_T2_T3_T4_T6_E12temp_storage+12];
	add.f32 	%f346, %f418, %f345;
	selp.f32 	%f347, %f346, %f418, %p81;
	setp.gt.s32 	%p82, %r67, 64;
	ld.shared.f32 	%f348, [_ZZN3cub18CUB_300001_SM_10006detail6reduce28DeviceReduceSingleTileKernelINS2_10policy_hubIfyN4cuda3std3__44plusIfEEE10Policy1000EPfSC_iS9_ffNS7_10__identityEEEvT0_T1_T2_T3_T4_T6_E12temp_storage+16];
	add.f32 	%f349, %f348, %f347;
	selp.f32 	%f350, %f349, %f347, %p82;
	setp.gt.s32 	%p83, %r67, 96;
	ld.shared.f32 	%f351, [_ZZN3cub18CUB_300001_SM_10006detail6reduce28DeviceReduceSingleTileKernelINS2_10policy_hubIfyN4cuda3std3__44plusIfEEE10Policy1000EPfSC_iS9_ffNS7_10__identityEEEvT0_T1_T2_T3_T4_T6_E12temp_storage+20];
	add.f32 	%f352, %f351, %f350;
	selp.f32 	%f353, %f352, %f350, %p83;
	setp.gt.s32 	%p84, %r67, 128;
	ld.shared.f32 	%f354, [_ZZN3cub18CUB_300001_SM_10006detail6reduce28DeviceReduceSingleTileKernelINS2_10policy_hubIfyN4cuda3std3__44plusIfEEE10Policy1000EPfSC_iS9_ffNS7_10__identityEEEvT0_T1_T2_T3_T4_T6_E12temp_storage+24];
	add.f32 	%f355, %f354, %f353;
	selp.f32 	%f356, %f355, %f353, %p84;
	setp.gt.s32 	%p85, %r67, 160;
	ld.shared.f32 	%f357, [_ZZN3cub18CUB_300001_SM_10006detail6reduce28DeviceReduceSingleTileKernelINS2_10policy_hubIfyN4cuda3std3__44plusIfEEE10Policy1000EPfSC_iS9_ffNS7_10__identityEEEvT0_T1_T2_T3_T4_T6_E12temp_storage+28];
	add.f32 	%f358, %f357, %f356;
	selp.f32 	%f359, %f358, %f356, %p85;
	setp.gt.s32 	%p86, %r67, 192;
	ld.shared.f32 	%f360, [_ZZN3cub18CUB_300001_SM_10006detail6reduce28DeviceReduceSingleTileKernelINS2_10policy_hubIfyN4cuda3std3__44plusIfEEE10Policy1000EPfSC_iS9_ffNS7_10__identityEEEvT0_T1_T2_T3_T4_T6_E12temp_storage+32];
	add.f32 	%f361, %f360, %f359;
	selp.f32 	%f362, %f361, %f359, %p86;
	setp.gt.s32 	%p87, %r67, 224;
	ld.shared.f32 	%f363, [_ZZN3cub18CUB_300001_SM_10006detail6reduce28DeviceReduceSingleTileKernelINS2_10policy_hubIfyN4cuda3std3__44plusIfEEE10Policy1000EPfSC_iS9_ffNS7_10__identityEEEvT0_T1_T2_T3_T4_T6_E12temp_storage+36];
	add.f32 	%f364, %f363, %f362;
	selp.f32 	%f418, %f364, %f362, %p87;
	bra.uni 	$L__BB10_72;
$L__BB10_22:
	mov.u32 	%r13, %tid.x;
	shl.b32 	%r224, %r13, 2;
	mul.wide.u32 	%rd86, %r224, 4;
	add.s64 	%rd76, %rd16, %rd86;
	// begin inline asm
	ld.global.nc.v2.u64 {%rd74, %rd75}, [%rd76];
	// end inline asm
	mov.b64 	{%r225, %r226}, %rd75;
	mov.b64 	{%r227, %r228}, %rd74;
	mov.b32 	%f225, %r228;
	mov.b32 	%f226, %r227;
	mov.b32 	%f227, %r226;
	mov.b32 	%f228, %r225;
	add.s64 	%rd79, %rd76, 4096;
	// begin inline asm
	ld.global.nc.v2.u64 {%rd77, %rd78}, [%rd79];
	// end inline asm
	mov.b64 	{%r229, %r230}, %rd78;
	mov.b64 	{%r231, %r232}, %rd77;
	mov.b32 	%f229, %r232;
	mov.b32 	%f230, %r231;
	mov.b32 	%f231, %r230;
	mov.b32 	%f232, %r229;
	add.s64 	%rd82, %rd76, 8192;
	// begin inline asm
	ld.global.nc.v2.u64 {%rd80, %rd81}, [%rd82];
	// end inline asm
	mov.b64 	{%r233, %r234}, %rd81;
	mov.b64 	{%r235, %r236}, %rd80;
	mov.b32 	%f233, %r236;
	mov.b32 	%f234, %r235;
	mov.b32 	%f235, %r234;
	mov.b32 	%f236, %r233;
	add.s64 	%rd85, %rd76, 12288;
	// begin inline asm
	ld.global.nc.v2.u64 {%rd83, %rd84}, [%rd85];
	// end inline asm
	mov.b64 	{%r237, %r238}, %rd84;
	mov.b64 	{%r239, %r240}, %rd83;
	mov.b32 	%f237, %r240;
	mov.b32 	%f238, %r239;
	mov.b32 	%f239, %r238;
	mov.b32 	%f240, %r237;
	add.f32 	%f241, %f226, %f225;
	add.f32 	%f242, %f228, %f227;
	add.f32 	%f243, %f230, %f229;
	add.f32 	%f244, %f232, %f231;
	add.f32 	%f245, %f234, %f233;
	add.f32 	%f246, %f236, %f235;
	add.f32 	%f247, %f238, %f237;
	add.f32 	%f248, %f240, %f239;
	add.f32 	%f249, %f241, %f242;
	add.f32 	%f250, %f243, %f244;
	add.f32 	%f251, %f245, %f246;
	add.f32 	%f252, %f247, %f248;
	add.f32 	%f253, %f249, %f250;
	add.f32 	%f254, %f251, %f252;
	add.f32 	%f404, %f253, %f254;
	setp.lt.u32 	%p50, %r67, 8192;
	mov.b32 	%r387, 4096;
	@%p50 bra 	$L__BB10_26;
	add.s32 	%r14, %r67, -4096;
	mov.b32 	%r387, 4096;
$L__BB10_24:
	mul.wide.s32 	%rd99, %r387, 4;
	add.s64 	%rd89, %rd76, %rd99;
	// begin inline asm
	ld.global.nc.v2.u64 {%rd87, %rd88}, [%rd89];
	// end inline asm
	mov.b64 	{%r242, %r243}, %rd88;
	mov.b64 	{%r244, %r245}, %rd87;
	mov.b32 	%f255, %r245;
	mov.b32 	%f256, %r244;
	mov.b32 	%f257, %r243;
	mov.b32 	%f258, %r242;
	add.s64 	%rd92, %rd89, 4096;
	// begin inline asm
	ld.global.nc.v2.u64 {%rd90, %rd91}, [%rd92];
	// end inline asm
	mov.b64 	{%r246, %r247}, %rd91;
	mov.b64 	{%r248, %r249}, %rd90;
	mov.b32 	%f259, %r249;
	mov.b32 	%f260, %r248;
	mov.b32 	%f261, %r247;
	mov.b32 	%f262, %r246;
	add.s64 	%rd95, %rd89, 8192;
	// begin inline asm
	ld.global.nc.v2.u64 {%rd93, %rd94}, [%rd95];
	// end inline asm
	mov.b64 	{%r250, %r251}, %rd94;
	mov.b64 	{%r252, %r253}, %rd93;
	mov.b32 	%f263, %r253;
	mov.b32 	%f264, %r252;
	mov.b32 	%f265, %r251;
	mov.b32 	%f266, %r250;
	add.s64 	%rd98, %rd89, 12288;
	// begin inline asm
	ld.global.nc.v2.u64 {%rd96, %rd97}, [%rd98];
	// end inline asm
	mov.b64 	{%r254, %r255}, %rd97;
	mov.b64 	{%r256, %r257}, %rd96;
	mov.b32 	%f267, %r257;
	mov.b32 	%f268, %r256;
	mov.b32 	%f269, %r255;
	mov.b32 	%f270, %r254;
	add.f32 	%f271, %f404, %f256;
	add.f32 	%f272, %f255, %f258;
	add.f32 	%f273, %f257, %f260;
	add.f32 	%f274, %f259, %f262;
	add.f32 	%f275, %f261, %f264;
	add.f32 	%f276, %f263, %f266;
	add.f32 	%f277, %f265, %f268;
	add.f32 	%f278, %f267, %f270;
	add.f32 	%f279, %f271, %f272;
	add.f32 	%f280, %f273, %f274;
	add.f32 	%f281, %f275, %f276;
	add.f32 	%f282, %f277, %f278;
	add.f32 	%f283, %f279, %f280;
	add.f32 	%f284, %f281, %f282;
	add.f32 	%f285, %f283, %f284;
	add.f32 	%f404, %f285, %f269;
	sub.s32 	%r258, %r67, %r387;
	setp.lt.s32 	%p51, %r258, 4096;
	@%p51 bra 	$L__BB10_34;
	add.s32 	%r387, %r387, 4096;
	setp.le.s32 	%p52, %r387, %r14;
	@%p52 bra 	$L__BB10_24;
$L__BB10_26:
	setp.le.s32 	%p53, %r67, %r387;
	@%p53 bra 	$L__BB10_34;
	sub.s32 	%r18, %r67, %r387;
	setp.ge.s32 	%p54, %r13, %r18;
	@%p54 bra 	$L__BB10_34;
	not.b32 	%r259, %r13;
	add.s32 	%r260, %r67, %r259;
	sub.s32 	%r19, %r260, %r387;
	and.b32  	%r261, %r19, 768;
	setp.eq.s32 	%p55, %r261, 768;
	mov.u32 	%r391, %r13;
	@%p55 bra 	$L__BB10_31;
	add.s32 	%r389, %r13, %r387;
	shr.u32 	%r262, %r19, 8;
	add.s32 	%r263, %r262, 1;
	and.b32  	%r264, %r263, 3;
	neg.s32 	%r388, %r264;
	mov.u32 	%r391, %r13;
$L__BB10_30:
	.pragma "nounroll";
	mul.wide.u32 	%rd101, %r389, 4;
	add.s64 	%rd100, %rd16, %rd101;
	// begin inline asm
	ld.global.nc.u32 %r265, [%rd100];
	// end inline asm
	mov.b32 	%f287, %r265;
	add.f32 	%f404, %f404, %f287;
	add.s32 	%r391, %r391, 256;
	add.s32 	%r389, %r389, 256;
	add.s32 	%r388, %r388, 1;
	setp.ne.s32 	%p56, %r388, 0;
	@%p56 bra 	$L__BB10_30;
$L__BB10_31:
	setp.lt.u32 	%p57, %r19, 768;
	@%p57 bra 	$L__BB10_34;
	cvt.u64.u32 	%rd102, %r391;
	cvt.u64.u32 	%rd103, %r387;
	add.s64 	%rd104, %rd102, %rd103;
	shl.b64 	%rd105, %rd104, 2;
	add.s64 	%rd106, %rd105, %rd16;
	add.s64 	%rd122, %rd106, 2048;
	add.s32 	%r392, %r391, %r387;
$L__BB10_33:
	mul.wide.u32 	%rd111, %r392, 4;
	add.s64 	%rd107, %rd16, %rd111;
	// begin inline asm
	ld.global.nc.u32 %r266, [%rd107];
	// end inline asm
	mov.b32 	%f288, %r266;
	add.f32 	%f289, %f404, %f288;
	add.s64 	%rd108, %rd122, -1024;
	// begin inline asm
	ld.global.nc.u32 %r267, [%rd108];
	// end inline asm
	mov.b32 	%f290, %r267;
	add.f32 	%f291, %f289, %f290;
	// begin inline asm
	ld.global.nc.u32 %r268, [%rd122];
	// end inline asm
	mov.b32 	%f292, %r268;
	add.f32 	%f293, %f291, %f292;
	add.s64 	%rd110, %rd122, 1024;
	// begin inline asm
	ld.global.nc.u32 %r269, [%rd110];
	// end inline asm
	mov.b32 	%f294, %r269;
	add.f32 	%f404, %f293, %f294;
	add.s32 	%r391, %r391, 1024;
	add.s64 	%rd122, %rd122, 4096;
	add.s32 	%r392, %r392, 1024;
	setp.lt.s32 	%p58, %r391, %r18;
	@%p58 bra 	$L__BB10_33;
$L__BB10_34:
	// begin inline asm
	mov.u32 %r270, %laneid;
	// end inline asm
	mov.b32 	%r272, %f404;
	mov.b32 	%r273, 1;
	mov.b32 	%r294, 31;
	mov.b32 	%r295, -1;
	// begin inline asm
	shfl.sync.down.b32 %r271, %r272, %r273, %r294, %r295;
	// end inline asm
	setp.gt.s32 	%p59, %r270, 30;
	mov.b32 	%f295, %r271;
	add.f32 	%f296, %f404, %f295;
	selp.f32 	%f297, %f404, %f296, %p59;
	mov.b32 	%r277, %f297;
	mov.b32 	%r278, 2;
	// begin inline asm
	shfl.sync.down.b32 %r276, %r277, %r278, %r294, %r295;
	// end inline asm
	setp.gt.s32 	%p60, %r270, 29;
	mov.b32 	%f298, %r276;
	add.f32 	%f299, %f297, %f298;
	selp.f32 	%f300, %f297, %f299, %p60;
	mov.b32 	%r282, %f300;
	mov.b32 	%r283, 4;
	// begin inline asm
	shfl.sync.down.b32 %r281, %r282, %r283, %r294, %r295;
	// end inline asm
	setp.gt.s32 	%p61, %r270, 27;
	mov.b32 	%f301, %r281;
	add.f32 	%f302, %f300, %f301;
	selp.f32 	%f303, %f300, %f302, %p61;
	mov.b32 	%r287, %f303;
	mov.b32 	%r288, 8;
	// begin inline asm
	shfl.sync.down.b32 %r286, %r287, %r288, %r294, %r295;
	// end inline asm
	setp.gt.s32 	%p62, %r270, 23;
	mov.b32 	%f304, %r286;
	add.f32 	%f305, %f303, %f304;
	selp.f32 	%f306, %f303, %f305, %p62;
	mov.b32 	%r292, %f306;
	mov.b32 	%r293, 16;
	// begin inline asm
	shfl.sync.down.b32 %r291, %r292, %r293, %r294, %r295;
	// end inline asm
	setp.gt.s32 	%p63, %r270, 15;
	mov.b32 	%f307, %r291;
	add.f32 	%f26, %f306, %f307;
	selp.f32 	%f418, %f306, %f26, %p63;
	setp.ne.s32 	%p64, %r270, 0;
	@%p64 bra 	$L__BB10_36;
	shr.u32 	%r296, %r13, 3;
	and.b32  	%r297, %r296, 124;
	mov.u32 	%r298, _ZZN3cub18CUB_300001_SM_10006detail6reduce28DeviceReduceSingleTileKernelINS2_10policy_hubIfyN4cuda3std3__44plusIfEEE10Policy1000EPfSC_iS9_ffNS7_10__identityEEEvT0_T1_T2_T3_T4_T6_E12temp_storage;
	add.s32 	%r299, %r298, %r297;
	st.shared.f32 	[%r299+8], %f26;
$L__BB10_36:
	bar.sync 	0;
	setp.ne.s32 	%p65, %r13, 0;
	@%p65 bra 	$L__BB10_72;
	ld.shared.f32 	%f308, [_ZZN3cub18CUB_300001_SM_10006detail6reduce28DeviceReduceSingleTileKernelINS2_10policy_hubIfyN4cuda3std3__44plusIfEEE10Policy1000EPfSC_iS9_ffNS7_10__identityEEEvT0_T1_T2_T3_T4_T6_E12temp_storage+12];
	add.f32 	%f309, %f418, %f308;
	ld.shared.f32 	%f310, [_ZZN3cub18CUB_300001_SM_10006detail6reduce28DeviceReduceSingleTileKernelINS2_10policy_hubIfyN4cuda3std3__44plusIfEEE10Policy1000EPfSC_iS9_ffNS7_10__identityEEEvT0_T1_T2_T3_T4_T6_E12temp_storage+16];
	add.f32 	%f311, %f309, %f310;
	ld.shared.f32 	%f312, [_ZZN3cub18CUB_300001_SM_10006detail6reduce28DeviceReduceSingleTileKernelINS2_10policy_hubIfyN4cuda3std3__44plusIfEEE10Policy1000EPfSC_iS9_ffNS7_10__identityEEEvT0_T1_T2_T3_T4_T6_E12temp_storage+20];
	add.f32 	%f313, %f311, %f312;
	ld.shared.f32 	%f314, [_ZZN3cub18CUB_300001_SM_10006detail6reduce28DeviceReduceSingleTileKernelINS2_10policy_hubIfyN4cuda3std3__44plusIfEEE10Policy1000EPfSC_iS9_ffNS7_10__identityEEEvT0_T1_T2_T3_T4_T6_E12temp_storage+24];
	add.f32 	%f315, %f313, %f314;
	ld.shared.f32 	%f316, [_ZZN3cub18CUB_300001_SM_10006detail6reduce28DeviceReduceSingleTileKernelINS2_10policy_hubIfyN4cuda3std3__44plusIfEEE10Policy1000EPfSC_iS9_ffNS7_10__identityEEEvT0_T1_T2_T3_T4_T6_E12temp_storage+28];
	add.f32 	%f317, %f315, %f316;
	ld.shared.f32 	%f318, [_ZZN3cub18CUB_300001_SM_10006detail6reduce28DeviceReduceSingleTileKernelINS2_10policy_hubIfyN4cuda3std3__44plusIfEEE10Policy1000EPfSC_iS9_ffNS7_10__identityEEEvT0_T1_T2_T3_T4_T6_E12temp_storage+32];
	add.f32 	%f319, %f317, %f318;
	ld.shared.f32 	%f320, [_ZZN3cub18CUB_300001_SM_10006detail6reduce28DeviceReduceSingleTileKernelINS2_10policy_hubIfyN4cuda3std3__44plusIfEEE10Policy1000EPfSC_iS9_ffNS7_10__identityEEEvT0_T1_T2_T3_T4_T6_E12temp_storage+36];
	add.f32 	%f418, %f319, %f320;
	bra.uni 	$L__BB10_72;
$L__BB10_38:
	setp.gt.s32 	%p3, %r67, 4095;
	@%p3 bra 	$L__BB10_56;
	mov.u32 	%r34, %tid.x;
	setp.ge.s32 	%p20, %r34, %r67;
	mov.f32 	%f410, 0f00000000;
	mov.u32 	%r397, %r34;
	@%p20 bra 	$L__BB10_41;
	mul.wide.u32 	%rd66, %r34, 4;
	add.s64 	%rd65, %rd16, %rd66;
	// begin inline asm
	ld.global.nc.u32 %r144, [%rd65];
	// end inline asm
	mov.b32 	%f410, %r144;
	add.s32 	%r397, %r34, 256;
$L__BB10_41:
	setp.ge.s32 	%p21, %r397, %r67;
	@%p21 bra 	$L__BB10_47;
	not.b32 	%r145, %r397;
	add.s32 	%r37, %r67, %r145;
	and.b32  	%r146, %r37, 768;
	setp.eq.s32 	%p22, %r146, 768;
	@%p22 bra 	$L__BB10_45;
	mul.wide.u32 	%rd67, %r397, 4;
	add.s64 	%rd123, %rd16, %rd67;
	shr.u32 	%r147, %r37, 8;
	add.s32 	%r148, %r147, 1;
	and.b32  	%r149, %r148, 3;
	neg.s32 	%r395, %r149;
$L__BB10_44:
	.pragma "nounroll";
	// begin inline asm
	ld.global.nc.u32 %r150, [%rd123];
	// end inline asm
	mov.b32 	%f157, %r150;
	add.f32 	%f410, %f410, %f157;
	add.s32 	%r397, %r397, 256;
	add.s64 	%rd123, %rd123, 1024;
	add.s32 	%r395, %r395, 1;
	setp.ne.s32 	%p23, %r395, 0;
	@%p23 bra 	$L__BB10_44;
$L__BB10_45:
	setp.lt.u32 	%p24, %r37, 768;
	@%p24 bra 	$L__BB10_47;
$L__BB10_46:
	mul.wide.s32 	%rd73, %r397, 4;
	add.s64 	%rd69, %rd16, %rd73;
	// begin inline asm
	ld.global.nc.u32 %r151, [%rd69];
	// end inline asm
	mov.b32 	%f158, %r151;
	add.f32 	%f159, %f410, %f158;
	add.s64 	%rd70, %rd69, 1024;
	// begin inline asm
	ld.global.nc.u32 %r152, [%rd70];
	// end inline asm
	mov.b32 	%f160, %r152;
	add.f32 	%f161, %f159, %f160;
	add.s64 	%rd71, %rd69, 2048;
	// begin inline asm
	ld.global.nc.u32 %r153, [%rd71];
	// end inline asm
	mov.b32 	%f162, %r153;
	add.f32 	%f163, %f161, %f162;
	add.s64 	%rd72, %rd69, 3072;
	// begin inline asm
	ld.global.nc.u32 %r154, [%rd72];
	// end inline asm
	mov.b32 	%f164, %r154;
	add.f32 	%f410, %f163, %f164;
	add.s32 	%r397, %r397, 1024;
	setp.lt.s32 	%p25, %r397, %r67;
	@%p25 bra 	$L__BB10_46;
$L__BB10_47:
	setp.lt.s32 	%p26, %r67, 256;
	@%p26 bra 	$L__BB10_52;
	// begin inline asm
	mov.u32 %r193, %laneid;
	// end inline asm
	mov.b32 	%r195, %f410;
	mov.b32 	%r196, 1;
	mov.b32 	%r217, 31;
	mov.b32 	%r218, -1;
	// begin inline asm
	shfl.sync.down.b32 %r194, %r195, %r196, %r217, %r218;
	// end inline asm
	setp.gt.s32 	%p42, %r193, 30;
	mov.b32 	%f199, %r194;
	add.f32 	%f200, %f410, %f199;
	selp.f32 	%f201, %f410, %f200, %p42;
	mov.b32 	%r200, %f201;
	mov.b32 	%r201, 2;
	// begin inline asm
	shfl.sync.down.b32 %r199, %r200, %r201, %r217, %r218;
	// end inline asm
	setp.gt.s32 	%p43, %r193, 29;
	mov.b32 	%f202, %r199;
	add.f32 	%f203, %f201, %f202;
	selp.f32 	%f204, %f201, %f203, %p43;
	mov.b32 	%r205, %f204;
	mov.b32 	%r206, 4;
	// begin inline asm
	shfl.sync.down.b32 %r204, %r205, %r206, %r217, %r218;
	// end inline asm
	setp.gt.s32 	%p44, %r193, 27;
	mov.b32 	%f205, %r204;
	add.f32 	%f206, %f204, %f205;
	selp.f32 	%f207, %f204, %f206, %p44;
	mov.b32 	%r210, %f207;
	mov.b32 	%r211, 8;
	// begin inline asm
	shfl.sync.down.b32 %r209, %r210, %r211, %r217, %r218;
	// end inline asm
	setp.gt.s32 	%p45, %r193, 23;
	mov.b32 	%f208, %r209;
	add.f32 	%f209, %f207, %f208;
	selp.f32 	%f210, %f207, %f209, %p45;
	mov.b32 	%r215, %f210;
	mov.b32 	%r216, 16;
	// begin inline asm
	shfl.sync.down.b32 %r214, %r215, %r216, %r217, %r218;
	// end inline asm
	setp.gt.s32 	%p46, %r193, 15;
	mov.b32 	%f211, %r214;
	add.f32 	%f38, %f210, %f211;
	selp.f32 	%f418, %f210, %f38, %p46;
	setp.ne.s32 	%p47, %r193, 0;
	@%p47 bra 	$L__BB10_50;
	shr.u32 	%r219, %r34, 3;
	and.b32  	%r220, %r219, 124;
	mov.u32 	%r221, _ZZN3cub18CUB_300001_SM_10006detail6reduce28DeviceReduceSingleTileKernelINS2_10policy_hubIfyN4cuda3std3__44plusIfEEE10Policy1000EPfSC_iS9_ffNS7_10__identityEEEvT0_T1_T2_T3_T4_T6_E12temp_storage;
	add.s32 	%r222, %r221, %r220;
	st.shared.f32 	[%r222+8], %f38;
$L__BB10_50:
	bar.sync 	0;
	setp.ne.s32 	%p48, %r34, 0;
	@%p48 bra 	$L__BB10_72;
	ld.shared.f32 	%f212, [_ZZN3cub18CUB_300001_SM_10006detail6reduce28DeviceReduceSingleTileKernelINS2_10policy_hubIfyN4cuda3std3__44plusIfEEE10Policy1000EPfSC_iS9_ffNS7_10__identityEEEvT0_T1_T2_T3_T4_T6_E12temp_storage+12];
	add.f32 	%f213, %f418, %f212;
	ld.shared.f32 	%f214, [_ZZN3cub18CUB_300001_SM_10006detail6reduce28DeviceReduceSingleTileKernelINS2_10policy_hubIfyN4cuda3std3__44plusIfEEE10Policy1000EPfSC_iS9_ffNS7_10__identityEEEvT0_T1_T2_T3_T4_T6_E12temp_storage+16];
	add.f32 	%f215, %f213, %f214;
	ld.shared.f32 	%f216, [_ZZN3cub18CUB_300001_SM_10006detail6reduce28DeviceReduceSingleTileKernelINS2_10policy_hubIfyN4cuda3std3__44plusIfEEE10Policy1000EPfSC_iS9_ffNS7_10__identityEEEvT0_T1_T2_T3_T4_T6_E12temp_storage+20];
	add.f32 	%f217, %f215, %f216;
	ld.shared.f32 	%f218, [_ZZN3cub18CUB_300001_SM_10006detail6reduce28DeviceReduceSingleTileKernelINS2_10policy_hubIfyN4cuda3std3__44plusIfEEE10Policy1000EPfSC_iS9_ffNS7_10__identityEEEvT0_T1_T2_T3_T4_T6_E12temp_storage+24];
	add.f32 	%f219, %f217, %f218;
	ld.shared.f32 	%f220, [_ZZN3cub18CUB_300001_SM_10006detail6reduce28DeviceReduceSingleTileKernelINS2_10policy_hubIfyN4cuda3std3__44plusIfEEE10Policy1000EPfSC_iS9_ffNS7_10__identityEEEvT0_T1_T2_T3_T4_T6_E12temp_storage+28];
	add.f32 	%f221, %f219, %f220;
	ld.shared.f32 	%f222, [_ZZN3cub18CUB_300001_SM_10006detail6reduce28DeviceReduceSingleTileKernelINS2_10policy_hubIfyN4cuda3std3__44plusIfEEE10Policy1000EPfSC_iS9_ffNS7_10__identityEEEvT0_T1_T2_T3_T4_T6_E12temp_storage+32];
	add.f32 	%f223, %f221, %f222;
	ld.shared.f32 	%f224, [_ZZN3cub18CUB_300001_SM_10006detail6reduce28DeviceReduceSingleTileKernelINS2_10policy_hubIfyN4cuda3std3__44plusIfEEE10Policy1000EPfSC_iS9_ffNS7_10__identityEEEvT0_T1_T2_T3_T4_T6_E12temp_storage+36];
	add.f32 	%f418, %f223, %f224;
	bra.uni 	$L__BB10_72;
$L__BB10_52:
	// begin inline asm
	mov.u32 %r155, %laneid;
	// end inline asm
	and.b32  	%r181, %r34, 992;
	add.s32 	%r182, %r181, 32;
	setp.gt.s32 	%p27, %r182, %r67;
	not.b32 	%r183, %r181;
	add.s32 	%r184, %r67, %r183;
	selp.b32 	%r179, %r184, 31, %p27;
	mov.b32 	%r157, %f410;
	mov.b32 	%r158, 1;
	mov.b32 	%r180, -1;
	// begin inline asm
	shfl.sync.down.b32 %r156, %r157, %r158, %r179, %r180;
	// end inline asm
	setp.lt.s32 	%p28, %r155, %r179;
	mov.b32 	%f165, %r156;
	add.f32 	%f166, %f410, %f165;
	selp.f32 	%f167, %f166, %f410, %p28;
	mov.b32 	%r162, %f167;
	mov.b32 	%r163, 2;
	// begin inline asm
	shfl.sync.down.b32 %r161, %r162, %r163, %r179, %r180;
	// end inline asm
	add.s32 	%r185, %r155, 2;
	setp.gt.s32 	%p29, %r185, %r179;
	mov.b32 	%f168, %r161;
	add.f32 	%f169, %f167, %f168;
	selp.f32 	%f170, %f167, %f169, %p29;
	mov.b32 	%r167, %f170;
	mov.b32 	%r168, 4;
	// begin inline asm
	shfl.sync.down.b32 %r166, %r167, %r168, %r179, %r180;
	// end inline asm
	add.s32 	%r186, %r155, 4;
	setp.gt.s32 	%p30, %r186, %r179;
	mov.b32 	%f171, %r166;
	add.f32 	%f172, %f170, %f171;
	selp.f32 	%f173, %f170, %f172, %p30;
	mov.b32 	%r172, %f173;
	mov.b32 	%r173, 8;
	// begin inline asm
	shfl.sync.down.b32 %r171, %r172, %r173, %r179, %r180;
	// end inline asm
	add.s32 	%r187, %r155, 8;
	setp.gt.s32 	%p31, %r187, %r179;
	mov.b32 	%f174, %r171;
	add.f32 	%f175, %f173, %f174;
	selp.f32 	%f176, %f173, %f175, %p31;
	mov.b32 	%r177, %f176;
	mov.b32 	%r178, 16;
	// begin inline asm
	shfl.sync.down.b32 %r176, %r177, %r178, %r179, %r180;
	// end inline asm
	add.s32 	%r188, %r155, 16;
	setp.gt.s32 	%p32, %r188, %r179;
	mov.b32 	%f177, %r176;
	add.f32 	%f178, %f176, %f177;
	selp.f32 	%f418, %f176, %f178, %p32;
	setp.ne.s32 	%p33, %r155, 0;
	@%p33 bra 	$L__BB10_54;
	shr.u32 	%r189, %r34, 3;
	and.b32  	%r190, %r189, 124;
	mov.u32 	%r191, _ZZN3cub18CUB_300001_SM_10006detail6reduce28DeviceReduceSingleTileKernelINS2_10policy_hubIfyN4cuda3std3__44plusIfEEE10Policy1000EPfSC_iS9_ffNS7_10__identityEEEvT0_T1_T2_T3_T4_T6_E12temp_storage;
	add.s32 	%r192, %r191, %r190;
	st.shared.f32 	[%r192+8], %f418;
$L__BB10_54:
	bar.sync 	0;
	setp.ne.s32 	%p34, %r34, 0;
	@%p34 bra 	$L__BB10_72;
	setp.gt.s32 	%p35, %r67, 32;
	ld.shared.f32 	%f179, [_ZZN3cub18CUB_300001_SM_10006detail6reduce28DeviceReduceSingleTileKernelINS2_10policy_hubIfyN4cuda3std3__44plusIfEEE10Policy1000EPfSC_iS9_ffNS7_10__identityEEEvT0_T1_T2_T3_T4_T6_E12temp_storage+12];
	add.f32 	%f180, %f418, %f179;
	selp.f32 	%f181, %f180, %f418, %p35;
	setp.gt.s32 	%p36, %r67, 64;
	ld.shared.f32 	%f182, [_ZZN3cub18CUB_300001_SM_10006detail6reduce28DeviceReduceSingleTileKernelINS2_10policy_hubIfyN4cuda3std3__44plusIfEEE10Policy1000EPfSC_iS9_ffNS7_10__identityEEEvT0_T1_T2_T3_T4_T6_E12temp_storage+16];
	add.f32 	%f183, %f182, %f181;
	selp.f32 	%f184, %f183, %f181, %p36;
	setp.gt.s32 	%p37, %r67, 96;
	ld.shared.f32 	%f185, [_ZZN3cub18CUB_300001_SM_10006detail6reduce28DeviceReduceSingleTileKernelINS2_10policy_hubIfyN4cuda3std3__44plusIfEEE10Policy1000EPfSC_iS9_ffNS7_10__identityEEEvT0_T1_T2_T3_T4_T6_E12temp_storage+20];
	add.f32 	%f186, %f185, %f184;
	selp.f32 	%f187, %f186, %f184, %p37;
	setp.gt.s32 	%p38, %r67, 128;
	ld.shared.f32 	%f188, [_ZZN3cub18CUB_300001_SM_10006detail6reduce28DeviceReduceSingleTileKernelINS2_10policy_hubIfyN4cuda3std3__44plusIfEEE10Policy1000EPfSC_iS9_ffNS7_10__identityEEEvT0_T1_T2_T3_T4_T6_E12temp_storage+24];
	add.f32 	%f189, %f188, %f187;
	selp.f32 	%f190, %f189, %f187, %p38;
	setp.gt.s32 	%p39, %r67, 160;
	ld.shared.f32 	%f191, [_ZZN3cub18CUB_300001_SM_10006detail6reduce28DeviceReduceSingleTileKernelINS2_10policy_hubIfyN4cuda3std3__44plusIfEEE10Policy1000EPfSC_iS9_ffNS7_10__identityEEEvT0_T1_T2_T3_T4_T6_E12temp_storage+28];
	add.f32 	%f192, %f191, %f190;
	selp.f32 	%f193, %f192, %f190, %p39;
	setp.gt.s32 	%p40, %r67, 192;
	ld.shared.f32 	%f194, [_ZZN3cub18CUB_300001_SM_10006detail6reduce28DeviceReduceSingleTileKernelINS2_10policy_hubIfyN4cuda3std3__44plusIfEEE10Policy1000EPfSC_iS9_ffNS7_10__identityEEEvT0_T1_T2_T3_T4_T6_E12temp_storage+32];
	add.f32 	%f195, %f194, %f193;
	selp.f32 	%f196, %f195, %f193, %p40;
	setp.gt.s32 	%p41, %r67, 224;
	ld.shared.f32 	%f197, [_ZZN3cub18CUB_300001_SM_10006detail6reduce28DeviceReduceSingleTileKernelINS2_10policy_hubIfyN4cuda3std3__44plusIfEEE10Policy1000EPfSC_iS9_ffNS7_10__identityEEEvT0_T1_T2_T3_T4_T6_E12temp_storage+36];
	add.f32 	%f198, %f197, %f196;
	selp.f32 	%f418, %f198, %f196, %p41;
	bra.uni 	$L__BB10_72;
$L__BB10_56:
	mov.u32 	%r46, %tid.x;
	mul.wide.u32 	%rd35, %r46, 4;
	add.s64 	%rd19, %rd16, %rd35;
	// begin inline asm
	ld.global.nc.u32 %r68, [%rd19];
	// end inline asm
	mov.b32 	%f59, %r68;
	add.s64 	%rd20, %rd19, 1024;
	// begin inline asm
	ld.global.nc.u32 %r69, [%rd20];
	// end inline asm
	mov.b32 	%f60, %r69;
	add.s64 	%rd21, %rd19, 2048;
	// begin inline asm
	ld.global.nc.u32 %r70, [%rd21];
	// end inline asm
	mov.b32 	%f61, %r70;
	add.s64 	%rd22, %rd19, 3072;
	// begin inline asm
	ld.global.nc.u32 %r71, [%rd22];
	// end inline asm
	mov.b32 	%f62, %r71;
	add.s64 	%rd23, %rd19, 4096;
	// begin inline asm
	ld.global.nc.u32 %r72, [%rd23];
	// end inline asm
	mov.b32 	%f63, %r72;
	add.s64 	%rd24, %rd19, 5120;
	// begin inline asm
	ld.global.nc.u32 %r73, [%rd24];
	// end inline asm
	mov.b32 	%f64, %r73;
	add.s64 	%rd25, %rd19, 6144;
	// begin inline asm
	ld.global.nc.u32 %r74, [%rd25];
	// end inline asm
	mov.b32 	%f65, %r74;
	add.s64 	%rd26, %rd19, 7168;
	// begin inline asm
	ld.global.nc.u32 %r75, [%rd26];
	// end inline asm
	mov.b32 	%f66, %r75;
	add.s64 	%rd27, %rd19, 8192;
	// begin inline asm
	ld.global.nc.u32 %r76, [%rd27];
	// end inline asm
	mov.b32 	%f67, %r76;
	add.s64 	%rd28, %rd19, 9216;
	// begin inline asm
	ld.global.nc.u32 %r77, [%rd28];
	// end inline asm
	mov.b32 	%f68, %r77;
	add.s64 	%rd29, %rd19, 10240;
	// begin inline asm
	ld.global.nc.u32 %r78, [%rd29];
	// end inline asm
	mov.b32 	%f69, %r78;
	add.s64 	%rd30, %rd19, 11264;
	// begin inline asm
	ld.global.nc.u32 %r79, [%rd30];
	// end inline asm
	mov.b32 	%f70, %r79;
	add.s64 	%rd31, %rd19, 12288;
	// begin inline asm
	ld.global.nc.u32 %r80, [%rd31];
	// end inline asm
	mov.b32 	%f71, %r80;
	add.s64 	%rd32, %rd19, 13312;
	// begin inline asm
	ld.global.nc.u32 %r81, [%rd32];
	// end inline asm
	mov.b32 	%f72, %r81;
	add.s64 	%rd33, %rd19, 14336;
	// begin inline asm
	ld.global.nc.u32 %r82, [%rd33];
	// end inline asm
	mov.b32 	%f73, %r82;
	add.s64 	%rd34, %rd19, 15360;
	// begin inline asm
	ld.global.nc.u32 %r83, [%rd34];
	// end inline asm
	mov.b32 	%f74, %r83;
	add.f32 	%f75, %f59, %f60;
	add.f32 	%f76, %f61, %f62;
	add.f32 	%f77, %f63, %f64;
	add.f32 	%f78, %f65, %f66;
	add.f32 	%f79, %f67, %f68;
	add.f32 	%f80, %f69, %f70;
	add.f32 	%f81, %f71, %f72;
	add.f32 	%f82, %f73, %f74;
	add.f32 	%f83, %f75, %f76;
	add.f32 	%f84, %f77, %f78;
	add.f32 	%f85, %f79, %f80;
	add.f32 	%f86, %f81, %f82;
	add.f32 	%f87, %f83, %f84;
	add.f32 	%f88, %f85, %f86;
	add.f32 	%f417, %f87, %f88;
	setp.lt.u32 	%p4, %r67, 8192;
	mov.b32 	%r400, 4096;
	@%p4 bra 	$L__BB10_60;
	add.s32 	%r47, %r67, -4096;
	mov.b32 	%r400, 4096;
$L__BB10_58:
	mul.wide.s32 	%rd52, %r400, 4;
	add.s64 	%rd36, %rd19, %rd52;
	// begin inline asm
	ld.global.nc.u32 %r86, [%rd36];
	// end inline asm
	mov.b32 	%f89, %r86;
	add.s64 	%rd37, %rd36, 1024;
	// begin inline asm
	ld.global.nc.u32 %r87, [%rd37];
	// end inline asm
	mov.b32 	%f90, %r87;
	add.s64 	%rd38, %rd36, 2048;
	// begin inline asm
	ld.global.nc.u32 %r88, [%rd38];
	// end inline asm
	mov.b32 	%f91, %r88;
	add.s64 	%rd39, %rd36, 3072;
	// begin inline asm
	ld.global.nc.u32 %r89, [%rd39];
	// end inline asm
	mov.b32 	%f92, %r89;
	add.s64 	%rd40, %rd36, 4096;
	// begin inline asm
	ld.global.nc.u32 %r90, [%rd40];
	// end inline asm
	mov.b32 	%f93, %r90;
	add.s64 	%rd41, %rd36, 5120;
	// begin inline asm
	ld.global.nc.u32 %r91, [%rd41];
	// end inline asm
	mov.b32 	%f94, %r91;
	add.s64 	%rd42, %rd36, 6144;
	// begin inline asm
	ld.global.nc.u32 %r92, [%rd42];
	// end inline asm
	mov.b32 	%f95, %r92;
	add.s64 	%rd43, %rd36, 7168;
	// begin inline asm
	ld.global.nc.u32 %r93, [%rd43];
	// end inline asm
	mov.b32 	%f96, %r93;
	add.s64 	%rd44, %rd36, 8192;
	// begin inline asm
	ld.global.nc.u32 %r94, [%rd44];
	// end inline asm
	mov.b32 	%f97, %r94;
	add.s64 	%rd45, %rd36, 9216;
	// begin inline asm
	ld.global.nc.u32 %r95, [%rd45];
	// end inline asm
	mov.b32 	%f98, %r95;
	add.s64 	%rd46, %rd36, 10240;
	// begin inline asm
	ld.global.nc.u32 %r96, [%rd46];
	// end inline asm
	mov.b32 	%f99, %r96;
	add.s64 	%rd47, %rd36, 11264;
	// begin inline asm
	ld.global.nc.u32 %r97, [%rd47];
	// end inline asm
	mov.b32 	%f100, %r97;
	add.s64 	%rd48, %rd36, 12288;
	// begin inline asm
	ld.global.nc.u32 %r98, [%rd48];
	// end inline asm
	mov.b32 	%f101, %r98;
	add.s64 	%rd49, %rd36, 13312;
	// begin inline asm
	ld.global.nc.u32 %r99, [%rd49];
	// end inline asm
	mov.b32 	%f102, %r99;
	add.s64 	%rd50, %rd36, 14336;
	// begin inline asm
	ld.global.nc.u32 %r100, [%rd50];
	// end inline asm
	mov.b32 	%f103, %r100;
	add.s64 	%rd51, %rd36, 15360;
	// begin inline asm
	ld.global.nc.u32 %r101, [%rd51];
	// end inline asm
	mov.b32 	%f104, %r101;
	add.f32 	%f105, %f417, %f89;
	add.f32 	%f106, %f90, %f91;
	add.f32 	%f107, %f92, %f93;
	add.f32 	%f108, %f94, %f95;
	add.f32 	%f109, %f96, %f97;
	add.f32 	%f110, %f98, %f99;
	add.f32 	%f111, %f100, %f101;
	add.f32 	%f112, %f102, %f103;
	add.f32 	%f113, %f105, %f106;
	add.f32 	%f114, %f107, %f108;
	add.f32 	%f115, %f109, %f110;
	add.f32 	%f116, %f111, %f112;
	add.f32 	%f117, %f113, %f114;
	add.f32 	%f118, %f115, %f116;
	add.f32 	%f119, %f117, %f118;
	add.f32 	%f417, %f119, %f104;
	sub.s32 	%r102, %r67, %r400;
	setp.lt.s32 	%p5, %r102, 4096;
	@%p5 bra 	$L__BB10_68;
	add.s32 	%r400, %r400, 4096;
	setp.le.s32 	%p6, %r400, %r47;
	@%p6 bra 	$L__BB10_58;
$L__BB10_60:
	setp.le.s32 	%p7, %r67, %r400;
	@%p7 bra 	$L__BB10_68;
	sub.s32 	%r51, %r67, %r400;
	setp.ge.s32 	%p8, %r46, %r51;
	@%p8 bra 	$L__BB10_68;
	not.b32 	%r103, %r46;
	add.s32 	%r104, %r67, %r103;
	sub.s32 	%r52, %r104, %r400;
	and.b32  	%r105, %r52, 768;
	setp.eq.s32 	%p9, %r105, 768;
	mov.u32 	%r404, %r46;
	@%p9 bra 	$L__BB10_65;
	add.s32 	%r402, %r46, %r400;
	shr.u32 	%r106, %r52, 8;
	add.s32 	%r107, %r106, 1;
	and.b32  	%r108, %r107, 3;
	neg.s32 	%r401, %r108;
	mov.u32 	%r404, %r46;
$L__BB10_64:
	.pragma "nounroll";
	mul.wide.u32 	%rd54, %r402, 4;
	add.s64 	%rd53, %rd16, %rd54;
	// begin inline asm
	ld.global.nc.u32 %r109, [%rd53];
	// end inline asm
	mov.b32 	%f121, %r109;
	add.f32 	%f417, %f417, %f121;
	add.s32 	%r404, %r404, 256;
	add.s32 	%r402, %r402, 256;
	add.s32 	%r401, %r401, 1;
	setp.ne.s32 	%p10, %r401, 0;
	@%p10 bra 	$L__BB10_64;
$L__BB10_65:
	setp.lt.u32 	%p11, %r52, 768;
	@%p11 bra 	$L__BB10_68;
	cvt.u64.u32 	%rd55, %r404;
	cvt.u64.u32 	%rd56, %r400;
	add.s64 	%rd57, %rd55, %rd56;
	shl.b64 	%rd58, %rd57, 2;
	add.s64 	%rd59, %rd58, %rd16;
	add.s64 	%rd124, %rd59, 2048;
	add.s32 	%r405, %r404, %r400;
$L__BB10_67:
	mul.wide.u32 	%rd64, %r405, 4;
	add.s64 	%rd60, %rd16, %rd64;
	// begin inline asm
	ld.global.nc.u32 %r110, [%rd60];
	// end inline asm
	mov.b32 	%f122, %r110;
	add.f32 	%f123, %f417, %f122;
	add.s64 	%rd61, %rd124, -1024;
	// begin inline asm
	ld.global.nc.u32 %r111, [%rd61];
	// end inline asm
	mov.b32 	%f124, %r111;
	add.f32 	%f125, %f123, %f124;
	// begin inline asm
	ld.global.nc.u32 %r112, [%rd124];
	// end inline asm
	mov.b32 	%f126, %r112;
	add.f32 	%f127, %f125, %f126;
	add.s64 	%rd63, %rd124, 1024;
	// begin inline asm
	ld.global.nc.u32 %r113, [%rd63];
	// end inline asm
	mov.b32 	%f128, %r113;
	add.f32 	%f417, %f127, %f128;
	add.s32 	%r404, %r404, 1024;
	add.s64 	%rd124, %rd124, 4096;
	add.s32 	%r405, %r405, 1024;
	setp.lt.s32 	%p12, %r404, %r51;
	@%p12 bra 	$L__BB10_67;
$L__BB10_68:
	// begin inline asm
	mov.u32 %r114, %laneid;
	// end inline asm
	mov.b32 	%r116, %f417;
	mov.b32 	%r117, 1;
	mov.b32 	%r138, 31;
	mov.b32 	%r139, -1;
	// begin inline asm
	shfl.sync.down.b32 %r115, %r116, %r117, %r138, %r139;
	// end inline asm
	setp.gt.s32 	%p13, %r114, 30;
	mov.b32 	%f129, %r115;
	add.f32 	%f130, %f417, %f129;
	selp.f32 	%f131, %f417, %f130, %p13;
	mov.b32 	%r121, %f131;
	mov.b32 	%r122, 2;
	// begin inline asm
	shfl.sync.down.b32 %r120, %r121, %r122, %r138, %r139;
	// end inline asm
	setp.gt.s32 	%p14, %r114, 29;
	mov.b32 	%f132, %r120;
	add.f32 	%f133, %f131, %f132;
	selp.f32 	%f134, %f131, %f133, %p14;
	mov.b32 	%r126, %f134;
	mov.b32 	%r127, 4;
	// begin inline asm
	shfl.sync.down.b32 %r125, %r126, %r127, %r138, %r139;
	// end inline asm
	setp.gt.s32 	%p15, %r114, 27;
	mov.b32 	%f135, %r125;
	add.f32 	%f136, %f134, %f135;
	selp.f32 	%f137, %f134, %f136, %p15;
	mov.b32 	%r131, %f137;
	mov.b32 	%r132, 8;
	// begin inline asm
	shfl.sync.down.b32 %r130, %r131, %r132, %r138, %r139;
	// end inline asm
	setp.gt.s32 	%p16, %r114, 23;
	mov.b32 	%f138, %r130;
	add.f32 	%f139, %f137, %f138;
	selp.f32 	%f140, %f137, %f139, %p16;
	mov.b32 	%r136, %f140;
	mov.b32 	%r137, 16;
	// begin inline asm
	shfl.sync.down.b32 %r135, %r136, %r137, %r138, %r139;
	// end inline asm
	setp.gt.s32 	%p17, %r114, 15;
	mov.b32 	%f141, %r135;
	add.f32 	%f54, %f140, %f141;
	selp.f32 	%f418, %f140, %f54, %p17;
	setp.ne.s32 	%p18, %r114, 0;
	@%p18 bra 	$L__BB10_70;
	shr.u32 	%r140, %r46, 3;
	and.b32  	%r141, %r140, 124;
	mov.u32 	%r142, _ZZN3cub18CUB_300001_SM_10006detail6reduce28DeviceReduceSingleTileKernelINS2_10policy_hubIfyN4cuda3std3__44plusIfEEE10Policy1000EPfSC_iS9_ffNS7_10__identityEEEvT0_T1_T2_T3_T4_T6_E12temp_storage;
	add.s32 	%r143, %r142, %r141;
	st.shared.f32 	[%r143+8], %f54;
$L__BB10_70:
	bar.sync 	0;
	setp.ne.s32 	%p19, %r46, 0;
	@%p19 bra 	$L__BB10_72;
	ld.shared.f32 	%f142, [_ZZN3cub18CUB_300001_SM_10006detail6reduce28DeviceReduceSingleTileKernelINS2_10policy_hubIfyN4cuda3std3__44plusIfEEE10Policy1000EPfSC_iS9_ffNS7_10__identityEEEvT0_T1_T2_T3_T4_T6_E12temp_storage+12];
	add.f32 	%f143, %f418, %f142;
	ld.shared.f32 	%f144, [_ZZN3cub18CUB_300001_SM_10006detail6reduce28DeviceReduceSingleTileKernelINS2_10policy_hubIfyN4cuda3std3__44plusIfEEE10Policy1000EPfSC_iS9_ffNS7_10__identityEEEvT0_T1_T2_T3_T4_T6_E12temp_storage+16];
	add.f32 	%f145, %f143, %f144;
	ld.shared.f32 	%f146, [_ZZN3cub18CUB_300001_SM_10006detail6reduce28DeviceReduceSingleTileKernelINS2_10policy_hubIfyN4cuda3std3__44plusIfEEE10Policy1000EPfSC_iS9_ffNS7_10__identityEEEvT0_T1_T2_T3_T4_T6_E12temp_storage+20];
	add.f32 	%f147, %f145, %f146;
	ld.shared.f32 	%f148, [_ZZN3cub18CUB_300001_SM_10006detail6reduce28DeviceReduceSingleTileKernelINS2_10policy_hubIfyN4cuda3std3__44plusIfEEE10Policy1000EPfSC_iS9_ffNS7_10__identityEEEvT0_T1_T2_T3_T4_T6_E12temp_storage+24];
	add.f32 	%f149, %f147, %f148;
	ld.shared.f32 	%f150, [_ZZN3cub18CUB_300001_SM_10006detail6reduce28DeviceReduceSingleTileKernelINS2_10policy_hubIfyN4cuda3std3__44plusIfEEE10Policy1000EPfSC_iS9_ffNS7_10__identityEEEvT0_T1_T2_T3_T4_T6_E12temp_storage+28];
	add.f32 	%f151, %f149, %f150;
	ld.shared.f32 	%f152, [_ZZN3cub18CUB_300001_SM_10006detail6reduce28DeviceReduceSingleTileKernelINS2_10policy_hubIfyN4cuda3std3__44plusIfEEE10Policy1000EPfSC_iS9_ffNS7_10__identityEEEvT0_T1_T2_T3_T4_T6_E12temp_storage+32];
	add.f32 	%f153, %f151, %f152;
	ld.shared.f32 	%f154, [_ZZN3cub18CUB_300001_SM_10006detail6reduce28DeviceReduceSingleTileKernelINS2_10policy_hubIfyN4cuda3std3__44plusIfEEE10Policy1000EPfSC_iS9_ffNS7_10__identityEEEvT0_T1_T2_T3_T4_T6_E12temp_storage+36];
	add.f32 	%f418, %f153, %f154;
$L__BB10_72:
	mov.u32 	%r379, %tid.x;
	setp.ne.s32 	%p95, %r379, 0;
	@%p95 bra 	$L__BB10_74;
	add.f32 	%f391, %f58, %f418;
	st.global.f32 	[%rd1], %f391;
$L__BB10_74:
	ret;

}


// ===== COMPILED SASS (sm_100) =====

	.target	sm_100

	.elftype	@"ET_EXEC"


//--------------------- .note.nv.tkinfo           --------------------------
	.section	.note.nv.tkinfo,"",@"SHT_NOTE"
	.sectionflags	@"SHF_NOTE_NV_TKINFO"
	.tkinfo
        /*0018*/ 	.word	0x00000002
        /*0030*/ 	.string	""
        /*0030*/ 	.string	"ptxas"
        /*0030*/ 	.string	"Cuda compilation tools, release 13.0, V13.0.88"
        /*0030*/ 	.string	"Build cuda_13.0.r13.0/compiler.36424714_0"
        /*0030*/ 	.string	"-arch sm_100 -m 64 "



//--------------------- .note.nv.cuinfo           --------------------------
	.section	.note.nv.cuinfo,"",@"SHT_NOTE"
	.sectionflags	@"SHF_NOTE_NV_CUINFO"
        /*0018*/ 	.short	0x0002
        /*001a*/ 	.short	0x0064
        /*001c*/ 	.short	0x0082
	.zero		2


//--------------------- .nv.info                  --------------------------
	.section	.nv.info,"",@"SHT_CUDA_INFO"
	.align	4


	//----- nvinfo : EIATTR_REGCOUNT
	.align		4
        /*0000*/ 	.byte	0x04, 0x2f
        /*0002*/ 	.short	(.L_44 - .L_43)
	.align		4
.L_43:
        /*0004*/ 	.word	index@(_ZN3cub18CUB_300001_SM_10006detail11EmptyKernelIvEEvv)
        /*0008*/ 	.word	0x00000004


	//----- nvinfo : EIATTR_FRAME_SIZE
	.align		4
.L_44:
        /*000c*/ 	.byte	0x04, 0x11
        /*000e*/ 	.short	(.L_46 - .L_45)
	.align		4
.L_45:
        /*0010*/ 	.word	index@(_ZN3cub18CUB_300001_SM_10006detail11EmptyKernelIvEEvv)
        /*0014*/ 	.word	0x00000000


	//----- nvinfo : EIATTR_REGCOUNT
	.align		4
.L_46:
        /*0018*/ 	.byte	0x04, 0x2f
        /*001a*/ 	.short	(.L_48 - .L_47)
	.align		4
.L_47:
        /*001c*/ 	.word	index@(_ZN3cub18CUB_300001_SM_10006detail8for_each13static_kernelINS2_12policy_hub_t12policy_500_tEmN6thrust24THRUST_300001_SM_1000_NS8cuda_cub20__uninitialized_fill7functorINS7_10device_ptrIfEEfEEEEvT0_T1_)
        /*0020*/ 	.word	0x00000008


	//----- nvinfo : EIATTR_FRAME_SIZE
	.align		4
.L_48:
        /*0024*/ 	.byte	0x04, 0x11
        /*0026*/ 	.short	(.L_50 - .L_49)
	.align		4
.L_49:
        /*0028*/ 	.word	index@(_ZN3cub18CUB_300001_SM_10006detail8for_each13static_kernelINS2_12policy_hub_t12policy_500_tEmN6thrust24THRUST_300001_SM_1000_NS8cuda_cub20__uninitialized_fill7functorINS7_10device_ptrIfEEfEEEEvT0_T1_)
        /*002c*/ 	.word	0x00000000


	//----- nvinfo : EIATTR_REGCOUNT
	.align		4
.L_50:
        /*0030*/ 	.byte	0x04, 0x2f
        /*0032*/ 	.short	(.L_52 - .L_51)
	.align		4
.L_51:
        /*0034*/ 	.word	index@(_ZN3cub18CUB_300001_SM_10006detail8for_each13static_kernelINS2_12policy_hub_t12policy_500_tElNS2_12op_wrapper_tIlN6thrust24THRUST_300001_SM_1000_NS8cuda_cub10generate_fIPDoFivEEENS8_6detail15normal_iteratorINS8_10device_ptrIfEEEEEEEEvT0_T1_)
        /*0038*/ 	.word	0x00000018


	//----- nvinfo : EIATTR_FRAME_SIZE
	.align		4
.L_52:
        /*003c*/ 	.byte	0x04, 0x11
        /*003e*/ 	.short	(.L_54 - .L_53)
	.align		4
.L_53:
        /*0040*/ 	.word	index@(_ZN3cub18CUB_300001_SM_10006detail8for_each13static_kernelINS2_12policy_hub_t12policy_500_tElNS2_12op_wrapper_tIlN6thrust24THRUST_300001_SM_1000_NS8cuda_cub10generate_fIPDoFivEEENS8_6detail15normal_iteratorINS8_10device_ptrIfEEEEEEEEvT0_T1_)
        /*0044*/ 	.word	0x00000000


	//----- nvinfo : EIATTR_REGCOUNT
	.align		4
.L_54:
        /*0048*/ 	.byte	0x04, 0x2f
        /*004a*/ 	.short	(.L_56 - .L_55)
	.align		4
.L_55:
        /*004c*/ 	.word	index@(_ZN3cub18CUB_300001_SM_10006detail9transform16transform_kernelINS2_10policy_hubILb1EN4cuda3std3__45tupleIJN6thrust24THRUST_300001_SM_1000_NS6detail15normal_iteratorINSA_10device_ptrIfEEEEEEEE10policy1000Ei10own_squareSF_JPfEEEvT0_iT1_T2_DpNS2_10kernel_argIT3_EE)
        /*0050*/ 	.word	0x0000001c


	//----- nvinfo : EIATTR_FRAME_SIZE
	.align		4
.L_56:
        /*0054*/ 	.byte	0x04, 0x11
        /*0056*/ 	.short	(.L_58 - .L_57)
	.align		4
.L_57:
        /*0058*/ 	.word	index@(_ZN3cub18CUB_300001_SM_10006detail9transform16transform_kernelINS2_10policy_hubILb1EN4cuda3std3__45tupleIJN6thrust24THRUST_300001_SM_1000_NS6detail15normal_iteratorINSA_10device_ptrIfEEEEEEEE10policy1000Ei10own_squareSF_JPfEEEvT0_iT1_T2_DpNS2_10kernel_argIT3_EE)
        /*005c*/ 	.word	0x00000000


	//----- nvinfo : EIATTR_REGCOUNT
	.align		4
.L_58:
        /*0060*/ 	.byte	0x04, 0x2f
        /*0062*/ 	.short	(.L_60 - .L_59)
	.align		4
.L_59:
        /*0064*/ 	.word	index@(_ZN3cub18CUB_300001_SM_10006detail9transform16transform_kernelINS2_10policy_hubILb1EN4cuda3std3__45tupleIJN6thrust24THRUST_300001_SM_1000_NS6detail15normal_iteratorINSA_10device_ptrIfEEEEEEEE10policy1000El10own_squareSF_JPfEEEvT0_iT1_T2_DpNS2_10kernel_argIT3_EE)
        /*0068*/ 	.word	0x0000001c


	//----- nvinfo : EIATTR_FRAME_SIZE
	.align		4
.L_60:
        /*006c*/ 	.byte	0x04, 0x11
        /*006e*/ 	.short	(.L_62 - .L_61)
	.align		4
.L_61:
        /*0070*/ 	.word	index@(_ZN3cub18CUB_300001_SM_10006detail9transform16transform_kernelINS2_10policy_hubILb1EN4cuda3std3__45tupleIJN6thrust24THRUST_300001_SM_1000_NS6detail15normal_iteratorINSA_10device_ptrIfEEEEEEEE10policy1000El10own_squareSF_JPfEEEvT0_iT1_T2_DpNS2_10kernel_argIT3_EE)
        /*0074*/ 	.word	0x00000000


	//----- nvinfo : EIATTR_REGCOUNT
	.align		4
.L_62:
        /*0078*/ 	.byte	0x04, 0x2f
        /*007a*/ 	.short	(.L_64 - .L_63)
	.align		4
.L_63:
        /*007c*/ 	.word	index@(_ZN3cub18CUB_300001_SM_10006detail6reduce28DeviceReduceSingleTileKernelINS2_10policy_hubIfjN4cuda3std3__44plusIfEEE10Policy1000EN6thrust24THRUST_300001_SM_1000_NS6detail15normal_iteratorINSD_10device_ptrIfEEEEPfjS9_ffNS7_10__identityEEEvT0_T1_T2_T3_T4_T6_)
        /*0080*/ 	.word	0x00000020


	//----- nvinfo : EIATTR_FRAME_SIZE
	.align		4
.L_64:
        /*0084*/ 	.byte	0x04, 0x11
        /*0086*/ 	.short	(.L_66 - .L_65)
	.align		4
.L_65:
        /*0088*/ 	.word	index@(_ZN3cub18CUB_300001_SM_10006detail6reduce28DeviceReduceSingleTileKernelINS2_10policy_hubIfjN4cuda3std3__44plusIfEEE10Policy1000EN6thrust24THRUST_300001_SM_1000_NS6detail15normal_iteratorINSD_10device_ptrIfEEEEPfjS9_ffNS7_10__identityEEEvT0_T1_T2_T3_T4_T6_)
        /*008c*/ 	.word	0x00000000


	//----- nvinfo : EIATTR_REGCOUNT
	.align		4
.L_66:
        /*0090*/ 	.byte	0x04, 0x2f
        /*0092*/ 	.short	(.L_68 - .L_67)
	.align		4
.L_67:
        /*0094*/ 	.word	index@(_ZN3cub18CUB_300001_SM_10006detail6reduce18DeviceReduceKernelINS2_10policy_hubIfjN4cuda3std3__44plusIfEEE10Policy1000EN6thrust24THRUST_300001_SM_1000_NS6detail15normal_iteratorINSD_10device_ptrIfEEEEjS9_fNS7_10__identityEEEvT0_PT3_T1_NS0_13GridEvenShareISN_EET2_T4_)
        /*0098*/ 	.word	0x00000020


	//----- nvinfo : EIATTR_FRAME_SIZE
	.align		4
.L_68:
        /*009c*/ 	.byte	0x04, 0x11
        /*009e*/ 	.short	(.L_70 - .L_69)
	.align		4
.L_69:
        /*00a0*/ 	.word	index@(_ZN3cub18CUB_300001_SM_10006detail6reduce18DeviceReduceKernelINS2_10policy_hubIfjN4cuda3std3__44plusIfEEE10Policy1000EN6thrust24THRUST_300001_SM_1000_NS6detail15normal_iteratorINSD_10device_ptrIfEEEEjS9_fNS7_10__identityEEEvT0_PT3_T1_NS0_13GridEvenShareISN_EET2_T4_)
        /*00a4*/ 	.word	0x00000000


	//----- nvinfo : EIATTR_REGCOUNT
	.align		4
.L_70:
        /*00a8*/ 	.byte	0x04, 0x2f
        /*00aa*/ 	.short	(.L_72 - .L_71)
	.align		4
.L_71:
        /*00ac*/ 	.word	index@(_ZN3cub18CUB_300001_SM_10006detail6reduce28DeviceReduceSingleTileKernelINS2_10policy_hubIfjN4cuda3std3__44plusIfEEE10Policy1000EPfSC_iS9_ffNS7_10__identityEEEvT0_T1_T2_T3_T4_T6_)
        /*00b0*/ 	.word	0x0000001e


	//----- nvinfo : EIATTR_FRAME_SIZE
	.align		4
.L_72:
        /*00b4*/ 	.byte	0x04, 0x11
        /*00b6*/ 	.short	(.L_74 - .L_73)
	.align		4
.L_73:
        /*00b8*/ 	.word	index@(_ZN3cub18CUB_300001_SM_10006detail6reduce28DeviceReduceSingleTileKernelINS2_10policy_hubIfjN4cuda3std3__44plusIfEEE10Policy1000EPfSC_iS9_ffNS7_10__identityEEEvT0_T1_T2_T3_T4_T6_)
        /*00bc*/ 	.word	0x00000000


	//----- nvinfo : EIATTR_REGCOUNT
	.align		4
.L_74:
        /*00c0*/ 	.byte	0x04, 0x2f
        /*00c2*/ 	.short	(.L_76 - .L_75)
	.align		4
.L_75:
        /*00c4*/ 	.word	index@(_ZN3cub18CUB_300001_SM_10006detail6reduce28DeviceReduceSingleTileKernelINS2_10policy_hubIfyN4cuda3std3__44plusIfEEE10Policy1000EN6thrust24THRUST_300001_SM_1000_NS6detail15normal_iteratorINSD_10device_ptrIfEEEEPfyS9_ffNS7_10__identityEEEvT0_T1_T2_T3_T4_T6_)
        /*00c8*/ 	.word	0x00000020


	//----- nvinfo : EIATTR_FRAME_SIZE
	.align		4
.L_76:
        /*00cc*/ 	.byte	0x04, 0x11
        /*00ce*/ 	.short	(.L_78 - .L_77)
	.align		4
.L_77:
        /*00d0*/ 	.word	index@(_ZN3cub18CUB_300001_SM_10006detail6reduce28DeviceReduceSingleTileKernelINS2_10policy_hubIfyN4cuda3std3__44plusIfEEE10Policy1000EN6thrust24THRUST_300001_SM_1000_NS6detail15normal_iteratorINSD_10device_ptrIfEEEEPfyS9_ffNS7_10__identityEEEvT0_T1_T2_T3_T4_T6_)
        /*00d4*/ 	.word	0x00000000


	//----- nvinfo : EIATTR_REGCOUNT
	.align		4
.L_78:
        /*00d8*/ 	.byte	0x04, 0x2f
        /*00da*/ 	.short	(.L_80 - .L_79)
	.align		4
.L_79:
        /*00dc*/ 	.word	index@(_ZN3cub18CUB_300001_SM_10006detail6reduce18DeviceReduceKernelINS2_10policy_hubIfyN4cuda3std3__44plusIfEEE10Policy1000EN6thrust24THRUST_300001_SM_1000_NS6detail15normal_iteratorINSD_10device_ptrIfEEEEyS9_fNS7_10__identityEEEvT0_PT3_T1_NS0_13GridEvenShareISN_EET2_T4_)
        /*00e0*/ 	.word	0x0000001e


	//----- nvinfo : EIATTR_FRAME_SIZE
	.align		4
.L_80:
        /*00e4*/ 	.byte	0x04, 0x11
        /*00e6*/ 	.short	(.L_82 - .L_81)
	.align		4
.L_81:
        /*00e8*/ 	.word	index@(_ZN3cub18CUB_300001_SM_10006detail6reduce18DeviceReduceKernelINS2_10policy_hubIfyN4cuda3std3__44plusIfEEE10Policy1000EN6thrust24THRUST_300001_SM_1000_NS6detail15normal_iteratorINSD_10device_ptrIfEEEEyS9_fNS7_10__identityEEEvT0_PT3_T1_NS0_13GridEvenShareISN_EET2_T4_)
        /*00ec*/ 	.word	0x00000000


	//----- nvinfo : EIATTR_REGCOUNT
	.align		4
.L_82:
        /*00f0*/ 	.byte	0x04, 0x2f
        /*00f2*/ 	.short	(.L_84 - .L_83)
	.align		4
.L_83:
        /*00f4*/ 	.word	index@(_ZN3cub18CUB_300001_SM_10006detail6reduce28DeviceReduceSingleTileKernelINS2_10policy_hubIfyN4cuda3std3__44plusIfEEE10Policy1000EPfSC_iS9_ffNS7_10__identityEEEvT0_T1_T2_T3_T4_T6_)
        /*00f8*/ 	.word	0x0000001e


	//----- nvinfo : EIATTR_FRAME_SIZE
	.align		4
.L_84:
        /*00fc*/ 	.byte	0x04, 0x11
        /*00fe*/ 	.short	(.L_86 - .L_85)
	.align		4
.L_85:
        /*0100*/ 	.word	index@(_ZN3cub18CUB_300001_SM_10006detail6reduce28DeviceReduceSingleTileKernelINS2_10policy_hubIfyN4cuda3std3__44plusIfEEE10Policy1000EPfSC_iS9_ffNS7_10__identityEEEvT0_T1_T2_T3_T4_T6_)
        /*0104*/ 	.word	0x00000000


	//----- nvinfo : EIATTR_MIN_STACK_SIZE
	.align		4
.L_86:
        /*0108*/ 	.byte	0x04, 0x12
        /*010a*/ 	.short	(.L_88 - .L_87)
	.align		4
.L_87:
        /*010c*/ 	.word	index@(_ZN3cub18CUB_300001_SM_10006detail6reduce28DeviceReduceSingleTileKernelINS2_10policy_hubIfyN4cuda3std3__44plusIfEEE10Policy1000EPfSC_iS9_ffNS7_10__identityEEEvT0_T1_T2_T3_T4_T6_)
        /*0110*/ 	.word	0x00000000


	//----- nvinfo : EIATTR_MIN_STACK_SIZE
	.align		4
.L_88:
        /*0114*/ 	.byte	0x04, 0x12
        /*0116*/ 	.short	(.L_90 - .L_89)
	.align		4
.L_89:
        /*0118*/ 	.word	index@(_ZN3cub18CUB_300001_SM_10006detail6reduce18DeviceReduceKernelINS2_10policy_hubIfyN4cuda3std3__44plusIfEEE10Policy1000EN6thrust24THRUST_300001_SM_1000_NS6detail15normal_iteratorINSD_10device_ptrIfEEEEyS9_fNS7_10__identityEEEvT0_PT3_T1_NS0_13GridEvenShareISN_EET2_T4_)
        /*011c*/ 	.word	0x00000000


	//----- nvinfo : EIATTR_MIN_STACK_SIZE
	.align		4
.L_90:
        /*0120*/ 	.byte	0x04, 0x12
        /*0122*/ 	.short	(.L_92 - .L_91)
	.align		4
.L_91:
        /*0124*/ 	.word	index@(_ZN3cub18CUB_300001_SM_10006detail6reduce28DeviceReduceSingleTileKernelINS2_10policy_hubIfyN4cuda3std3__44plusIfEEE10Policy1000EN6thrust24THRUST_300001_SM_1000_NS6detail15normal_iteratorINSD_10device_ptrIfEEEEPfyS9_ffNS7_10__identityEEEvT0_T1_T2_T3_T4_T6_)
        /*0128*/ 	.word	0x00000000


	//----- nvinfo : EIATTR_MIN_STACK_SIZE
	.align		4
.L_92:
        /*012c*/ 	.byte	0x04, 0x12
        /*012e*/ 	.short	(.L_94 - .L_93)
	.align		4
.L_93:
        /*0130*/ 	.word	index@(_ZN3cub18CUB_300001_SM_10006detail6reduce28DeviceReduceSingleTileKernelINS2_10policy_hubIfjN4cuda3std3__44plusIfEEE10Policy1000EPfSC_iS9_ffNS7_10__identityEEEvT0_T1_T2_T3_T4_T6_)
        /*0134*/ 	.word	0x00000000


	//----- nvinfo : EIATTR_MIN_STACK_SIZE
	.align		4
.L_94:
        /*0138*/ 	.byte	0x04, 0x12
        /*013a*/ 	.short	(.L_96 - .L_95)
	.align		4
.L_95:
        /*013c*/ 	.word	index@(_ZN3cub18CUB_300001_SM_10006detail6reduce18DeviceReduceKernelINS2_10policy_hubIfjN4cuda3std3__44plusIfEEE10Policy1000EN6thrust24THRUST_300001_SM_1000_NS6detail15normal_iteratorINSD_10device_ptrIfEEEEjS9_fNS7_10__identityEEEvT0_PT3_T1_NS0_13GridEvenShareISN_EET2_T4_)
        /*0140*/ 	.word	0x00000000


	//----- nvinfo : EIATTR_MIN_STACK_SIZE
	.align		4
.L_96:
        /*0144*/ 	.byte	0x04, 0x12
        /*0146*/ 	.short	(.L_98 - .L_97)
	.align		4
.L_97:
        /*0148*/ 	.word	index@(_ZN3cub18CUB_300001_SM_10006detail6reduce28DeviceReduceSingleTileKernelINS2_10policy_hubIfjN4cuda3std3__44plusIfEEE10Policy1000EN6thrust24THRUST_300001_SM_1000_NS6detail15normal_iteratorINSD_10device_ptrIfEEEEPfjS9_ffNS7_10__identityEEEvT0_T1_T2_T3_T4_T6_)
        /*014c*/ 	.word	0x00000000


	//----- nvinfo : EIATTR_MIN_STACK_SIZE
	.align		4
.L_98:
        /*0150*/ 	.byte	0x04, 0x12
        /*0152*/ 	.short	(.L_100 - .L_99)
	.align		4
.L_99:
        /*0154*/ 	.word	index@(_ZN3cub18CUB_300001_SM_10006detail9transform16transform_kernelINS2_10policy_hubILb1EN4cuda3std3__45tupleIJN6thrust24THRUST_300001_SM_1000_NS6detail15normal_iteratorINSA_10device_ptrIfEEEEEEEE10policy1000El10own_squareSF_JPfEEEvT0_iT1_T2_DpNS2_10kernel_argIT3_EE)
        /*0158*/ 	.word	0x00000000


	//----- nvinfo : EIATTR_MIN_STACK_SIZE
	.align		4
.L_100:
        /*015c*/ 	.byte	0x04, 0x12
        /*015e*/ 	.short	(.L_102 - .L_101)
	.align		4
.L_101:
        /*0160*/ 	.word	index@(_ZN3cub18CUB_300001_SM_10006detail9transform16transform_kernelINS2_10policy_hubILb1EN4cuda3std3__45tupleIJN6thrust24THRUST_300001_SM_1000_NS6detail15normal_iteratorINSA_10device_ptrIfEEEEEEEE10policy1000Ei10own_squareSF_JPfEEEvT0_iT1_T2_DpNS2_10kernel_argIT3_EE)
        /*0164*/ 	.word	0x00000000


	//----- nvinfo : EIATTR_MIN_STACK_SIZE
	.align		4
.L_102:
        /*0168*/ 	.byte	0x04, 0x12
        /*016a*/ 	.short	(.L_104 - .L_103)
	.align		4
.L_103:
        /*016c*/ 	.word	index@(_ZN3cub18CUB_300001_SM_10006detail8for_each13static_kernelINS2_12policy_hub_t12policy_500_tElNS2_12op_wrapper_tIlN6thrust24THRUST_300001_SM_1000_NS8cuda_cub10generate_fIPDoFivEEENS8_6detail15normal_iteratorINS8_10device_ptrIfEEEEEEEEvT0_T1_)
        /*0170*/ 	.word	0x00000000


	//----- nvinfo : EIATTR_MIN_STACK_SIZE
	.align		4
.L_104:
        /*0174*/ 	.byte	0x04, 0x12
        /*0176*/ 	.short	(.L_106 - .L_105)
	.align		4
.L_105:
        /*0178*/ 	.word	index@(_ZN3cub18CUB_300001_SM_10006detail8for_each13static_kernelINS2_12policy_hub_t12policy_500_tEmN6thrust24THRUST_300001_SM_1000_NS8cuda_cub20__uninitialized_fill7functorINS7_10device_ptrIfEEfEEEEvT0_T1_)
        /*017c*/ 	.word	0x00000000


	//----- nvinfo : EIATTR_MIN_STACK_SIZE
	.align		4
.L_106:
        /*0180*/ 	.byte	0x04, 0x12
        /*0182*/ 	.short	(.L_108 - .L_107)
	.align		4
.L_107:
        /*0184*/ 	.word	index@(_ZN3cub18CUB_300001_SM_10006detail11EmptyKernelIvEEvv)
        /*0188*/ 	.word	0x00000000
.L_108:


//--------------------- .nv.compat                --------------------------
	.section	.nv.compat,"",@"SHT_CUDA_COMPAT_INFO"
	.align	4
        /*0000*/ 	.byte	0x02, 0x09, 0x00, 0x00, 0x02, 0x02, 0x01, 0x00, 0x02, 0x05, 0x05, 0x00, 0x03, 0x07, 0x01, 0x01
        /*0010*/ 	.byte	0x02, 0x03, 0x00, 0x00, 0x02, 0x06, 0x01, 0x00, 0x04, 0x0b, 0x08, 0x00, 0x09, 0x00, 0x00, 0x00
        /*0020*/ 	.byte	0x00, 0x00, 0x00, 0x00


//--------------------- .nv.info._ZN3cub18CUB_300001_SM_10006detail6reduce28DeviceReduceSingleTileKernelINS2_10policy_hubIfyN4cuda3std3__44plusIfEEE10Policy1000EPfSC_iS9_ffNS7_10__identityEEEvT0_T1_T2_T3_T4_T6_ --------------------------
	.section	.nv.info._ZN3cub18CUB_300001_SM_10006detail6reduce28DeviceReduceSingleTileKernelINS2_10policy_hubIfyN4cuda3std3__44plusIfEEE10Policy1000EPfSC_iS9_ffNS7_10__identityEEEvT0_T1_T2_T3_T4_T6_,"",@"SHT_CUDA_INFO"
	.sectionflags	@""
	.align	4


	//----- nvinfo : EIATTR_CUDA_API_VERSION
	.align		4
        /*0000*/ 	.byte	0x04, 0x37
        /*0002*/ 	.short	(.L_110 - .L_109)
.L_109:
        /*0004*/ 	.word	0x00000082


	//----- nvinfo : EIATTR_KPARAM_INFO
	.align		4
.L_110:
        /*0008*/ 	.byte	0x04, 0x17
        /*000a*/ 	.short	(.L_112 - .L_111)
.L_111:
        /*000c*/ 	.word	0x00000000
        /*0010*/ 	.short	0x0005
        /*0012*/ 	.short	0x001c
        /*0014*/ 	.byte	0x00, 0xf0, 0x05, 0x00


	//----- nvinfo : EIATTR_KPARAM_INFO
	.align		4
.L_112:
        /*0018*/ 	.byte	0x04, 0x17
        /*001a*/ 	.short	(.L_114 - .L_113)
.L_113:
        /*001c*/ 	.word	0x00000000
        /*0020*/ 	.short	0x0004
        /*0022*/ 	.short	0x0018
        /*0024*/ 	.byte	0x00, 0xf0, 0x11, 0x00


	//----- nvinfo : EIATTR_KPARAM_INFO
	.align		4
.L_114:
        /*0028*/ 	.byte	0x04, 0x17
        /*002a*/ 	.short	(.L_116 - .L_115)
.L_115:
        /*002c*/ 	.word	0x00000000
        /*0030*/ 	.short	0x0003
        /*0032*/ 	.short	0x0014
        /*0034*/ 	.byte	0x00, 0xf0, 0x05, 0x00


	//----- nvinfo : EIATTR_KPARAM_INFO
	.align		4
.L_116:
        /*0038*/ 	.byte	0x04, 0x17
        /*003a*/ 	.short	(.L_118 - .L_117)
.L_117:
        /*003c*/ 	.word	0x00000000
        /*0040*/ 	.short	0x0002
        /*0042*/ 	.short	0x0010
        /*0044*/ 	.byte	0x00, 0xf0, 0x11, 0x00


	//----- nvinfo : EIATTR_KPARAM_INFO
	.align		4
.L_118:
        /*0048*/ 	.byte	0x04, 0x17
        /*004a*/ 	.short	(.L_120 - .L_119)
.L_119:
        /*004c*/ 	.word	0x00000000
        /*0050*/ 	.short	0x0001
        /*0052*/ 	.short	0x0008
        /*0054*/ 	.byte	0x00, 0xf5, 0x21, 0x00


	//----- nvinfo : EIATTR_KPARAM_INFO
	.align		4
.L_120:
        /*0058*/ 	.byte	0x04, 0x17
        /*005a*/ 	.short	(.L_122 - .L_121)
.L_121:
        /*005c*/ 	.word	0x00000000
        /*0060*/ 	.short	0x0000
        /*0062*/ 	.short	0x0000
        /*0064*/ 	.byte	0x00, 0xf5, 0x21, 0x00


	//----- nvinfo : EIATTR_SPARSE_MMA_MASK
	.align		4
.L_122:
        /*0068*/ 	.byte	0x03, 0x50
        /*006a*/ 	.short	0x0000


	//----- nvinfo : EIATTR_MAXREG_COUNT
	.align		4
        /*006c*/ 	.byte	0x03, 0x1b
        /*006e*/ 	.short	0x00ff


	//----- nvinfo : EIATTR_NUM_BARRIERS
	.align		4
        /*0070*/ 	.byte	0x02, 0x4c
        /*0072*/ 	.byte	0x01
	.zero		1


	//----- nvinfo : EIATTR_MERCURY_ISA_VERSION
	.align		4
        /*0074*/ 	.byte	0x03, 0x5f
        /*0076*/ 	.short	0x0101


	//----- nvinfo : EIATTR_COOP_GROUP_MASK_REGIDS
	.align		4
        /*0078*/ 	.byte	0x04, 0x29
        /*007a*/ 	.short	(.L_124 - .L_123)


	//   ....[0]....
.L_123:
        /*007c*/ 	.word	0xffffffff


	//   ....[1]....
        /*0080*/ 	.word	0xffffffff


	//   ....[2]....
        /*0084*/ 	.word	0xffffffff


	//   ....[3]....
        /*0088*/ 	.word	0xffffffff


	//   ....[4]....
        /*008c*/ 	.word	0xffffffff


	//   ....[5]....
        /*0090*/ 	.word	0xffffffff


	//   ....[6]....
        /*0094*/ 	.word	0xffffffff


	//   ....[7]....
        /*0098*/ 	.word	0xffffffff


	//   ....[8]....
        /*009c*/ 	.word	0xffffffff


	//   ....[9]....
        /*00a0*/ 	.word	0xffffffff


	//   ....[10]....
        /*00a4*/ 	.word	0xffffffff


	//   ....[11]....
        /*00a8*/ 	.word	0xffffffff


	//   ....[12]....
        /*00ac*/ 	.word	0xffffffff


	//   ....[13]....
        /*00b0*/ 	.word	0xffffffff


	//   ....[14]....
        /*00b4*/ 	.word	0xffffffff


	//   ....[15]....
        /*00b8*/ 	.word	0xffffffff


	//   ....[16]....
        /*00bc*/ 	.word	0xffffffff


	//   ....[17]....
        /*00c0*/ 	.word	0xffffffff


	//   ....[18]....
        /*00c4*/ 	.word	0xffffffff


	//   ....[19]....
        /*00c8*/ 	.word	0xffffffff


	//   ....[20]....
        /*00cc*/ 	.word	0xffffffff


	//   ....[21]....
        /*00d0*/ 	.word	0xffffffff


	//   ....[22]....
        /*00d4*/ 	.word	0xffffffff


	//   ....[23]....
        /*00d8*/ 	.word	0xffffffff


	//   ....[24]....
        /*00dc*/ 	.word	0xffffffff


	//   ....[25]....
        /*00e0*/ 	.word	0xffffffff


	//   ....[26]....
        /*00e4*/ 	.word	0xffffffff


	//   ....[27]....
        /*00e8*/ 	.word	0xffffffff


	//   ....[28]....
        /*00ec*/ 	.word	0xffffffff


	//   ....[29]....
        /*00f0*/ 	.word	0xffffffff


	//----- nvinfo : EIATTR_COOP_GROUP_INSTR_OFFSETS
	.align		4
.L_124:
        /*00f4*/ 	.byte	0x04, 0x28
        /*00f6*/ 	.short	(.L_126 - .L_125)


	//   ....[0]....
.L_125:
        /*00f8*/ 	.word	0x00000980


	//   ....[1]....
        /*00fc*/ 	.word	0x000009e0


	//   ....[2]....
        /*0100*/ 	.word	0x00000a50


	//   ....[3]....
        /*0104*/ 	.word	0x00000aa0


	//   ....[4]....
        /*0108*/ 	.word	0x00000ad0


	//   ....[5]....
        /*010c*/ 	.word	0x00000c90


	//   ....[6]....
        /*0110*/ 	.word	0x00000d20


	//   ....[7]....
        /*0114*/ 	.word	0x00000d60


	//   ....[8]....
        /*0118*/ 	.word	0x00000db0


	//   ....[9]....
        /*011c*/ 	.word	0x00000df0


	//   ....[10]....
        /*0120*/ 	.word	0x00001c00


	//   ....[11]....
        /*0124*/ 	.word	0x00001c80


	//   ....[12]....
        /*0128*/ 	.word	0x00001cd0


	//   ....[13]....
        /*012c*/ 	.word	0x00001d10


	//   ....[14]....
        /*0130*/ 	.word	0x00001d40


	//   ....[15]....
        /*0134*/ 	.word	0x00002700


	//   ....[16]....
        /*0138*/ 	.word	0x00002760


	//   ....[17]....
        /*013c*/ 	.word	0x000027d0


	//   ....[18]....
        /*0140*/ 	.word	0x00002820


	//   ....[19]....
        /*0144*/ 	.word	0x00002850


	//   ....[20]....
        /*0148*/ 	.word	0x00002a10


	//   ....[21]....
        /*014c*/ 	.word	0x00002a90


	//   ....[22]....
        /*0150*/ 	.word	0x00002ad0


	//   ....[23]....
        /*0154*/ 	.word	0x00002b10


	//   ....[24]....
        /*0158*/ 	.word	0x00002b70


	//   ....[25]....
        /*015c*/ 	.word	0x00003b00


	//   ....[26]....
        /*0160*/ 	.word	0x00003b80


	//   ....[27]....
        /*0164*/ 	.word	0x00003bd0


	//   ....[28]....
        /*0168*/ 	.word	0x00003c10


	//   ....[29]....
        /*016c*/ 	.word	0x00003c40


	//----- nvinfo : EIATTR_VRC_CTA_INIT_COUNT
	.align		4
.L_126:
        /*0170*/ 	.byte	0x02, 0x4a
	.zero		1
	.zero		1


	//----- nvinfo : EIATTR_EXIT_INSTR_OFFSETS
	.align		4
        /*0174*/ 	.byte	0x04, 0x1c
        /*0176*/ 	.short	(.L_128 - .L_127)


	//   ....[0]....
.L_127:
        /*0178*/ 	.word	0x00000080


	//   ....[1]....
        /*017c*/ 	.word	0x000000c0


	//   ....[2]....
        /*0180*/ 	.word	0x00003d90


	//   ....[3]....
        /*0184*/ 	.word	0x00003de0


	//----- nvinfo : EIATTR_MAX_THREADS
	.align		4
.L_128:
        /*0188*/ 	.byte	0x04, 0x05
        /*018a*/ 	.short	(.L_130 - .L_129)
.L_129:
        /*018c*/ 	.word	0x00000100
        /*0190*/ 	.word	0x00000001
        /*0194*/ 	.word	0x00000001


	//----- nvinfo : EIATTR_CRS_STACK_SIZE
	.align		4
.L_130:
        /*0198*/ 	.byte	0x04, 0x1e
        /*019a*/ 	.short	(.L_132 - .L_131)
.L_131:
        /*019c*/ 	.word	0x00000000


	//----- nvinfo : EIATTR_CBANK_PARAM_SIZE
	.align		4
.L_132:
        /*01a0*/ 	.byte	0x03, 0x19
        /*01a2*/ 	.short	0x001d


	//----- nvinfo : EIATTR_PARAM_CBANK
	.align		4
        /*01a4*/ 	.byte	0x04, 0x0a
        /*01a6*/ 	.short	(.L_134 - .L_133)
	.align		4
.L_133:
        /*01a8*/ 	.word	index@(.nv.constant0._ZN3cub18CUB_300001_SM_10006detail6reduce28DeviceReduceSingleTileKernelINS2_10policy_hubIfyN4cuda3std3__44plusIfEEE10Policy1000EPfSC_iS9_ffNS7_10__identityEEEvT0_T1_T2_T3_T4_T6_)
        /*01ac*/ 	.short	0x0380
        /*01ae*/ 	.short	0x001d


	//----- nvinfo : EIATTR_SW_WAR
	.align		4
.L_134:
        /*01b0*/ 	.byte	0x04, 0x36
        /*01b2*/ 	.short	(.L_136 - .L_135)
.L_135:
        /*01b4*/ 	.word	0x00000008
.L_136:


//--------------------- .nv.info._ZN3cub18CUB_300001_SM_10006detail6reduce18DeviceReduceKernelINS2_10policy_hubIfyN4cuda3std3__44plusIfEEE10Policy1000EN6thrust24THRUST_300001_SM_1000_NS6detail15normal_iteratorINSD_10device_ptrIfEEEEyS9_fNS7_10__identityEEEvT0_PT3_T1_NS0_13GridEvenShareISN_EET2_T4_ --------------------------
	.section	.nv.info._ZN3cub18CUB_300001_SM_10006detail6reduce18DeviceReduceKernelINS2_10policy_hubIfyN4cuda3std3__44plusIfEEE10Policy1000EN6thrust24THRUST_300001_SM_1000_NS6detail15normal_iteratorINSD_10device_ptrIfEEEEyS9_fNS7_10__identityEEEvT0_PT3_T1_NS0_13GridEvenShareISN_EET2_T4_,"",@"SHT_CUDA_INFO"
	.sectionflags	@""
	.align	4


	//----- nvinfo : EIATTR_CUDA_API_VERSION
	.align		4
        /*0000*/ 	.byte	0x04, 0x37
        /*0002*/ 	.short	(.L_138 - .L_137)
.L_137:
        /*0004*/ 	.word	0x00000082


	//----- nvinfo : EIATTR_KPARAM_INFO
	.align		4
.L_138:
        /*0008*/ 	.byte	0x04, 0x17
        /*000a*/ 	.short	(.L_140 - .L_139)
.L_139:
        /*000c*/ 	.word	0x00000000
        /*0010*/ 	.short	0x0005
        /*0012*/ 	.short	0x0061
        /*0014*/ 	.byte	0x00, 0xf0, 0x05, 0x00


	//----- nvinfo : EIATTR_KPARAM_INFO
	.align		4
.L_140:
        /*0018*/ 	.byte	0x04, 0x17
        /*001a*/ 	.short	(.L_142 - .L_141)
.L_141:
        /*001c*/ 	.word	0x00000000
        /*0020*/ 	.short	0x0004
        /*0022*/ 	.short	0x0060
        /*0024*/ 	.byte	0x00, 0xf0, 0x05, 0x00


	//----- nvinfo : EIATTR_KPARAM_INFO
	.align		4
.L_142:
        /*0028*/ 	.byte	0x04, 0x17
        /*002a*/ 	.short	(.L_144 - .L_143)
.L_143:
        /*002c*/ 	.word	0x00000000
        /*0030*/ 	.short	0x0003
        /*0032*/ 	.short	0x0018
        /*0034*/ 	.byte	0x00, 0xf0, 0x21, 0x01


	//----- nvinfo : EIATTR_KPARAM_INFO
	.align		4
.L_144:
        /*0038*/ 	.byte	0x04, 0x17
        /*003a*/ 	.short	(.L_146 - .L_145)
.L_145:
        /*003c*/ 	.word	0x00000000
        /*0040*/ 	.short	0x0002
        /*0042*/ 	.short	0x0010
        /*0044*/ 	.byte	0x00, 0xf0, 0x21, 0x00


	//----- nvinfo : EIATTR_KPARAM_INFO
	.align		4
.L_146:
        /*0048*/ 	.byte	0x04, 0x17
        /*004a*/ 	.short	(.L_148 - .L_147)
.L_147:
        /*004c*/ 	.word	0x00000000
        /*0050*/ 	.short	0x0001
        /*0052*/ 	.short	0x0008
        /*0054*/ 	.byte	0x00, 0xf5, 0x21, 0x00


	//----- nvinfo : EIATTR_KPARAM_INFO
	.align		4
.L_148:
        /*0058*/ 	.byte	0x04, 0x17
        /*005a*/ 	.short	(.L_150 - .L_149)
.L_149:
        /*005c*/ 	.word	0x00000000
        /*0060*/ 	.short	0x0000
        /*0062*/ 	.short	0x0000
        /*0064*/ 	.byte	0x00, 0xf0, 0x21, 0x00


	//----- nvinfo : EIATTR_SPARSE_MMA_MASK
	.align		4
.L_150:
        /*0068*/ 	.byte	0x03, 0x50
        /*006a*/ 	.short	0x0000


	//----- nvinfo : EIATTR_MAXREG_COUNT
	.align		4
        /*006c*/ 	.byte	0x03, 0x1b
        /*006e*/ 	.short	0x00ff


	//----- nvinfo : EIATTR_NUM_BARRIERS
	.align		4
        /*0070*/ 	.byte	0x02, 0x4c
        /*0072*/ 	.byte	0x01
	.zero		1


	//----- nvinfo : EIATTR_MERCURY_ISA_VERSION
	.align		4
        /*0074*/ 	.byte	0x03, 0x5f
        /*0076*/ 	.short	0x0101


	//----- nvinfo : EIATTR_COOP_GROUP_MASK_REGIDS
	.align		4
        /*0078*/ 	.byte	0x04, 0x29
        /*007a*/ 	.short	(.L_152 - .L_151)


	//   ....[0]....
.L_151:
        /*007c*/ 	.word	0xffffffff


	//   ....[1]....
        /*0080*/ 	.word	0xffffffff


	//   ....[2]....
        /*0084*/ 	.word	0xffffffff


	//   ....[3]....
        /*0088*/ 	.word	0xffffffff


	//   ....[4]....
        /*008c*/ 	.word	0xffffffff


	//   ....[5]....
        /*0090*/ 	.word	0xffffffff


	//   ....[6]....
        /*0094*/ 	.word	0xffffffff


	//   ....[7]....
        /*0098*/ 	.word	0xffffffff


	//   ....[8]....
        /*009c*/ 	.word	0xffffffff


	//   ....[9]....
        /*00a0*/ 	.word	0xffffffff


	//   ....[10]....
        /*00a4*/ 	.word	0xffffffff


	//   ....[11]....
        /*00a8*/ 	.word	0xffffffff


	//   ....[12]....
        /*00ac*/ 	.word	0xffffffff


	//   ....[13]....
        /*00b0*/ 	.word	0xffffffff


	//   ....[14]....
        /*00b4*/ 	.word	0xffffffff


	//----- nvinfo : EIATTR_COOP_GROUP_INSTR_OFFSETS
	.align		4
.L_152:
        /*00b8*/ 	.byte	0x04, 0x28
        /*00ba*/ 	.short	(.L_154 - .L_153)


	//   ....[0]....
.L_153:
        /*00bc*/ 	.word	0x000009c0


	//   ....[1]....
        /*00c0*/ 	.word	0x00000a20


	//   ....[2]....
        /*00c4*/ 	.word	0x00000a90


	//   ....[3]....
        /*00c8*/ 	.word	0x00000ae0


	//   ....[4]....
        /*00cc*/ 	.word	0x00000b10


	//   ....[5]....
        /*00d0*/ 	.word	0x00000cd0


	//   ....[6]....
        /*00d4*/ 	.word	0x00000d60


	//   ....[7]....
        /*00d8*/ 	.word	0x00000dd0


	//   ....[8]....
        /*00dc*/ 	.word	0x00000e20


	//   ....[9]....
        /*00e0*/ 	.word	0x00000e50


	//   ....[10]....
        /*00e4*/ 	.word	0x00002030


	//   ....[11]....
        /*00e8*/ 	.word	0x000020c0


	//   ....[12]....
        /*00ec*/ 	.word	0x00002110


	//   ....[13]....
        /*00f0*/ 	.word	0x00002150


	//   ....[14]....
        /*00f4*/ 	.word	0x00002180


	//----- nvinfo : EIATTR_VRC_CTA_INIT_COUNT
	.align		4
.L_154:
        /*00f8*/ 	.byte	0x02, 0x4a
	.zero		1
	.zero		1


	//----- nvinfo : EIATTR_EXIT_INSTR_OFFSETS
	.align		4
        /*00fc*/ 	.byte	0x04, 0x1c
        /*00fe*/ 	.short	(.L_156 - .L_155)


	//   ....[0]....
.L_155:
        /*0100*/ 	.word	0x000022d0


	//   ....[1]....
        /*0104*/ 	.word	0x00002330


	//----- nvinfo : EIATTR_MAX_THREADS
	.align		4
.L_156:
        /*0108*/ 	.byte	0x04, 0x05
        /*010a*/ 	.short	(.L_158 - .L_157)
.L_157:
        /*010c*/ 	.word	0x00000100
        /*0110*/ 	.word	0x00000001
        /*0114*/ 	.word	0x00000001


	//----- nvinfo : EIATTR_CRS_STACK_SIZE
	.align		4
.L_158:
        /*0118*/ 	.byte	0x04, 0x1e
        /*011a*/ 	.short	(.L_160 - .L_159)
.L_159:
        /*011c*/ 	.word	0x00000000


	//----- nvinfo : EIATTR_CBANK_PARAM_SIZE
	.align		4
.L_160:
        /*0120*/ 	.byte	0x03, 0x19
        /*0122*/ 	.short	0x0062


	//----- nvinfo : EIATTR_PARAM_CBANK
	.align		4
        /*0124*/ 	.byte	0x04, 0x0a
        /*0126*/ 	.short	(.L_162 - .L_161)
	.align		4
.L_161:
        /*0128*/ 	.word	index@(.nv.constant0._ZN3cub18CUB_300001_SM_10006detail6reduce18DeviceReduceKernelINS2_10policy_hubIfyN4cuda3std3__44plusIfEEE10Policy1000EN6thrust24THRUST_300001_SM_1000_NS6detail15normal_iteratorINSD_10device_ptrIfEEEEyS9_fNS7_10__identityEEEvT0_PT3_T1_NS0_13GridEvenShareISN_EET2_T4_)
        /*012c*/ 	.short	0x0380
        /*012e*/ 	.short	0x0062


	//----- nvinfo : EIATTR_SW_WAR
	.align		4
.L_162:
        /*0130*/ 	.byte	0x04, 0x36
        /*0132*/ 	.short	(.L_164 - .L_163)
.L_163:
        /*0134*/ 	.word	0x00000008
.L_164:


//--------------------- .nv.info._ZN3cub18CUB_300001_SM_10006detail6reduce28DeviceReduceSingleTileKernelINS2_10policy_hubIfyN4cuda3std3__44plusIfEEE10Policy1000EN6thrust24THRUST_300001_SM_1000_NS6detail15normal_iteratorINSD_10device_ptrIfEEEEPfyS9_ffNS7_10__identityEEEvT0_T1_T2_T3_T4_T6_ --------------------------
	.section	.nv.info._ZN3cub18CUB_300001_SM_10006detail6reduce28DeviceReduceSingleTileKernelINS2_10policy_hubIfyN4cuda3std3__44plusIfEEE10Policy1000EN6thrust24THRUST_300001_SM_1000_NS6detail15normal_iteratorINSD_10device_ptrIfEEEEPfyS9_ffNS7_10__identityEEEvT0_T1_T2_T3_T4_T6_,"",@"SHT_CUDA_INFO"
	.sectionflags	@""
	.align	4


	//----- nvinfo : EIATTR_CUDA_API_VERSION
	.align		4
        /*0000*/ 	.byte	0x04, 0x37
        /*0002*/ 	.short	(.L_166 - .L_165)
.L_165:
        /*0004*/ 	.word	0x00000082


	//----- nvinfo : EIATTR_KPARAM_INFO
	.align		4
.L_166:
        /*0008*/ 	.byte	0x04, 0x17
        /*000a*/ 	.short	(.L_168 - .L_167)
.L_167:
        /*000c*/ 	.word	0x00000000
        /*0010*/ 	.short	0x0005
        /*0012*/ 	.short	0x0020
        /*0014*/ 	.byte	0x00, 0xf0, 0x05, 0x00


	//----- nvinfo : EIATTR_KPARAM_INFO
	.align		4
.L_168:
        /*0018*/ 	.byte	0x04, 0x17
        /*001a*/ 	.short	(.L_170 - .L_169)
.L_169:
        /*001c*/ 	.word	0x00000000
        /*0020*/ 	.short	0x0004
        /*0022*/ 	.short	0x001c
        /*0024*/ 	.byte	0x00, 0xf0, 0x11, 0x00


	//----- nvinfo : EIATTR_KPARAM_INFO
	.align		4
.L_170:
        /*0028*/ 	.byte	0x04, 0x17
        /*002a*/ 	.short	(.L_172 - .L_171)
.L_171:
        /*002c*/ 	.word	0x00000000
        /*0030*/ 	.short	0x0003
        /*0032*/ 	.short	0x0018
        /*0034*/ 	.byte	0x00, 0xf0, 0x05, 0x00


	//----- nvinfo : EIATTR_KPARAM_INFO
	.align		4
.L_172:
        /*0038*/ 	.byte	0x04, 0x17
        /*003a*/ 	.short	(.L_174 - .L_173)
.L_173:
        /*003c*/ 	.word	0x00000000
        /*0040*/ 	.short	0x0002
        /*0042*/ 	.short	0x0010
        /*0044*/ 	.byte	0x00, 0xf0, 0x21, 0x00


	//----- nvinfo : EIATTR_KPARAM_INFO
	.align		4
.L_174:
        /*0048*/ 	.byte	0x04, 0x17
        /*004a*/ 	.short	(.L_176 - .L_175)
.L_175:
        /*004c*/ 	.word	0x00000000
        /*0050*/ 	.short	0x0001
        /*0052*/ 	.short	0x0008
        /*0054*/ 	.byte	0x00, 0xf5, 0x21, 0x00


	//----- nvinfo : EIATTR_KPARAM_INFO
	.align		4
.L_176:
        /*0058*/ 	.byte	0x04, 0x17
        /*005a*/ 	.short	(.L_178 - .L_177)
.L_177:
        /*005c*/ 	.word	0x00000000
        /*0060*/ 	.short	0x0000
        /*0062*/ 	.short	0x0000
        /*0064*/ 	.byte	0x00, 0xf0, 0x21, 0x00


	//----- nvinfo : EIATTR_SPARSE_MMA_MASK
	.align		4
.L_178:
        /*0068*/ 	.byte	0x03, 0x50
        /*006a*/ 	.short	0x0000


	//----- nvinfo : EIATTR_MAXREG_COUNT
	.align		4
        /*006c*/ 	.byte	0x03, 0x1b
        /*006e*/ 	.short	0x00ff


	//----- nvinfo : EIATTR_NUM_BARRIERS
	.align		4
        /*0070*/ 	.byte	0x02, 0x4c
        /*0072*/ 	.byte	0x01
	.zero		1


	//----- nvinfo : EIATTR_MERCURY_ISA_VERSION
	.align		4
        /*0074*/ 	.byte	0x03, 0x5f
        /*0076*/ 	.short	0x0101


	//----- nvinfo : EIATTR_COOP_GROUP_MASK_REGIDS
	.align		4
        /*0078*/ 	.byte	0x04, 0x29
        /*007a*/ 	.short	(.L_180 - .L_179)


	//   ....[0]....
.L_179:
        /*007c*/ 	.word	0xffffffff


	//   ....[1]....
        /*0080*/ 	.word	0xffffffff


	//   ....[2]....
        /*0084*/ 	.word	0xffffffff


	//   ....[3]....
        /*0088*/ 	.word	0xffffffff


	//   ....[4]....
        /*008c*/ 	.word	0xffffffff


	//   ....[5]....
        /*0090*/ 	.word	0xffffffff


	//   ....[6]....
        /*0094*/ 	.word	0xffffffff


	//   ....[7]....
        /*0098*/ 	.word	0xffffffff


	//   ....[8]....
        /*009c*/ 	.word	0xffffffff


	//   ....[9]....
        /*00a0*/ 	.word	0xffffffff


	//   ....[10]....
        /*00a4*/ 	.word	0xffffffff


	//   ....[11]....
        /*00a8*/ 	.word	0xffffffff


	//   ....[12]....
        /*00ac*/ 	.word	0xffffffff


	//   ....[13]....
        /*00b0*/ 	.word	0xffffffff


	//   ....[14]....
        /*00b4*/ 	.word	0xffffffff


	//----- nvinfo : EIATTR_COOP_GROUP_INSTR_OFFSETS
	.align		4
.L_180:
        /*00b8*/ 	.byte	0x04, 0x28
        /*00ba*/ 	.short	(.L_182 - .L_181)


	//   ....[0]....
.L_181:
        /*00bc*/ 	.word	0x00000930


	//   ....[1]....
        /*00c0*/ 	.word	0x00000990


	//   ....[2]....
        /*00c4*/ 	.word	0x00000a00


	//   ....[3]....
        /*00c8*/ 	.word	0x00000a50


	//   ....[4]....
        /*00cc*/ 	.word	0x00000a80


	//   ....[5]....
        /*00d0*/ 	.word	0x00000c40


	//   ....[6]....
        /*00d4*/ 	.word	0x00000cd0


	//   ....[7]....
        /*00d8*/ 	.word	0x00000d20


	//   ....[8]....
        /*00dc*/ 	.word	0x00000d60


	//   ....[9]....
        /*00e0*/ 	.word	0x00000da0


	//   ....[10]....
        /*00e4*/ 	.word	0x00001dc0


	//   ....[11]....
        /*00e8*/ 	.word	0x00001e40


	//   ....[12]....
        /*00ec*/ 	.word	0x00001e90


	//   ....[13]....
        /*00f0*/ 	.word	0x00001ed0


	//   ....[14]....
        /*00f4*/ 	.word	0x00001f00


	//----- nvinfo : EIATTR_VRC_CTA_INIT_COUNT
	.align		4
.L_182:
        /*00f8*/ 	.byte	0x02, 0x4a
	.zero		1
	.zero		1


	//----- nvinfo : EIATTR_EXIT_INSTR_OFFSETS
	.align		4
        /*00fc*/ 	.byte	0x04, 0x1c
        /*00fe*/ 	.short	(.L_184 - .L_183)


	//   ....[0]....
.L_183:
        /*0100*/ 	.word	0x000000a0


	//   ....[1]....
        /*0104*/ 	.word	0x000000e0


	//   ....[2]....
        /*0108*/ 	.word	0x00002040


	//   ....[3]....
        /*010c*/ 	.word	0x00002090


	//----- nvinfo : EIATTR_MAX_THREADS
	.align		4
.L_184:
        /*0110*/ 	.byte	0x04, 0x05
        /*0112*/ 	.short	(.L_186 - .L_185)
.L_185:
        /*0114*/ 	.word	0x00000100
        /*0118*/ 	.word	0x00000001
        /*011c*/ 	.word	0x00000001


	//----- nvinfo : EIATTR_CRS_STACK_SIZE
	.align		4
.L_186:
        /*0120*/ 	.byte	0x04, 0x1e
        /*0122*/ 	.short	(.L_188 - .L_187)
.L_187:
        /*0124*/ 	.word	0x00000000


	//----- nvinfo : EIATTR_CBANK_PARAM_SIZE
	.align		4
.L_188:
        /*0128*/ 	.byte	0x03, 0x19
        /*012a*/ 	.short	0x0021


	//----- nvinfo : EIATTR_PARAM_CBANK
	.align		4
        /*012c*/ 	.byte	0x04, 0x0a
        /*012e*/ 	.short	(.L_190 - .L_189)
	.align		4
.L_189:
        /*0130*/ 	.word	index@(.nv.constant0._ZN3cub18CUB_300001_SM_10006detail6reduce28DeviceReduceSingleTileKernelINS2_10policy_hubIfyN4cuda3std3__44plusIfEEE10Policy1000EN6thrust24THRUST_300001_SM_1000_NS6detail15normal_iteratorINSD_10device_ptrIfEEEEPfyS9_ffNS7_10__identityEEEvT0_T1_T2_T3_T4_T6_)
        /*0134*/ 	.short	0x0380
        /*0136*/ 	.short	0x0021


	//----- nvinfo : EIATTR_SW_WAR
	.align		4
.L_190:
        /*0138*/ 	.byte	0x04, 0x36
        /*013a*/ 	.short	(.L_192 - .L_191)
.L_191:
        /*013c*/ 	.word	0x00000008
.L_192:


//--------------------- .nv.info._ZN3cub18CUB_300001_SM_10006detail6reduce28DeviceReduceSingleTileKernelINS2_10policy_hubIfjN4cuda3std3__44plusIfEEE10Policy1000EPfSC_iS9_ffNS7_10__identityEEEvT0_T1_T2_T3_T4_T6_ --------------------------
	.section	.nv.info._ZN3cub18CUB_300001_SM_10006detail6reduce28DeviceReduceSingleTileKernelINS2_10policy_hubIfjN4cuda3std3__44plusIfEEE10Policy1000EPfSC_iS9_ffNS7_10__identityEEEvT0_T1_T2_T3_T4_T6_,"",@"SHT_CUDA_INFO"
	.sectionflags	@""
	.align	4


	//----- nvinfo : EIATTR_CUDA_API_VERSION
	.align		4
        /*0000*/ 	.byte	0x04, 0x37
        /*0002*/ 	.short	(.L_194 - .L_193)
.L_193:
        /*0004*/ 	.word	0x00000082


	//----- nvinfo : EIATTR_KPARAM_INFO
	.align		4
.L_194:
        /*0008*/ 	.byte	0x04, 0x17
        /*000a*/ 	.short	(.L_196 - .L_195)
.L_195:
        /*000c*/ 	.word	0x00000000
        /*0010*/ 	.short	0x0005
        /*0012*/ 	.short	0x001c
        /*0014*/ 	.byte	0x00, 0xf0, 0x05, 0x00


	//----- nvinfo : EIATTR_KPARAM_INFO
	.align		4
.L_196:
        /*0018*/ 	.byte	0x04, 0x17
        /*001a*/ 	.short	(.L_198 - .L_197)
.L_197:
        /*001c*/ 	.word	0x00000000
        /*0020*/ 	.short	0x0004
        /*0022*/ 	.short	0x0018
        /*0024*/ 	.byte	0x00, 0xf0, 0x11, 0x00


	//----- nvinfo : EIATTR_KPARAM_INFO
	.align		4
.L_198:
        /*0028*/ 	.byte	0x04, 0x17
        /*002a*/ 	.short	(.L_200 - .L_199)
.L_199:
        /*002c*/ 	.word	0x00000000
        /*0030*/ 	.short	0x0003
        /*0032*/ 	.short	0x0014
        /*0034*/ 	.byte	0x00, 0xf0, 0x05, 0x00


	//----- nvinfo : EIATTR_KPARAM_INFO
	.align		4
.L_200:
        /*0038*/ 	.byte	0x04, 0x17
        /*003a*/ 	.short	(.L_202 - .L_201)
.L_201:
        /*003c*/ 	.word	0x00000000
        /*0040*/ 	.short	0x0002
        /*0042*/ 	.short	0x0010
        /*0044*/ 	.byte	0x00, 0xf0, 0x11, 0x00


	//----- nvinfo : EIATTR_KPARAM_INFO
	.align		4
.L_202:
        /*0048*/ 	.byte	0x04, 0x17
        /*004a*/ 	.short	(.L_204 - .L_203)
.L_203:
        /*004c*/ 	.word	0x00000000
        /*0050*/ 	.short	0x0001
        /*0052*/ 	.short	0x0008
        /*0054*/ 	.byte	0x00, 0xf5, 0x21, 0x00


	//----- nvinfo : EIATTR_KPARAM_INFO
	.align		4
.L_204:
        /*0058*/ 	.byte	0x04, 0x17
        /*005a*/ 	.short	(.L_206 - .L_205)
.L_205:
        /*005c*/ 	.word	0x00000000
        /*0060*/ 	.short	0x0000
        /*0062*/ 	.short	0x0000
        /*0064*/ 	.byte	0x00, 0xf5, 0x21, 0x00


	//----- nvinfo : EIATTR_SPARSE_MMA_MASK
	.align		4
.L_206:
        /*0068*/ 	.byte	0x03, 0x50
        /*006a*/ 	.short	0x0000


	//----- nvinfo : EIATTR_MAXREG_COUNT
	.align		4
        /*006c*/ 	.byte	0x03, 0x1b
        /*006e*/ 	.short	0x0080


	//----- nvinfo : EIATTR_NUM_BARRIERS
	.align		4
        /*0070*/ 	.byte	0x02, 0x4c
        /*0072*/ 	.byte	0x01
	.zero		1


	//----- nvinfo : EIATTR_MERCURY_ISA_VERSION
	.align		4
        /*0074*/ 	.byte	0x03, 0x5f
        /*0076*/ 	.short	0x0101


	//----- nvinfo : EIATTR_UNUSED_LOAD_BYTE_OFFSET
	.align		4
        /*0078*/ 	.byte	0x04, 0x44
        /*007a*/ 	.short	(.L_208 - .L_207)


	//   ....[0]....
.L_207:
        /*007c*/ 	.word	0x00000b70
        /*0080*/ 	.word	0x0000fff0


	//   ....[1]....
        /*0084*/ 	.word	0x00000f80
        /*0088*/ 	.word	0x0000fff0


	//   ....[2]....
        /*008c*/ 	.word	0x00002010
        /*0090*/ 	.word	0x0000fff0


	//   ....[3]....
        /*0094*/ 	.word	0x00002bb0
        /*0098*/ 	.word	0x0000fff0


	//   ....[4]....
        /*009c*/ 	.word	0x00002fc0
        /*00a0*/ 	.word	0x0000fff0


	//   ....[5]....
        /*00a4*/ 	.word	0x00004140
        /*00a8*/ 	.word	0x0000fff0


	//----- nvinfo : EIATTR_COOP_GROUP_MASK_REGIDS
	.align		4
.L_208:
        /*00ac*/ 	.byte	0x04, 0x29
        /*00ae*/ 	.short	(.L_210 - .L_209)


	//   ....[0]....
.L_209:
        /*00b0*/ 	.word	0xffffffff


	//   ....[1]....
        /*00b4*/ 	.word	0xffffffff


	//   ....[2]....
        /*00b8*/ 	.word	0xffffffff


	//   ....[3]....
        /*00bc*/ 	.word	0xffffffff


	//   ....[4]....
        /*00c0*/ 	.word	0xffffffff


	//   ....[5]....
        /*00c4*/ 	.word	0xffffffff


	//   ....[6]....
        /*00c8*/ 	.word	0xffffffff


	//   ....[7]....
        /*00cc*/ 	.word	0xffffffff


	//   ....[8]....
        /*00d0*/ 	.word	0xffffffff


	//   ....[9]....
        /*00d4*/ 	.word	0xffffffff


	//   ....[10]....
        /*00d8*/ 	.word	0xffffffff


	//   ....[11]....
        /*00dc*/ 	.word	0xffffffff


	//   ....[12]....
        /*00e0*/ 	.word	0xffffffff


	//   ....[13]....
        /*00e4*/ 	.word	0xffffffff


	//   ....[14]....
        /*00e8*/ 	.word	0xffffffff


	//   ....[15]....
        /*00ec*/ 	.word	0xffffffff


	//   ....[16]....
        /*00f0*/ 	.word	0xffffffff


	//   ....[17]....
        /*00f4*/ 	.word	0xffffffff


	//   ....[18]....
        /*00f8*/ 	.word	0xffffffff


	//   ....[19]....
        /*00fc*/ 	.word	0xffffffff


	//   ....[20]....
        /*0100*/ 	.word	0xffffffff


	//   ....[21]....
        /*0104*/ 	.word	0xffffffff


	//   ....[22]....
        /*0108*/ 	.word	0xffffffff


	//   ....[23]....
        /*010c*/ 	.word	0xffffffff


	//   ....[24]....
        /*0110*/ 	.word	0xffffffff


	//   ....[25]....
        /*0114*/ 	.word	0xffffffff


	//   ....[26]....
        /*0118*/ 	.word	0xffffffff


	//   ....[27]....
        /*011c*/ 	.word	0xffffffff


	//   ....[28]....
        /*0120*/ 	.word	0xffffffff


	//   ....[29]....
        /*0124*/ 	.word	0xffffffff


	//----- nvinfo : EIATTR_COOP_GROUP_INSTR_OFFSETS
	.align		4
.L_210:
        /*0128*/ 	.byte	0x04, 0x28
        /*012a*/ 	.short	(.L_212 - .L_211)


	//   ....[0]....
.L_211:
        /*012c*/ 	.word	0x00000980


	//   ....[1]....
        /*0130*/ 	.word	0x000009e0


	//   ....[2]....
        /*0134*/ 	.word	0x00000a50


	//   ....[3]....
        /*0138*/ 	.word	0x00000aa0


	//   ....[4]....
        /*013c*/ 	.word	0x00000ad0


	//   ....[5]....
        /*0140*/ 	.word	0x00000d20


	//   ....[6]....
        /*0144*/ 	.word	0x00000db0


	//   ....[7]....
        /*0148*/ 	.word	0x00000df0


	//   ....[8]....
        /*014c*/ 	.word	0x00000e40


	//   ....[9]....
        /*0150*/ 	.word	0x00000e80


	//   ....[10]....
        /*0154*/ 	.word	0x00001e30


	//   ....[11]....
        /*0158*/ 	.word	0x00001eb0


	//   ....[12]....
        /*015c*/ 	.word	0x00001f00


	//   ....[13]....
        /*0160*/ 	.word	0x00001f40


	//   ....[14]....
        /*0164*/ 	.word	0x00001f70


	//   ....[15]....
        /*0168*/ 	.word	0x000029c0


	//   ....[16]....
        /*016c*/ 	.word	0x00002a20


	//   ....[17]....
        /*0170*/ 	.word	0x00002a90


	//   ....[18]....
        /*0174*/ 	.word	0x00002ae0


	//   ....[19]....
        /*0178*/ 	.word	0x00002b10


	//   ....[20]....
        /*017c*/ 	.word	0x00002d60


	//   ....[21]....
        /*0180*/ 	.word	0x00002de0


	//   ....[22]....
        /*0184*/ 	.word	0x00002e20


	//   ....[23]....
        /*0188*/ 	.word	0x00002e60


	//   ....[24]....
        /*018c*/ 	.word	0x00002ec0


	//   ....[25]....
        /*0190*/ 	.word	0x00003f60


	//   ....[26]....
        /*0194*/ 	.word	0x00003fe0


	//   ....[27]....
        /*0198*/ 	.word	0x00004030


	//   ....[28]....
        /*019c*/ 	.word	0x00004070


	//   ....[29]....
        /*01a0*/ 	.word	0x000040a0


	//----- nvinfo : EIATTR_VRC_CTA_INIT_COUNT
	.align		4
.L_212:
        /*01a4*/ 	.byte	0x02, 0x4a
	.zero		1
	.zero		1


	//----- nvinfo : EIATTR_EXIT_INSTR_OFFSETS
	.align		4
        /*01a8*/ 	.byte	0x04, 0x1c
        /*01aa*/ 	.short	(.L_214 - .L_213)


	//   ....[0]....
.L_213:
        /*01ac*/ 	.word	0x00000080


	//   ....[1]....
        /*01b0*/ 	.word	0x000000c0


	//   ....[2]....
        /*01b4*/ 	.word	0x00004280


	//   ....[3]....
        /*01b8*/ 	.word	0x000042d0


	//----- nvinfo : EIATTR_MAX_THREADS
	.align		4
.L_214:
        /*01bc*/ 	.byte	0x04, 0x05
        /*01be*/ 	.short	(.L_216 - .L_215)
.L_215:
        /*01c0*/ 	.word	0x00000200
        /*01c4*/ 	.word	0x00000001
        /*01c8*/ 	.word	0x00000001


	//----- nvinfo : EIATTR_CRS_STACK_SIZE
	.align		4
.L_216:
        /*01cc*/ 	.byte	0x04, 0x1e
        /*01ce*/ 	.short	(.L_218 - .L_217)
.L_217:
        /*01d0*/ 	.word	0x00000000


	//----- nvinfo : EIATTR_CBANK_PARAM_SIZE
	.align		4
.L_218:
        /*01d4*/ 	.byte	0x03, 0x19
        /*01d6*/ 	.short	0x001d


	//----- nvinfo : EIATTR_PARAM_CBANK
	.align		4
        /*01d8*/ 	.byte	0x04, 0x0a
        /*01da*/ 	.short	(.L_220 - .L_219)
	.align		4
.L_219:
        /*01dc*/ 	.word	index@(.nv.constant0._ZN3cub18CUB_300001_SM_10006detail6reduce28DeviceReduceSingleTileKernelINS2_10policy_hubIfjN4cuda3std3__44plusIfEEE10Policy1000EPfSC_iS9_ffNS7_10__identityEEEvT0_T1_T2_T3_T4_T6_)
        /*01e0*/ 	.short	0x0380
        /*01e2*/ 	.short	0x001d


	//----- nvinfo : EIATTR_SW_WAR
	.align		4
.L_220:
        /*01e4*/ 	.byte	0x04, 0x36
        /*01e6*/ 	.short	(.L_222 - .L_221)
.L_221:
        /*01e8*/ 	.word	0x00000008
.L_222:


//--------------------- .nv.info._ZN3cub18CUB_300001_SM_10006detail6reduce18DeviceReduceKernelINS2_10policy_hubIfjN4cuda3std3__44plusIfEEE10Policy1000EN6thrust24THRUST_300001_SM_1000_NS6detail15normal_iteratorINSD_10device_ptrIfEEEEjS9_fNS7_10__identityEEEvT0_PT3_T1_NS0_13GridEvenShareISN_EET2_T4_ --------------------------
	.section	.nv.info._ZN3cub18CUB_300001_SM_10006detail6reduce18DeviceReduceKernelINS2_10policy_hubIfjN4cuda3std3__44plusIfEEE10Policy1000EN6thrust24THRUST_300001_SM_1000_NS6detail15normal_iteratorINSD_10device_ptrIfEEEEjS9_fNS7_10__identityEEEvT0_PT3_T1_NS0_13GridEvenShareISN_EET2_T4_,"",@"SHT_CUDA_INFO"
	.sectionflags	@""
	.align	4


	//----- nvinfo : EIATTR_CUDA_API_VERSION
	.align		4
        /*0000*/ 	.byte	0x04, 0x37
        /*0002*/ 	.short	(.L_224 - .L_223)
.L_223:
        /*0004*/ 	.word	0x00000082


	//----- nvinfo : EIATTR_KPARAM_INFO
	.align		4
.L_224:
        /*0008*/ 	.byte	0x04, 0x17
        /*000a*/ 	.short	(.L_226 - .L_225)
.L_225:
        /*000c*/ 	.word	0x00000000
        /*0010*/ 	.short	0x0005
        /*0012*/ 	.short	0x003d
        /*0014*/ 	.byte	0x00, 0xf0, 0x05, 0x00


	//----- nvinfo : EIATTR_KPARAM_INFO
	.align		4
.L_226:
        /*0018*/ 	.byte	0x04, 0x17
        /*001a*/ 	.short	(.L_228 - .L_227)
.L_227:
        /*001c*/ 	.word	0x00000000
        /*0020*/ 	.short	0x0004
        /*0022*/ 	.short	0x003c
        /*0024*/ 	.byte	0x00, 0xf0, 0x05, 0x00


	//----- nvinfo : EIATTR_KPARAM_INFO
	.align		4
.L_228:
        /*0028*/ 	.byte	0x04, 0x17
        /*002a*/ 	.short	(.L_230 - .L_229)
.L_229:
        /*002c*/ 	.word	0x00000000
        /*0030*/ 	.short	0x0003
        /*0032*/ 	.short	0x0014
        /*0034*/ 	.byte	0x00, 0xf0, 0xa1, 0x00


	//----- nvinfo : EIATTR_KPARAM_INFO
	.align		4
.L_230:
        /*0038*/ 	.byte	0x04, 0x17
        /*003a*/ 	.short	(.L_232 - .L_231)
.L_231:
        /*003c*/ 	.word	0x00000000
        /*0040*/ 	.short	0x0002
        /*0042*/ 	.short	0x0010
        /*0044*/ 	.byte	0x00, 0xf0, 0x11, 0x00


	//----- nvinfo : EIATTR_KPARAM_INFO
	.align		4
.L_232:
        /*0048*/ 	.byte	0x04, 0x17
        /*004a*/ 	.short	(.L_234 - .L_233)
.L_233:
        /*004c*/ 	.word	0x00000000
        /*0050*/ 	.short	0x0001
        /*0052*/ 	.short	0x0008
        /*0054*/ 	.byte	0x00, 0xf5, 0x21, 0x00


	//----- nvinfo : EIATTR_KPARAM_INFO
	.align		4
.L_234:
        /*0058*/ 	.byte	0x04, 0x17
        /*005a*/ 	.short	(.L_236 - .L_235)
.L_235:
        /*005c*/ 	.word	0x00000000
        /*0060*/ 	.short	0x0000
        /*0062*/ 	.short	0x0000
        /*0064*/ 	.byte	0x00, 0xf0, 0x21, 0x00


	//----- nvinfo : EIATTR_SPARSE_MMA_MASK
	.align		4
.L_236:
        /*0068*/ 	.byte	0x03, 0x50
        /*006a*/ 	.short	0x0000


	//----- nvinfo : EIATTR_MAXREG_COUNT
	.align		4
        /*006c*/ 	.byte	0x03, 0x1b
        /*006e*/ 	.short	0x0080


	//----- nvinfo : EIATTR_NUM_BARRIERS
	.align		4
        /*0070*/ 	.byte	0x02, 0x4c
        /*0072*/ 	.byte	0x01
	.zero		1


	//----- nvinfo : EIATTR_MERCURY_ISA_VERSION
	.align		4
        /*0074*/ 	.byte	0x03, 0x5f
        /*0076*/ 	.short	0x0101


	//----- nvinfo : EIATTR_UNUSED_LOAD_BYTE_OFFSET
	.align		4
        /*0078*/ 	.byte	0x04, 0x44
        /*007a*/ 	.short	(.L_238 - .L_237)


	//   ....[0]....
.L_237:
        /*007c*/ 	.word	0x00000de0
        /*0080*/ 	.word	0x0000fff0


	//   ....[1]....
        /*0084*/ 	.word	0x000011f0
        /*0088*/ 	.word	0x0000fff0


	//   ....[2]....
        /*008c*/ 	.word	0x000026b0
        /*0090*/ 	.word	0x0000fff0


	//----- nvinfo : EIATTR_COOP_GROUP_MASK_REGIDS
	.align		4
.L_238:
        /*0094*/ 	.byte	0x04, 0x29
        /*0096*/ 	.short	(.L_240 - .L_239)


	//   ....[0]....
.L_239:
        /*0098*/ 	.word	0xffffffff


	//   ....[1]....
        /*009c*/ 	.word	0xffffffff


	//   ....[2]....
        /*00a0*/ 	.word	0xffffffff


	//   ....[3]....
        /*00a4*/ 	.word	0xffffffff


	//   ....[4]....
        /*00a8*/ 	.word	0xffffffff


	//   ....[5]....
        /*00ac*/ 	.word	0xffffffff


	//   ....[6]....
        /*00b0*/ 	.word	0xffffffff


	//   ....[7]....
        /*00b4*/ 	.word	0xffffffff


	//   ....[8]....
        /*00b8*/ 	.word	0xffffffff


	//   ....[9]....
        /*00bc*/ 	.word	0xffffffff


	//   ....[10]....
        /*00c0*/ 	.word	0xffffffff


	//   ....[11]....
        /*00c4*/ 	.word	0xffffffff


	//   ....[12]....
        /*00c8*/ 	.word	0xffffffff


	//   ....[13]....
        /*00cc*/ 	.word	0xffffffff


	//   ....[14]....
        /*00d0*/ 	.word	0xffffffff


	//----- nvinfo : EIATTR_COOP_GROUP_INSTR_OFFSETS
	.align		4
.L_240:
        /*00d4*/ 	.byte	0x04, 0x28
        /*00d6*/ 	.short	(.L_242 - .L_241)


	//   ....[0]....
.L_241:
        /*00d8*/ 	.word	0x00000bf0


	//   ....[1]....
        /*00dc*/ 	.word	0x00000c50


	//   ....[2]....
        /*00e0*/ 	.word	0x00000cc0


	//   ....[3]....
        /*00e4*/ 	.word	0x00000d10


	//   ....[4]....
        /*00e8*/ 	.word	0x00000d40


	//   ....[5]....
        /*00ec*/ 	.word	0x00000f90


	//   ....[6]....
        /*00f0*/ 	.word	0x00001020


	//   ....[7]....
        /*00f4*/ 	.word	0x00001070


	//   ....[8]....
        /*00f8*/ 	.word	0x000010b0


	//   ....[9]....
        /*00fc*/ 	.word	0x000010f0


	//   ....[10]....
        /*0100*/ 	.word	0x000024c0


	//   ....[11]....
        /*0104*/ 	.word	0x00002550


	//   ....[12]....
        /*0108*/ 	.word	0x000025a0


	//   ....[13]....
        /*010c*/ 	.word	0x000025e0


	//   ....[14]....
        /*0110*/ 	.word	0x00002610


	//----- nvinfo : EIATTR_VRC_CTA_INIT_COUNT
	.align		4
.L_242:
        /*0114*/ 	.byte	0x02, 0x4a
	.zero		1
	.zero		1


	//----- nvinfo : EIATTR_EXIT_INSTR_OFFSETS
	.align		4
        /*0118*/ 	.byte	0x04, 0x1c
        /*011a*/ 	.short	(.L_244 - .L_243)


	//   ....[0]....
.L_243:
        /*011c*/ 	.word	0x000027f0


	//   ....[1]....
        /*0120*/ 	.word	0x00002830


	//----- nvinfo : EIATTR_MAX_THREADS
	.align		4
.L_244:
        /*0124*/ 	.byte	0x04, 0x05
        /*0126*/ 	.short	(.L_246 - .L_245)
.L_245:
        /*0128*/ 	.word	0x00000200
        /*012c*/ 	.word	0x00000001
        /*0130*/ 	.word	0x00000001


	//----- nvinfo : EIATTR_CRS_STACK_SIZE
	.align		4
.L_246:
        /*0134*/ 	.byte	0x04, 0x1e
        /*0136*/ 	.short	(.L_248 - .L_247)
.L_247:
        /*0138*/ 	.word	0x00000000


	//----- nvinfo : EIATTR_CBANK_PARAM_SIZE
	.align		4
.L_248:
        /*013c*/ 	.byte	0x03, 0x19
        /*013e*/ 	.short	0x003e


	//----- nvinfo : EIATTR_PARAM_CBANK
	.align		4
        /*0140*/ 	.byte	0x04, 0x0a
        /*0142*/ 	.short	(.L_250 - .L_249)
	.align		4
.L_249:
        /*0144*/ 	.word	index@(.nv.constant0._ZN3cub18CUB_300001_SM_10006detail6reduce18DeviceReduceKernelINS2_10policy_hubIfjN4cuda3std3__44plusIfEEE10Policy1000EN6thrust24THRUST_300001_SM_1000_NS6detail15normal_iteratorINSD_10device_ptrIfEEEEjS9_fNS7_10__identityEEEvT0_PT3_T1_NS0_13GridEvenShareISN_EET2_T4_)
        /*0148*/ 	.short	0x0380
        /*014a*/ 	.short	0x003e


	//----- nvinfo : EIATTR_SW_WAR
	.align		4
.L_250:
        /*014c*/ 	.byte	0x04, 0x36
        /*014e*/ 	.short	(.L_252 - .L_251)
.L_251:
        /*0150*/ 	.word	0x00000008
.L_252:


//--------------------- .nv.info._ZN3cub18CUB_300001_SM_10006detail6reduce28DeviceReduceSingleTileKernelINS2_10policy_hubIfjN4cuda3std3__44plusIfEEE10Policy1000EN6thrust24THRUST_300001_SM_1000_NS6detail15normal_iteratorINSD_10device_ptrIfEEEEPfjS9_ffNS7_10__identityEEEvT0_T1_T2_T3_T4_T6_ --------------------------
	.section	.nv.info._ZN3cub18CUB_300001_SM_10006detail6reduce28DeviceReduceSingleTileKernelINS2_10policy_hubIfjN4cuda3std3__44plusIfEEE10Policy1000EN6thrust24THRUST_300001_SM_1000_NS6detail15normal_iteratorINSD_10device_ptrIfEEEEPfjS9_ffNS7_10__identityEEEvT0_T1_T2_T3_T4_T6_,"",@"SHT_CUDA_INFO"
	.sectionflags	@""
	.align	4


	//----- nvinfo : EIATTR_CUDA_API_VERSION
	.align		4
        /*0000*/ 	.byte	0x04, 0x37
        /*0002*/ 	.short	(.L_254 - .L_253)
.L_253:
        /*0004*/ 	.word	0x00000082


	//----- nvinfo : EIATTR_KPARAM_INFO
	.align		4
.L_254:
        /*0008*/ 	.byte	0x04, 0x17
        /*000a*/ 	.short	(.L_256 - .L_255)
.L_255:
        /*000c*/ 	.word	0x00000000
        /*0010*/ 	.short	0x0005
        /*0012*/ 	.short	0x001c
        /*0014*/ 	.byte	0x00, 0xf0, 0x05, 0x00


	//----- nvinfo : EIATTR_KPARAM_INFO
	.align		4
.L_256:
        /*0018*/ 	.byte	0x04, 0x17
        /*001a*/ 	.short	(.L_258 - .L_257)
.L_257:
        /*001c*/ 	.word	0x00000000
        /*0020*/ 	.short	0x0004
        /*0022*/ 	.short	0x0018
        /*0024*/ 	.byte	0x00, 0xf0, 0x11, 0x00


	//----- nvinfo : EIATTR_KPARAM_INFO
	.align		4
.L_258:
        /*0028*/ 	.byte	0x04, 0x17
        /*002a*/ 	.short	(.L_260 - .L_259)
.L_259:
        /*002c*/ 	.word	0x00000000
        /*0030*/ 	.short	0x0003
        /*0032*/ 	.short	0x0014
        /*0034*/ 	.byte	0x00, 0xf0, 0x05, 0x00


	//----- nvinfo : EIATTR_KPARAM_INFO
	.align		4
.L_260:
        /*0038*/ 	.byte	0x04, 0x17
        /*003a*/ 	.short	(.L_262 - .L_261)
.L_261:
        /*003c*/ 	.word	0x00000000
        /*0040*/ 	.short	0x0002
        /*0042*/ 	.short	0x0010
        /*0044*/ 	.byte	0x00, 0xf0, 0x11, 0x00


	//----- nvinfo : EIATTR_KPARAM_INFO
	.align		4
.L_262:
        /*0048*/ 	.byte	0x04, 0x17
        /*004a*/ 	.short	(.L_264 - .L_263)
.L_263:
        /*004c*/ 	.word	0x00000000
        /*0050*/ 	.short	0x0001
        /*0052*/ 	.short	0x0008
        /*0054*/ 	.byte	0x00, 0xf5, 0x21, 0x00


	//----- nvinfo : EIATTR_KPARAM_INFO
	.align		4
.L_264:
        /*0058*/ 	.byte	0x04, 0x17
        /*005a*/ 	.short	(.L_266 - .L_265)
.L_265:
        /*005c*/ 	.word	0x00000000
        /*0060*/ 	.short	0x0000
        /*0062*/ 	.short	0x0000
        /*0064*/ 	.byte	0x00, 0xf0, 0x21, 0x00


	//----- nvinfo : EIATTR_SPARSE_MMA_MASK
	.align		4
.L_266:
        /*0068*/ 	.byte	0x03, 0x50
        /*006a*/ 	.short	0x0000


	//----- nvinfo : EIATTR_MAXREG_COUNT
	.align		4
        /*006c*/ 	.byte	0x03, 0x1b
        /*006e*/ 	.short	0x0080


	//----- nvinfo : EIATTR_NUM_BARRIERS
	.align		4
        /*0070*/ 	.byte	0x02, 0x4c
        /*0072*/ 	.byte	0x01
	.zero		1


	//----- nvinfo : EIATTR_MERCURY_ISA_VERSION
	.align		4
        /*0074*/ 	.byte	0x03, 0x5f
        /*0076*/ 	.short	0x0101


	//----- nvinfo : EIATTR_UNUSED_LOAD_BYTE_OFFSET
	.align		4
        /*0078*/ 	.byte	0x04, 0x44
        /*007a*/ 	.short	(.L_268 - .L_267)


	//   ....[0]....
.L_267:
        /*007c*/ 	.word	0x00000b00
        /*0080*/ 	.word	0x0000fff0


	//   ....[1]....
        /*0084*/ 	.word	0x00000f10
        /*0088*/ 	.word	0x0000fff0


	//   ....[2]....
        /*008c*/ 	.word	0x00002270
        /*0090*/ 	.word	0x0000fff0


	//----- nvinfo : EIATTR_COOP_GROUP_MASK_REGIDS
	.align		4
.L_268:
        /*0094*/ 	.byte	0x04, 0x29
        /*0096*/ 	.short	(.L_270 - .L_269)


	//   ....[0]....
.L_269:
        /*0098*/ 	.word	0xffffffff


	//   ....[1]....
        /*009c*/ 	.word	0xffffffff


	//   ....[2]....
        /*00a0*/ 	.word	0xffffffff


	//   ....[3]....
        /*00a4*/ 	.word	0xffffffff


	//   ....[4]....
        /*00a8*/ 	.word	0xffffffff


	//   ....[5]....
        /*00ac*/ 	.word	0xffffffff


	//   ....[6]....
        /*00b0*/ 	.word	0xffffffff


	//   ....[7]....
        /*00b4*/ 	.word	0xffffffff


	//   ....[8]....
        /*00b8*/ 	.word	0xffffffff


	//   ....[9]....
        /*00bc*/ 	.word	0xffffffff


	//   ....[10]....
        /*00c0*/ 	.word	0xffffffff


	//   ....[11]....
        /*00c4*/ 	.word	0xffffffff


	//   ....[12]....
        /*00c8*/ 	.word	0xffffffff


	//   ....[13]....
        /*00cc*/ 	.word	0xffffffff


	//   ....[14]....
        /*00d0*/ 	.word	0xffffffff


	//----- nvinfo : EIATTR_COOP_GROUP_INSTR_OFFSETS
	.align		4
.L_270:
        /*00d4*/ 	.byte	0x04, 0x28
        /*00d6*/ 	.short	(.L_272 - .L_271)


	//   ....[0]....
.L_271:
        /*00d8*/ 	.word	0x00000910


	//   ....[1]....
        /*00dc*/ 	.word	0x00000970


	//   ....[2]....
        /*00e0*/ 	.word	0x000009e0


	//   ....[3]....
        /*00e4*/ 	.word	0x00000a30


	//   ....[4]....
        /*00e8*/ 	.word	0x00000a60


	//   ....[5]....
        /*00ec*/ 	.word	0x00000cb0


	//   ....[6]....
        /*00f0*/ 	.word	0x00000d40


	//   ....[7]....
        /*00f4*/ 	.word	0x00000d80


	//   ....[8]....
        /*00f8*/ 	.word	0x00000dd0


	//   ....[9]....
        /*00fc*/ 	.word	0x00000e10


	//   ....[10]....
        /*0100*/ 	.word	0x00002090


	//   ....[11]....
        /*0104*/ 	.word	0x00002110


	//   ....[12]....
        /*0108*/ 	.word	0x00002160


	//   ....[13]....
        /*010c*/ 	.word	0x000021a0


	//   ....[14]....
        /*0110*/ 	.word	0x000021d0


	//----- nvinfo : EIATTR_VRC_CTA_INIT_COUNT
	.align		4
.L_272:
        /*0114*/ 	.byte	0x02, 0x4a
	.zero		1
	.zero		1


	//----- nvinfo : EIATTR_EXIT_INSTR_OFFSETS
	.align		4
        /*0118*/ 	.byte	0x04, 0x1c
        /*011a*/ 	.short	(.L_274 - .L_273)


	//   ....[0]....
.L_273:
        /*011c*/ 	.word	0x00000080


	//   ....[1]....
        /*0120*/ 	.word	0x000000c0


	//   ....[2]....
        /*0124*/ 	.word	0x000023b0


	//   ....[3]....
        /*0128*/ 	.word	0x00002400


	//----- nvinfo : EIATTR_MAX_THREADS
	.align		4
.L_274:
        /*012c*/ 	.byte	0x04, 0x05
        /*012e*/ 	.short	(.L_276 - .L_275)
.L_275:
        /*0130*/ 	.word	0x00000200
        /*0134*/ 	.word	0x00000001
        /*0138*/ 	.word	0x00000001


	//----- nvinfo : EIATTR_CRS_STACK_SIZE
	.align		4
.L_276:
        /*013c*/ 	.byte	0x04, 0x1e
        /*013e*/ 	.short	(.L_278 - .L_277)
.L_277:
        /*0140*/ 	.word	0x00000000


	//----- nvinfo : EIATTR_CBANK_PARAM_SIZE
	.align		4
.L_278:
        /*0144*/ 	.byte	0x03, 0x19
        /*0146*/ 	.short	0x001d


	//----- nvinfo : EIATTR_PARAM_CBANK
	.align		4
        /*0148*/ 	.byte	0x04, 0x0a
        /*014a*/ 	.short	(.L_280 - .L_279)
	.align		4
.L_279:
        /*014c*/ 	.word	index@(.nv.constant0._ZN3cub18CUB_300001_SM_10006detail6reduce28DeviceReduceSingleTileKernelINS2_10policy_hubIfjN4cuda3std3__44plusIfEEE10Policy1000EN6thrust24THRUST_300001_SM_1000_NS6detail15normal_iteratorINSD_10device_ptrIfEEEEPfjS9_ffNS7_10__identityEEEvT0_T1_T2_T3_T4_T6_)
        /*0150*/ 	.short	0x0380
        /*0152*/ 	.short	0x001d


	//----- nvinfo : EIATTR_SW_WAR
	.align		4
.L_280:
        /*0154*/ 	.byte	0x04, 0x36
        /*0156*/ 	.short	(.L_282 - .L_281)
.L_281:
        /*0158*/ 	.word	0x00000008
.L_282:


//--------------------- .nv.info._ZN3cub18CUB_300001_SM_10006detail9transform16transform_kernelINS2_10policy_hubILb1EN4cuda3std3__45tupleIJN6thrust24THRUST_300001_SM_1000_NS6detail15normal_iteratorINSA_10device_ptrIfEEEEEEEE10policy1000El10own_squareSF_JPfEEEvT0_iT1_T2_DpNS2_10kernel_argIT3_EE --------------------------
	.section	.nv.info._ZN3cub18CUB_300001_SM_10006detail9transform16transform_kernelINS2_10policy_hubILb1EN4cuda3std3__45tupleIJN6thrust24THRUST_300001_SM_1000_NS6detail15normal_iteratorINSA_10device_ptrIfEEEEEEEE10policy1000El10own_squareSF_JPfEEEvT0_iT1_T2_DpNS2_10kernel_argIT3_EE,"",@"SHT_CUDA_INFO"
	.sectionflags	@""
	.align	4


	//----- nvinfo : EIATTR_CUDA_API_VERSION
	.align		4
        /*0000*/ 	.byte	0x04, 0x37
        /*0002*/ 	.short	(.L_284 - .L_283)
.L_283:
        /*0004*/ 	.word	0x00000082


	//----- nvinfo : EIATTR_KPARAM_INFO
	.align		4
.L_284:
        /*0008*/ 	.byte	0x04, 0x17
        /*000a*/ 	.short	(.L_286 - .L_285)
.L_285:
        /*000c*/ 	.word	0x00000000
        /*0010*/ 	.short	0x0004
        /*0012*/ 	.short	0x0018
        /*0014*/ 	.byte	0x00, 0xf0, 0x41, 0x00


	//----- nvinfo : EIATTR_KPARAM_INFO
	.align		4
.L_286:
        /*0018*/ 	.byte	0x04, 0x17
        /*001a*/ 	.short	(.L_288 - .L_287)
.L_287:
        /*001c*/ 	.word	0x00000000
        /*0020*/ 	.short	0x0003
        /*0022*/ 	.short	0x0010
        /*0024*/ 	.byte	0x00, 0xf0, 0x21, 0x00


	//----- nvinfo : EIATTR_KPARAM_INFO
	.align		4
.L_288:
        /*0028*/ 	.byte	0x04, 0x17
        /*002a*/ 	.short	(.L_290 - .L_289)
.L_289:
        /*002c*/ 	.word	0x00000000
        /*0030*/ 	.short	0x0002
        /*0032*/ 	.short	0x000c
        /*0034*/ 	.byte	0x00, 0xf0, 0x05, 0x00


	//----- nvinfo : EIATTR_KPARAM_INFO
	.align		4
.L_290:
        /*0038*/ 	.byte	0x04, 0x17
        /*003a*/ 	.short	(.L_292 - .L_291)
.L_291:
        /*003c*/ 	.word	0x00000000
        /*0040*/ 	.short	0x0001
        /*0042*/ 	.short	0x0008
        /*0044*/ 	.byte	0x00, 0xf0, 0x11, 0x00


	//----- nvinfo : EIATTR_KPARAM_INFO
	.align		4
.L_292:
        /*0048*/ 	.byte	0x04, 0x17
        /*004a*/ 	.short	(.L_294 - .L_293)
.L_293:
        /*004c*/ 	.word	0x00000000
        /*0050*/ 	.short	0x0000
        /*0052*/ 	.short	0x0000
        /*0054*/ 	.byte	0x00, 0xf0, 0x21, 0x00


	//----- nvinfo : EIATTR_SPARSE_MMA_MASK
	.align		4
.L_294:
        /*0058*/ 	.byte	0x03, 0x50
        /*005a*/ 	.short	0x0000


	//----- nvinfo : EIATTR_MAXREG_COUNT
	.align		4
        /*005c*/ 	.byte	0x03, 0x1b
        /*005e*/ 	.short	0x00ff


	//----- nvinfo : EIATTR_MERCURY_ISA_VERSION
	.align		4
        /*0060*/ 	.byte	0x03, 0x5f
        /*0062*/ 	.short	0x0101


	//----- nvinfo : EIATTR_VRC_CTA_INIT_COUNT
	.align		4
        /*0064*/ 	.byte	0x02, 0x4a
	.zero		1
	.zero		1


	//----- nvinfo : EIATTR_EXIT_INSTR_OFFSETS
	.align		4
        /*0068*/ 	.byte	0x04, 0x1c
        /*006a*/ 	.short	(.L_296 - .L_295)


	//   ....[0]....
.L_295:
        /*006c*/ 	.word	0x000002a0


	//   ....[1]....
        /*0070*/ 	.word	0x00000a30


	//   ....[2]....
        /*0074*/ 	.word	0x00000c60


	//   ....[3]....
        /*0078*/ 	.word	0x00000da0


	//   ....[4]....
        /*007c*/ 	.word	0x00000dd0


	//   ....[5]....
        /*0080*/ 	.word	0x00000e30


	//   ....[6]....
        /*0084*/ 	.word	0x00000e50


	//   ....[7]....
        /*0088*/ 	.word	0x00001310


	//   ....[8]....
        /*008c*/ 	.word	0x00001520


	//   ....[9]....
        /*0090*/ 	.word	0x00001670


	//   ....[10]....
        /*0094*/ 	.word	0x00001710


	//----- nvinfo : EIATTR_MAX_THREADS
	.align		4
.L_296:
        /*0098*/ 	.byte	0x04, 0x05
        /*009a*/ 	.short	(.L_298 - .L_297)
.L_297:
        /*009c*/ 	.word	0x00000080
        /*00a0*/ 	.word	0x00000001
        /*00a4*/ 	.word	0x00000001


	//----- nvinfo : EIATTR_CRS_STACK_SIZE
	.align		4
.L_298:
        /*00a8*/ 	.byte	0x04, 0x1e
        /*00aa*/ 	.short	(.L_300 - .L_299)
.L_299:
        /*00ac*/ 	.word	0x00000000


	//----- nvinfo : EIATTR_CBANK_PARAM_SIZE
	.align		4
.L_300:
        /*00b0*/ 	.byte	0x03, 0x19
        /*00b2*/ 	.short	0x0028


	//----- nvinfo : EIATTR_PARAM_CBANK
	.align		4
        /*00b4*/ 	.byte	0x04, 0x0a
        /*00b6*/ 	.short	(.L_302 - .L_301)
	.align		4
.L_301:
        /*00b8*/ 	.word	index@(.nv.constant0._ZN3cub18CUB_300001_SM_10006detail9transform16transform_kernelINS2_10policy_hubILb1EN4cuda3std3__45tupleIJN6thrust24THRUST_300001_SM_1000_NS6detail15normal_iteratorINSA_10device_ptrIfEEEEEEEE10policy1000El10own_squareSF_JPfEEEvT0_iT1_T2_DpNS2_10kernel_argIT3_EE)
        /*00bc*/ 	.short	0x0380
        /*00be*/ 	.short	0x0028


	//----- nvinfo : EIATTR_SW_WAR
	.align		4
.L_302:
        /*00c0*/ 	.byte	0x04, 0x36
        /*00c2*/ 	.short	(.L_304 - .L_303)
.L_303:
        /*00c4*/ 	.word	0x00000008
.L_304:


//--------------------- .nv.info._ZN3cub18CUB_300001_SM_10006detail9transform16transform_kernelINS2_10policy_hubILb1EN4cuda3std3__45tupleIJN6thrust24THRUST_300001_SM_1000_NS6detail15normal_iteratorINSA_10device_ptrIfEEEEEEEE10policy1000Ei10own_squareSF_JPfEEEvT0_iT1_T2_DpNS2_10kernel_argIT3_EE --------------------------
	.section	.nv.info._ZN3cub18CUB_300001_SM_10006detail9transform16transform_kernelINS2_10policy_hubILb1EN4cuda3std3__45tupleIJN6thrust24THRUST_300001_SM_1000_NS6detail15normal_iteratorINSA_10device_ptrIfEEEEEEEE10policy1000Ei10own_squareSF_JPfEEEvT0_iT1_T2_DpNS2_10kernel_argIT3_EE,"",@"SHT_CUDA_INFO"
	.sectionflags	@""
	.align	4


	//----- nvinfo : EIATTR_CUDA_API_VERSION
	.align		4
        /*0000*/ 	.byte	0x04, 0x37
        /*0002*/ 	.short	(.L_306 - .L_305)
.L_305:
        /*0004*/ 	.word	0x00000082


	//----- nvinfo : EIATTR_KPARAM_INFO
	.align		4
.L_306:
        /*0008*/ 	.byte	0x04, 0x17
        /*000a*/ 	.short	(.L_308 - .L_307)
.L_307:
        /*000c*/ 	.word	0x00000000
        /*0010*/ 	.short	0x0004
        /*0012*/ 	.short	0x0018
        /*0014*/ 	.byte	0x00, 0xf0, 0x41, 0x00


	//----- nvinfo : EIATTR_KPARAM_INFO
	.align		4
.L_308:
        /*0018*/ 	.byte	0x04, 0x17
        /*001a*/ 	.short	(.L_310 - .L_309)
.L_309:
        /*001c*/ 	.word	0x00000000
        /*0020*/ 	.short	0x0003
        /*0022*/ 	.short	0x0010
        /*0024*/ 	.byte	0x00, 0xf0, 0x21, 0x00


	//----- nvinfo : EIATTR_KPARAM_INFO
	.align		4
.L_310:
        /*0028*/ 	.byte	0x04, 0x17
        /*002a*/ 	.short	(.L_312 - .L_311)
.L_311:
        /*002c*/ 	.word	0x00000000
        /*0030*/ 	.short	0x0002
        /*0032*/ 	.short	0x0008
        /*0034*/ 	.byte	0x00, 0xf0, 0x05, 0x00


	//----- nvinfo : EIATTR_KPARAM_INFO
	.align		4
.L_312:
        /*0038*/ 	.byte	0x04, 0x17
        /*003a*/ 	.short	(.L_314 - .L_313)
.L_313:
        /*003c*/ 	.word	0x00000000
        /*0040*/ 	.short	0x0001
        /*0042*/ 	.short	0x0004
        /*0044*/ 	.byte	0x00, 0xf0, 0x11, 0x00


	//----- nvinfo : EIATTR_KPARAM_INFO
	.align		4
.L_314:
        /*0048*/ 	.byte	0x04, 0x17
        /*004a*/ 	.short	(.L_316 - .L_315)
.L_315:
        /*004c*/ 	.word	0x00000000
        /*0050*/ 	.short	0x0000
        /*0052*/ 	.short	0x0000
        /*0054*/ 	.byte	0x00, 0xf0, 0x11, 0x00


	//----- nvinfo : EIATTR_SPARSE_MMA_MASK
	.align		4
.L_316:
        /*0058*/ 	.byte	0x03, 0x50
        /*005a*/ 	.short	0x0000


	//----- nvinfo : EIATTR_MAXREG_COUNT
	.align		4
        /*005c*/ 	.byte	0x03, 0x1b
        /*005e*/ 	.short	0x00ff


	//----- nvinfo : EIATTR_MERCURY_ISA_VERSION
	.align		4
        /*0060*/ 	.byte	0x03, 0x5f
        /*0062*/ 	.short	0x0101


	//----- nvinfo : EIATTR_VRC_CTA_INIT_COUNT
	.align		4
        /*0064*/ 	.byte	0x02, 0x4a
	.zero		1
	.zero		1


	//----- nvinfo : EIATTR_EXIT_INSTR_OFFSETS
	.align		4
        /*0068*/ 	.byte	0x04, 0x1c
        /*006a*/ 	.short	(.L_318 - .L_317)


	//   ....[0]....
.L_317:
        /*006c*/ 	.word	0x000001f0


	//   ....[1]....
        /*0070*/ 	.word	0x000006b0


	//   ....[2]....
        /*0074*/ 	.word	0x000008d0


	//   ....[3]....
        /*0078*/ 	.word	0x00000a20


	//   ....[4]....
        /*007c*/ 	.word	0x00000ae0


	//   ....[5]....
        /*0080*/ 	.word	0x00000b00


	//   ....[6]....
        /*0084*/ 	.word	0x00000ea0


	//   ....[7]....
        /*0088*/ 	.word	0x000010d0


	//   ....[8]....
        /*008c*/ 	.word	0x00001210


	//   ....[9]....
        /*0090*/ 	.word	0x00001240


	//   ....[10]....
        /*0094*/ 	.word	0x000012a0


	//----- nvinfo : EIATTR_MAX_THREADS
	.align		4
.L_318:
        /*0098*/ 	.byte	0x04, 0x05
        /*009a*/ 	.short	(.L_320 - .L_319)
.L_319:
        /*009c*/ 	.word	0x00000080
        /*00a0*/ 	.word	0x00000001
        /*00a4*/ 	.word	0x00000001


	//----- nvinfo : EIATTR_CRS_STACK_SIZE
	.align		4
.L_320:
        /*00a8*/ 	.byte	0x04, 0x1e
        /*00aa*/ 	.short	(.L_322 - .L_321)
.L_321:
        /*00ac*/ 	.word	0x00000000


	//----- nvinfo : EIATTR_CBANK_PARAM_SIZE
	.align		4
.L_322:
        /*00b0*/ 	.byte	0x03, 0x19
        /*00b2*/ 	.short	0x0028


	//----- nvinfo : EIATTR_PARAM_CBANK
	.align		4
        /*00b4*/ 	.byte	0x04, 0x0a
        /*00b6*/ 	.short	(.L_324 - .L_323)
	.align		4
.L_323:
        /*00b8*/ 	.word	index@(.nv.constant0._ZN3cub18CUB_300001_SM_10006detail9transform16transform_kernelINS2_10policy_hubILb1EN4cuda3std3__45tupleIJN6thrust24THRUST_300001_SM_1000_NS6detail15normal_iteratorINSA_10device_ptrIfEEEEEEEE10policy1000Ei10own_squareSF_JPfEEEvT0_iT1_T2_DpNS2_10kernel_argIT3_EE)
        /*00bc*/ 	.short	0x0380
        /*00be*/ 	.short	0x0028


	//----- nvinfo : EIATTR_SW_WAR
	.align		4
.L_324:
        /*00c0*/ 	.byte	0x04, 0x36
        /*00c2*/ 	.short	(.L_326 - .L_325)
.L_325:
        /*00c4*/ 	.word	0x00000008
.L_326:


//--------------------- .nv.info._ZN3cub18CUB_300001_SM_10006detail8for_each13static_kernelINS2_12policy_hub_t12policy_500_tElNS2_12op_wrapper_tIlN6thrust24THRUST_300001_SM_1000_NS8cuda_cub10generate_fIPDoFivEEENS8_6detail15normal_iteratorINS8_10device_ptrIfEEEEEEEEvT0_T1_ --------------------------
	.section	.nv.info._ZN3cub18CUB_300001_SM_10006detail8for_each13static_kernelINS2_12policy_hub_t12policy_500_tElNS2_12op_wrapper_tIlN6thrust24THRUST_300001_SM_1000_NS8cuda_cub10generate_fIPDoFivEEENS8_6detail15normal_iteratorINS8_10device_ptrIfEEEEEEEEvT0_T1_,"",@"SHT_CUDA_INFO"
	.sectionflags	@""
	.align	4


	//----- nvinfo : EIATTR_CUDA_API_VERSION
	.align		4
        /*0000*/ 	.byte	0x04, 0x37
        /*0002*/ 	.short	(.L_328 - .L_327)
.L_327:
        /*0004*/ 	.word	0x00000082


	//----- nvinfo : EIATTR_KPARAM_INFO
	.align		4
.L_328:
        /*0008*/ 	.byte	0x04, 0x17
        /*000a*/ 	.short	(.L_330 - .L_329)
.L_329:
        /*000c*/ 	.word	0x00000000
        /*0010*/ 	.short	0x0001
        /*0012*/ 	.short	0x0008
        /*0014*/ 	.byte	0x00, 0xf0, 0x41, 0x00


	//----- nvinfo : EIATTR_KPARAM_INFO
	.align		4
.L_330:
        /*0018*/ 	.byte	0x04, 0x17
        /*001a*/ 	.short	(.L_332 - .L_331)
.L_331:
        /*001c*/ 	.word	0x00000000
        /*0020*/ 	.short	0x0000
        /*0022*/ 	.short	0x0000
        /*0024*/ 	.byte	0x00, 0xf0, 0x21, 0x00


	//----- nvinfo : EIATTR_SPARSE_MMA_MASK
	.align		4
.L_332:
        /*0028*/ 	.byte	0x03, 0x50
        /*002a*/ 	.short	0x0000


	//----- nvinfo : EIATTR_MAXREG_COUNT
	.align		4
        /*002c*/ 	.byte	0x03, 0x1b
        /*002e*/ 	.short	0x00ff


	//----- nvinfo : EIATTR_MERCURY_ISA_VERSION
	.align		4
        /*0030*/ 	.byte	0x03, 0x5f
        /*0032*/ 	.short	0x0101


	//----- nvinfo : EIATTR_VRC_CTA_INIT_COUNT
	.align		4
        /*0034*/ 	.byte	0x02, 0x4a
	.zero		1
	.zero		1


	//----- nvinfo : EIATTR_EXIT_INSTR_OFFSETS
	.align		4
        /*0038*/ 	.byte	0x04, 0x1c
        /*003a*/ 	.short	(.L_334 - .L_333)


	//   ....[0]....
.L_333:
        /*003c*/ 	.word	0x000001c0


	//   ....[1]....
        /*0040*/ 	.word	0x00000340


	//   ....[2]....
        /*0044*/ 	.word	0x000003b0


	//----- nvinfo : EIATTR_MAX_THREADS
	.align		4
.L_334:
        /*0048*/ 	.byte	0x04, 0x05
        /*004a*/ 	.short	(.L_336 - .L_335)
.L_335:
        /*004c*/ 	.word	0x00000100
        /*0050*/ 	.word	0x00000001
        /*0054*/ 	.word	0x00000001


	//----- nvinfo : EIATTR_CRS_STACK_SIZE
	.align		4
.L_336:
        /*0058*/ 	.byte	0x04, 0x1e
        /*005a*/ 	.short	(.L_338 - .L_337)
.L_337:
        /*005c*/ 	.word	0x00000000


	//----- nvinfo : EIATTR_CBANK_PARAM_SIZE
	.align		4
.L_338:
        /*0060*/ 	.byte	0x03, 0x19
        /*0062*/ 	.short	0x0018


	//----- nvinfo : EIATTR_PARAM_CBANK
	.align		4
        /*0064*/ 	.byte	0x04, 0x0a
        /*0066*/ 	.short	(.L_340 - .L_339)
	.align		4
.L_339:
        /*0068*/ 	.word	index@(.nv.constant0._ZN3cub18CUB_300001_SM_10006detail8for_each13static_kernelINS2_12policy_hub_t12policy_500_tElNS2_12op_wrapper_tIlN6thrust24THRUST_300001_SM_1000_NS8cuda_cub10generate_fIPDoFivEEENS8_6detail15normal_iteratorINS8_10device_ptrIfEEEEEEEEvT0_T1_)
        /*006c*/ 	.short	0x0380
        /*006e*/ 	.short	0x0018


	//----- nvinfo : EIATTR_SW_WAR
	.align		4
.L_340:
        /*0070*/ 	.byte	0x04, 0x36
        /*0072*/ 	.short	(.L_342 - .L_341)
.L_341:
        /*0074*/ 	.word	0x00000008
.L_342:


//--------------------- .nv.info._ZN3cub18CUB_300001_SM_10006detail8for_each13static_kernelINS2_12policy_hub_t12policy_500_tEmN6thrust24THRUST_300001_SM_1000_NS8cuda_cub20__uninitialized_fill7functorINS7_10device_ptrIfEEfEEEEvT0_T1_ --------------------------
	.section	.nv.info._ZN3cub18CUB_300001_SM_10006detail8for_each13static_kernelINS2_12policy_hub_t12policy_500_tEmN6thrust24THRUST_300001_SM_1000_NS8cuda_cub20__uninitialized_fill7functorINS7_10device_ptrIfEEfEEEEvT0_T1_,"",@"SHT_CUDA_INFO"
	.sectionflags	@""
	.align	4


	//----- nvinfo : EIATTR_CUDA_API_VERSION
	.align		4
        /*0000*/ 	.byte	0x04, 0x37
        /*0002*/ 	.short	(.L_344 - .L_343)
.L_343:
        /*0004*/ 	.word	0x00000082


	//----- nvinfo : EIATTR_KPARAM_INFO
	.align		4
.L_344:
        /*0008*/ 	.byte	0x04, 0x17
        /*000a*/ 	.short	(.L_346 - .L_345)
.L_345:
        /*000c*/ 	.word	0x00000000
        /*0010*/ 	.short	0x0001
        /*0012*/ 	.short	0x0008
        /*0014*/ 	.byte	0x00, 0xf0, 0x41, 0x00


	//----- nvinfo : EIATTR_KPARAM_INFO
	.align		4
.L_346:
        /*0018*/ 	.byte	0x04, 0x17
        /*001a*/ 	.short	(.L_348 - .L_347)
.L_347:
        /*001c*/ 	.word	0x00000000
        /*0020*/ 	.short	0x0000
        /*0022*/ 	.short	0x0000
        /*0024*/ 	.byte	0x00, 0xf0, 0x21, 0x00


	//----- nvinfo : EIATTR_SPARSE_MMA_MASK
	.align		4
.L_348:
        /*0028*/ 	.byte	0x03, 0x50
        /*002a*/ 	.short	0x0000


	//----- nvinfo : EIATTR_MAXREG_COUNT
	.align		4
        /*002c*/ 	.byte	0x03, 0x1b
        /*002e*/ 	.short	0x00ff


	//----- nvinfo : EIATTR_MERCURY_ISA_VERSION
	.align		4
        /*0030*/ 	.byte	0x03, 0x5f
        /*0032*/ 	.short	0x0101


	//----- nvinfo : EIATTR_VRC_CTA_INIT_COUNT
	.align		4
        /*0034*/ 	.byte	0x02, 0x4a
	.zero		1
	.zero		1


	//----- nvinfo : EIATTR_EXIT_INSTR_OFFSETS
	.align		4
        /*0038*/ 	.byte	0x04, 0x1c
        /*003a*/ 	.short	(.L_350 - .L_349)


	//   ....[0]....
.L_349:
        /*003c*/ 	.word	0x00000130


	//   ....[1]....
        /*0040*/ 	.word	0x00000230


	//   ....[2]....
        /*0044*/ 	.word	0x00000260


	//----- nvinfo : EIATTR_MAX_THREADS
	.align		4
.L_350:
        /*0048*/ 	.byte	0x04, 0x05
        /*004a*/ 	.short	(.L_352 - .L_351)
.L_351:
        /*004c*/ 	.word	0x00000100
        /*0050*/ 	.word	0x00000001
        /*0054*/ 	.word	0x00000001


	//----- nvinfo : EIATTR_CBANK_PARAM_SIZE
	.align		4
.L_352:
        /*0058*/ 	.byte	0x03, 0x19
        /*005a*/ 	.short	0x0018


	//----- nvinfo : EIATTR_PARAM_CBANK
	.align		4
        /*005c*/ 	.byte	0x04, 0x0a
        /*005e*/ 	.short	(.L_354 - .L_353)
	.align		4
.L_353:
        /*0060*/ 	.word	index@(.nv.constant0._ZN3cub18CUB_300001_SM_10006detail8for_each13static_kernelINS2_12policy_hub_t12policy_500_tEmN6thrust24THRUST_300001_SM_1000_NS8cuda_cub20__uninitialized_fill7functorINS7_10device_ptrIfEEfEEEEvT0_T1_)
        /*0064*/ 	.short	0x0380
        /*0066*/ 	.short	0x0018


	//----- nvinfo : EIATTR_SW_WAR
	.align		4
.L_354:
        /*0068*/ 	.byte	0x04, 0x36
        /*006a*/ 	.short	(.L_356 - .L_355)
.L_355:
        /*006c*/ 	.word	0x00000008
.L_356:


//--------------------- .nv.info._ZN3cub18CUB_300001_SM_10006detail11EmptyKernelIvEEvv --------------------------
	.section	.nv.info._ZN3cub18CUB_300001_SM_10006detail11EmptyKernelIvEEvv,"",@"SHT_CUDA_INFO"
	.sectionflags	@""
	.align	4


	//----- nvinfo : EIATTR_CUDA_API_VERSION
	.align		4
        /*0000*/ 	.byte	0x04, 0x37
        /*0002*/ 	.short	(.L_358 - .L_357)
.L_357:
        /*0004*/ 	.word	0x00000082


	//----- nvinfo : EIATTR_SPARSE_MMA_MASK
	.align		4
.L_358:
        /*0008*/ 	.byte	0x03, 0x50
        /*000a*/ 	.short	0x0000


	//----- nvinfo : EIATTR_MAXREG_COUNT
	.align		4
        /*000c*/ 	.byte	0x03, 0x1b
        /*000e*/ 	.short	0x00ff


	//----- nvinfo : EIATTR_MERCURY_ISA_VERSION
	.align		4
        /*0010*/ 	.byte	0x03, 0x5f
        /*0012*/ 	.short	0x0101


	//----- nvinfo : EIATTR_VRC_CTA_INIT_COUNT
	.align		4
        /*0014*/ 	.byte	0x02, 0x4a
	.zero		1
	.zero		1


	//----- nvinfo : EIATTR_EXIT_INSTR_OFFSETS
	.align		4
        /*0018*/ 	.byte	0x04, 0x1c
        /*001a*/ 	.short	(.L_360 - .L_359)


	//   ....[0]....
.L_359:
        /*001c*/ 	.word	0x00000010


	//----- nvinfo : EIATTR_SW_WAR
	.align		4
.L_360:
        /*0020*/ 	.byte	0x04, 0x36
        /*0022*/ 	.short	(.L_362 - .L_361)
.L_361:
        /*0024*/ 	.word	0x00000008
.L_362:


//--------------------- .nv.callgraph             --------------------------
	.section	.nv.callgraph,"",@"SHT_CUDA_CALLGRAPH"
	.align	4
	.sectionentsize	8
	.align		4
        /*0000*/ 	.word	0x00000000
	.align		4
        /*0004*/ 	.word	0xffffffff
	.align		4
        /*0008*/ 	.word	0x00000000
	.align		4
        /*000c*/ 	.word	0xfffffffe
	.align		4
        /*0010*/ 	.word	0x00000000
	.align		4
        /*0014*/ 	.word	0xfffffffd
	.align		4
        /*0018*/ 	.word	0x00000000
	.align		4
        /*001c*/ 	.word	0xfffffffc


//--------------------- .nv.constant4             --------------------------
	.section	.nv.constant4,"a",@progbits
	.align	8
	.align		8
.nv.constant4:
        /*0000*/ 	.dword	_ZN34_INTERNAL_24309eb1_4_k_cu_596b96574cuda3std3__45__cpo5beginE
	.align		8
        /*0008*/ 	.dword	_ZN34_INTERNAL_24309eb1_4_k_cu_596b96574cuda3std3__45__cpo3endE
	.align		8
        /*0010*/ 	.dword	_ZN34_INTERNAL_24309eb1_4_k_cu_596b96574cuda3std3__45__cpo6cbeginE
	.align		8
        /*0018*/ 	.dword	_ZN34_INTERNAL_24309eb1_4_k_cu_596b96574cuda3std3__45__cpo4cendE
	.align		8
        /*0020*/ 	.dword	_ZN34_INTERNAL_24309eb1_4_k_cu_596b96574cuda3std3__45__cpo6rbeginE
	.align		8
        /*0028*/ 	.dword	_ZN34_INTERNAL_24309eb1_4_k_cu_596b96574cuda3std3__45__cpo4rendE
	.align		8
        /*0030*/ 	.dword	_ZN34_INTERNAL_24309eb1_4_k_cu_596b96574cuda3std3__45__cpo7crbeginE
	.align		8
        /*0038*/ 	.dword	_ZN34_INTERNAL_24309eb1_4_k_cu_596b96574cuda3std3__45__cpo5crendE
	.align		8
        /*0040*/ 	.dword	_ZN34_INTERNAL_24309eb1_4_k_cu_596b96574cuda3std3__436_GLOBAL__N__24309eb1_4_k_cu_596b96576ignoreE
	.align		8
        /*0048*/ 	.dword	_ZN34_INTERNAL_24309eb1_4_k_cu_596b96574cuda3std3__419piecewise_constructE
	.align		8
        /*0050*/ 	.dword	_ZN34_INTERNAL_24309eb1_4_k_cu_596b96574cuda3std3__48in_placeE
	.align		8
        /*0058*/ 	.dword	_ZN34_INTERNAL_24309eb1_4_k_cu_596b96574cuda3std3__420unreachable_sentinelE
	.align		8
        /*0060*/ 	.dword	_ZN34_INTERNAL_24309eb1_4_k_cu_596b96574cuda3std3__47nulloptE
	.align		8
        /*0068*/ 	.dword	_ZN34_INTERNAL_24309eb1_4_k_cu_596b96574cuda3std3__48unexpectE
	.align		8
        /*0070*/ 	.dword	_ZN34_INTERNAL_24309eb1_4_k_cu_596b96574cuda3std6ranges3__45__cpo4swapE
	.align		8
        /*0078*/ 	.dword	_ZN34_INTERNAL_24309eb1_4_k_cu_596b96574cuda3std6ranges3__45__cpo9iter_moveE
	.align		8
        /*0080*/ 	.dword	_ZN34_INTERNAL_24309eb1_4_k_cu_596b96574cuda3std6ranges3__45__cpo5beginE
	.align		8
        /*0088*/ 	.dword	_ZN34_INTERNAL_24309eb1_4_k_cu_596b96574cuda3std6ranges3__45__cpo3endE
	.align		8
        /*0090*/ 	.dword	_ZN34_INTERNAL_24309eb1_4_k_cu_596b96574cuda3std6ranges3__45__cpo6cbeginE
	.align		8
        /*0098*/ 	.dword	_ZN34_INTERNAL_24309eb1_4_k_cu_596b96574cuda3std6ranges3__45__cpo4cendE
	.align		8
        /*00a0*/ 	.dword	_ZN34_INTERNAL_24309eb1_4_k_cu_596b96574cuda3std6ranges3__45__cpo7advanceE
	.align		8
        /*00a8*/ 	.dword	_ZN34_INTERNAL_24309eb1_4_k_cu_596b96574cuda3std6ranges3__45__cpo9iter_swapE
	.align		8
        /*00b0*/ 	.dword	_ZN34_INTERNAL_24309eb1_4_k_cu_596b96574cuda3std6ranges3__45__cpo4nextE
	.align		8
        /*00b8*/ 	.dword	_ZN34_INTERNAL_24309eb1_4_k_cu_596b96574cuda3std6ranges3__45__cpo4prevE
	.align		8
        /*00c0*/ 	.dword	_ZN34_INTERNAL_24309eb1_4_k_cu_596b96574cuda3std6ranges3__45__cpo4dataE
	.align		8
        /*00c8*/ 	.dword	_ZN34_INTERNAL_24309eb1_4_k_cu_596b96574cuda3std6ranges3__45__cpo5cdataE
	.align		8
        /*00d0*/ 	.dword	_ZN34_INTERNAL_24309eb1_4_k_cu_596b96574cuda3std6ranges3__45__cpo4sizeE
	.align		8
        /*00d8*/ 	.dword	_ZN34_INTERNAL_24309eb1_4_k_cu_596b96574cuda3std6ranges3__45__cpo5ssizeE
	.align		8
        /*00e0*/ 	.dword	_ZN34_INTERNAL_24309eb1_4_k_cu_596b96574cuda3std6ranges3__45__cpo8distanceE
	.align		8
        /*00e8*/ 	.dword	_ZN34_INTERNAL_24309eb1_4_k_cu_596b96576thrust24THRUST_300001_SM_1000_NS8cuda_cub3parE
	.align		8
        /*00f0*/ 	.dword	_ZN34_INTERNAL_24309eb1_4_k_cu_596b96576thrust24THRUST_300001_SM_1000_NS8cuda_cub10par_nosyncE
	.align		8
        /*00f8*/ 	.dword	_ZN34_INTERNAL_24309eb1_4_k_cu_596b96576thrust24THRUST_300001_SM_1000_NS6system6detail10sequential3seqE
	.align		8
        /*0100*/ 	.dword	_ZN34_INTERNAL_24309eb1_4_k_cu_596b96576thrust24THRUST_300001_SM_1000_NS12placeholders2_1E
	.align		8
        /*0108*/ 	.dword	_ZN34_INTERNAL_24309eb1_4_k_cu_596b96576thrust24THRUST_300001_SM_1000_NS12placeholders2_2E
	.align		8
        /*0110*/ 	.dword	_ZN34_INTERNAL_24309eb1_4_k_cu_596b96576thrust24THRUST_300001_SM_1000_NS12placeholders2_3E
	.align		8
        /*0118*/ 	.dword	_ZN34_INTERNAL_24309eb1_4_k_cu_596b96576thrust24THRUST_300001_SM_1000_NS12placeholders2_4E
	.align		8
        /*0120*/ 	.dword	_ZN34_INTERNAL_24309eb1_4_k_cu_596b96576thrust24THRUST_300001_SM_1000_NS12placeholders2_5E
	.align		8
        /*0128*/ 	.dword	_ZN34_INTERNAL_24309eb1_4_k_cu_596b96576thrust24THRUST_300001_SM_1000_NS12placeholders2_6E
	.align		8
        /*0130*/ 	.dword	_ZN34_INTERNAL_24309eb1_4_k_cu_596b96576thrust24THRUST_300001_SM_1000_NS12placeholders2_7E
	.align		8
        /*0138*/ 	.dword	_ZN34_INTERNAL_24309eb1_4_k_cu_596b96576thrust24THRUST_300001_SM_1000_NS12placeholders2_8E
	.align		8
        /*0140*/ 	.dword	_ZN34_INTERNAL_24309eb1_4_k_cu_596b96576thrust24THRUST_300001_SM_1000_NS12placeholders2_9E
	.align		8
        /*0148*/ 	.dword	_ZN34_INTERNAL_24309eb1_4_k_cu_596b96576thrust24THRUST_300001_SM_1000_NS12placeholders3_10E
	.align		8
        /*0150*/ 	.dword	_ZN34_INTERNAL_24309eb1_4_k_cu_596b96576thrust24THRUST_300001_SM_1000_NS3seqE


//--------------------- .text._ZN3cub18CUB_300001_SM_10006detail6reduce28DeviceReduceSingleTileKernelINS2_10policy_hubIfyN4cuda3std3__44plusIfEEE10Policy1000EPfSC_iS9_ffNS7_10__identityEEEvT0_T1_T2_T3_T4_T6_ --------------------------
	.section	.text._ZN3cub18CUB_300001_SM_10006detail6reduce28DeviceReduceSingleTileKernelINS2_10policy_hubIfyN4cuda3std3__44plusIfEEE10Policy1000EPfSC_iS9_ffNS7_10__identityEEEvT0_T1_T2_T3_T4_T6_,"ax",@progbits
	.align	128
        .global         _ZN3cub18CUB_300001_SM_10006detail6reduce28DeviceReduceSingleTileKernelINS2_10policy_hubIfyN4cuda3std3__44plusIfEEE10Policy1000EPfSC_iS9_ffNS7_10__identityEEEvT0_T1_T2_T3_T4_T6_
        .type           _ZN3cub18CUB_300001_SM_10006detail6reduce28DeviceReduceSingleTileKernelINS2_10policy_hubIfyN4cuda3std3__44plusIfEEE10Policy1000EPfSC_iS9_ffNS7_10__identityEEEvT0_T1_T2_T3_T4_T6_,@function
        .size           _ZN3cub18CUB_300001_SM_10006detail6reduce28DeviceReduceSingleTileKernelINS2_10policy_hubIfyN4cuda3std3__44plusIfEEE10Policy1000EPfSC_iS9_ffNS7_10__identityEEEvT0_T1_T2_T3_T4_T6_,(.L_x_286 - _ZN3cub18CUB_300001_SM_10006detail6reduce28DeviceReduceSingleTileKernelINS2_10policy_hubIfyN4cuda3std3__44plusIfEEE10Policy1000EPfSC_iS9_ffNS7_10__identityEEEvT0_T1_T2_T3_T4_T6_)
        .other          _ZN3cub18CUB_300001_SM_10006detail6reduce28DeviceReduceSingleTileKernelINS2_10policy_hubIfyN4cuda3std3__44plusIfEEE10Policy1000EPfSC_iS9_ffNS7_10__identityEEEvT0_T1_T2_T3_T4_T6_,@"STO_CUDA_ENTRY STV_DEFAULT"
_ZN3cub18CUB_300001_SM_10006detail6reduce28DeviceReduceSingleTileKernelINS2_10policy_hubIfyN4cuda3std3__44plusIfEEE10Policy1000EPfSC_iS9_ffNS7_10__identityEEEvT0_T1_T2_T3_T4_T6_:
.text._ZN3cub18CUB_300001_SM_10006detail6reduce28DeviceReduceSingleTileKernelINS2_10policy_hubIfyN4cuda3std3__44plusIfEEE10Policy1000EPfSC_iS9_ffNS7_10__identityEEEvT0_T1_T2_T3_T4_T6_:
[----:B------:R-:W-:Y:S01]  /*0000*/  LDC R1, c[0x0][0x37c] ;  /* 0x0000df00ff017b82 */ /* 0x000fe20000000800 */
[----:B------:R-:W0:Y:S01]  /*0010*/  LDCU UR4, c[0x0][0x390] ;  /* 0x00007200ff0477ac */ /* 0x000e220008000800 */
[----:B------:R-:W1:Y:S01]  /*0020*/  LDCU.64 UR6, c[0x0][0x358] ;  /* 0x00006b00ff0677ac */ /* 0x000e620008000a00 */
[----:B0-----:R-:W-:-:S04]  /*0030*/  MOV R20, UR4 ;  /* 0x0000000400147c02 */ /* 0x001fc80008000f00 */
[----:B------:R-:W-:-:S13]  /*0040*/  ISETP.NE.AND P0, PT, R20, RZ, PT ;  /* 0x000000ff1400720c */ /* 0x000fda0003f05270 */
[----:B-1----:R-:W-:Y:S05]  /*0050*/  @P0 BRA `(.L_x_0) ;  /* 0x00000000001c0947 */ /* 0x002fea0003800000 */
[----:B------:R-:W0:Y:S02]  /*0060*/  S2R R0, SR_TID.X ;  /* 0x0000000000007919 */ /* 0x000e240000002100 */
[----:B0-----:R-:W-:-:S13]  /*0070*/  ISETP.NE.AND P0, PT, R0, RZ, PT ;  /* 0x000000ff0000720c */ /* 0x001fda0003f05270 */
[----:B------:R-:W-:Y:S05]  /*0080*/  @P0 EXIT ;  /* 0x000000000000094d */ /* 0x000fea0003800000 */
[----:B------:R-:W0:Y:S08]  /*0090*/  LDC R5, c[0x0][0x398] ;  /* 0x0000e600ff057b82 */ /* 0x000e300000000800 */
[----:B------:R-:W0:Y:S02]  /*00a0*/  LDC.64 R2, c[0x0][0x388] ;  /* 0x0000e200ff027b82 */ /* 0x000e240000000a00 */
[----:B0-----:R-:W-:Y:S01]  /*00b0*/  STG.E desc[UR6][R2.64], R5 ;  /* 0x0000000502007986 */ /* 0x001fe2000c101906 */
[----:B------:R-:W-:Y:S05]  /*00c0*/  EXIT ;  /* 0x000000000000794d */ /* 0x000fea0003800000 */
.L_x_0:
[----:B------:R-:W0:Y:S01]  /*00d0*/  LDCU UR4, c[0x0][0x380] ;  /* 0x00007000ff0477ac */ /* 0x000e220008000800 */
[----:B------:R-:W-:Y:S01]  /*00e0*/  BSSY.RECONVERGENT B0, `(.L_x_1) ;  /* 0x00003ca000007945 */ /* 0x000fe20003800200 */
[----:B0-----:R-:W-:-:S09]  /*00f0*/  ULOP3.LUT UP0, URZ, UR4, 0xf, URZ, 0xc0, !UPT ;  /* 0x0000000f04ff7892 */ /* 0x001fd2000f80c0ff */
[----:B------:R-:W-:Y:S05]  /*0100*/  BRA.U UP0, `(.L_x_2) ;  /* 0x0000001d00607547 */ /* 0x000fea000b800000 */
[----:B------:R-:W-:-:S13]  /*0110*/  ISETP.GT.AND P0, PT, R20, 0xfff, PT ;  /* 0x00000fff1400780c */ /* 0x000fda0003f04270 */
[----:B------:R-:W-:Y:S05]  /*0120*/  @P0 BRA `(.L_x_3) ;  /* 0x0000000c00a80947 */ /* 0x000fea0003800000 */
[----:B------:R-:W0:Y:S01]  /*0130*/  S2R R9, SR_TID.X ;  /* 0x0000000000097919 */ /* 0x000e220000002100 */
[----:B------:R-:W-:Y:S01]  /*0140*/  BSSY.RECONVERGENT B1, `(.L_x_4) ;  /* 0x0000009000017945 */ /* 0x000fe20003800200 */
[----:B------:R-:W-:Y:S01]  /*0150*/  HFMA2 R0, -RZ, RZ, 0, 0 ;  /* 0x00000000ff007431 */ /* 0x000fe200000001ff */
[----:B0-----:R-:W-:Y:S02]  /*0160*/  ISETP.GE.AND P0, PT, R9, R20, PT ;  /* 0x000000140900720c */ /* 0x001fe40003f06270 */
[----:B------:R-:W-:-:S11]  /*0170*/  MOV R11, R9 ;  /* 0x00000009000b7202 */ /* 0x000fd60000000f00 */
[----:B------:R-:W-:Y:S05]  /*0180*/  @P0 BRA `(.L_x_5) ;  /* 0x0000000000100947 */ /* 0x000fea0003800000 */
[----:B------:R-:W0:Y:S02]  /*0190*/  LDC.64 R2, c[0x0][0x380] ;  /* 0x0000e000ff027b82 */ /* 0x000e240000000a00 */
[----:B0-----:R-:W-:-:S05]  /*01a0*/  IMAD.WIDE.U32 R2, R9, 0x4, R2 ;  /* 0x0000000409027825 */ /* 0x001fca00078e0002 */
[----:B------:R0:W5:Y:S01]  /*01b0*/  LDG.E.CONSTANT R0, desc[UR6][R2.64] ;  /* 0x0000000602007981 */ /* 0x000162000c1e9900 */
[----:B------:R-:W-:-:S07]  /*01c0*/  IADD3 R11, PT, PT, R9, 0x100, RZ ;  /* 0x00000100090b7810 */ /* 0x000fce0007ffe0ff */
.L_x_5:
[----:B------:R-:W-:Y:S05]  /*01d0*/  BSYNC.RECONVERGENT B1 ;  /* 0x0000000000017941 */ /* 0x000fea0003800200 */
.L_x_4:
[----:B------:R-:W-:Y:S01]  /*01e0*/  ISETP.GE.AND P0, PT, R11, R20, PT ;  /* 0x000000140b00720c */ /* 0x000fe20003f06270 */
[----:B------:R-:W-:-:S12]  /*01f0*/  BSSY.RECONVERGENT B1, `(.L_x_6) ;  /* 0x0000074000017945 */ /* 0x000fd80003800200 */
[----:B------:R-:W-:Y:S05]  /*0200*/  @P0 BRA `(.L_x_7) ;  /* 0x0000000400c80947 */ /* 0x000fea0003800000 */
[----:B0-----:R-:W-:Y:S01]  /*0210*/  LOP3.LUT R3, RZ, R11, RZ, 0x33, !PT ;  /* 0x0000000bff037212 */ /* 0x001fe200078e33ff */
[----:B------:R-:W-:Y:S03]  /*0220*/  BSSY.RECONVERGENT B2, `(.L_x_8) ;  /* 0x0000015000027945 */ /* 0x000fe60003800200 */
[----:B------:R-:W-:-:S04]  /*0230*/  IADD3 R4, PT, PT, R3, R20, RZ ;  /* 0x0000001403047210 */ /* 0x000fc80007ffe0ff */
[C---:B------:R-:W-:Y:S02]  /*0240*/  LOP3.LUT R2, R4.reuse, 0x300, RZ, 0xc0, !PT ;  /* 0x0000030004027812 */ /* 0x040fe400078ec0ff */
[----:B------:R-:W-:Y:S02]  /*0250*/  ISETP.GE.U32.AND P1, PT, R4, 0x300, PT ;  /* 0x000003000400780c */ /* 0x000fe40003f26070 */
[----:B------:R-:W-:-:S13]  /*0260*/  ISETP.NE.AND P0, PT, R2, 0x300, PT ;  /* 0x000003000200780c */ /* 0x000fda0003f05270 */
[----:B------:R-:W-:Y:S05]  /*0270*/  @!P0 BRA `(.L_x_9) ;  /* 0x00000000003c8947 */ /* 0x000fea0003800000 */
[----:B------:R-:W0:Y:S01]  /*0280*/  LDC.64 R2, c[0x0][0x380] ;  /* 0x0000e000ff027b82 */ /* 0x000e220000000a00 */
[----:B------:R-:W-:-:S04]  /*0290*/  LEA.HI R4, R4, 0x1, RZ, 0x18 ;  /* 0x0000000104047811 */ /* 0x000fc800078fc0ff */
[----:B------:R-:W-:-:S04]  /*02a0*/  LOP3.LUT R4, R4, 0x3, RZ, 0xc0, !PT ;  /* 0x0000000304047812 */ /* 0x000fc800078ec0ff */
[----:B------:R-:W-:Y:S01]  /*02b0*/  IADD3 R4, PT, PT, -R4, RZ, RZ ;  /* 0x000000ff04047210 */ /* 0x000fe20007ffe1ff */
[----:B0-----:R-:W-:-:S05]  /*02c0*/  IMAD.WIDE.U32 R2, R11, 0x4, R2 ;  /* 0x000000040b027825 */ /* 0x001fca00078e0002 */
[----:B------:R-:W-:-:S07]  /*02d0*/  MOV R5, R3 ;  /* 0x0000000300057202 */ /* 0x000fce0000000f00 */
.L_x_10:
[----:B------:R-:W-:-:S06]  /*02e0*/  MOV R3, R5 ;  /* 0x0000000500037202 */ /* 0x000fcc0000000f00 */
[----:B------:R0:W2:Y:S01]  /*02f0*/  LDG.E.CONSTANT R3, desc[UR6][R2.64] ;  /* 0x0000000602037981 */ /* 0x0000a2000c1e9900 */
[----:B------:R-:W-:Y:S01]  /*0300*/  IADD3 R4, PT, PT, R4, 0x1, RZ ;  /* 0x0000000104047810 */ /* 0x000fe20007ffe0ff */
[----:B------:R-:W-:-:S03]  /*0310*/  VIADD R11, R11, 0x100 ;  /* 0x000001000b0b7836 */ /* 0x000fc60000000000 */
[----:B------:R-:W-:Y:S02]  /*0320*/  ISETP.NE.AND P0, PT, R4, RZ, PT ;  /* 0x000000ff0400720c */ /* 0x000fe40003f05270 */
[----:B0-----:R-:W-:-:S04]  /*0330*/  IADD3 R2, P2, PT, R2, 0x400, RZ ;  /* 0x0000040002027810 */ /* 0x001fc80007f5e0ff */
[----:B------:R-:W-:Y:S01]  /*0340*/  IADD3.X R5, PT, PT, RZ, R5, RZ, P2, !PT ;  /* 0x00000005ff057210 */ /* 0x000fe200017fe4ff */
[----:B--2--5:R-:W-:-:S06]  /*0350*/  FADD R0, R3, R0 ;  /* 0x0000000003007221 */ /* 0x024fcc0000000000 */
[----:B------:R-:W-:Y:S05]  /*0360*/  @P0 BRA `(.L_x_10) ;  /* 0xfffffffc00dc0947 */ /* 0x000fea000383ffff */
.L_x_9:
[----:B------:R-:W-:Y:S05]  /*0370*/  BSYNC.RECONVERGENT B2 ;  /* 0x0000000000027941 */ /* 0x000fea0003800200 */
.L_x_8:
[----:B------:R-:W-:Y:S05]  /*0380*/  @!P1 BRA `(.L_x_7) ;  /* 0x0000000400689947 */ /* 0x000fea0003800000 */
[----:B------:R-:W-:Y:S01]  /*0390*/  IADD3 R2, PT, PT, -R11, R20, RZ ;  /* 0x000000140b027210 */ /* 0x000fe20007ffe1ff */
[----:B------:R-:W-:Y:S01]  /*03a0*/  BSSY.RECONVERGENT B2, `(.L_x_11) ;  /* 0x0000031000027945 */ /* 0x000fe20003800200 */
[----:B------:R-:W-:Y:S02]  /*03b0*/  PLOP3.LUT P0, PT, PT, PT, PT, 0x80, 0x8 ;  /* 0x000000000008781c */ /* 0x000fe40003f0f070 */
[----:B------:R-:W-:-:S13]  /*03c0*/  ISETP.GT.AND P1, PT, R2, 0xc00, PT ;  /* 0x00000c000200780c */ /* 0x000fda0003f24270 */
[----:B------:R-:W-:Y:S05]  /*03d0*/  @!P1 BRA `(.L_x_12) ;  /* 0x0000000000b49947 */ /* 0x000fea0003800000 */
[----:B------:R-:W-:Y:S02]  /*03e0*/  PLOP3.LUT P0, PT, PT, PT, PT, 0x8, 0x80 ;  /* 0x000000000080781c */ /* 0x000fe40003f0e170 */
[----:B------:R-:W-:-:S11]  /*03f0*/  IADD3 R8, PT, PT, R20, -0xc00, RZ ;  /* 0xfffff40014087810 */ /* 0x000fd60007ffe0ff */
.L_x_13:
[----:B------:R-:W0:Y:S01]  /*0400*/  LDC.64 R6, c[0x0][0x380] ;  /* 0x0000e000ff067b82 */ /* 0x000e220000000a00 */
[C---:B------:R-:W-:Y:S01]  /*0410*/  IADD3 R5, PT, PT, R11.reuse, 0x400, RZ ;  /* 0x000004000b057810 */ /* 0x040fe20007ffe0ff */
[----:B0-----:R-:W-:-:S05]  /*0420*/  IMAD.WIDE R24, R11, 0x4, R6 ;  /* 0x000000040b187825 */ /* 0x001fca00078e0206 */
[----:B------:R-:W2:Y:S04]  /*0430*/  LDG.E.CONSTANT R13, desc[UR6][R24.64] ;  /* 0x00000006180d7981 */ /* 0x000ea8000c1e9900 */
[----:B------:R-:W3:Y:S01]  /*0440*/  LDG.E.CONSTANT R10, desc[UR6][R24.64+0x400] ;  /* 0x00040006180a7981 */ /* 0x000ee2000c1e9900 */
[----:B------:R-:W-:-:S03]  /*0450*/  IMAD.WIDE R4, R5, 0x4, R6 ;  /* 0x0000000405047825 */ /* 0x000fc600078e0206 */
[----:B------:R-:W4:Y:S04]  /*0460*/  LDG.E.CONSTANT R12, desc[UR6][R24.64+0x800] ;  /* 0x00080006180c7981 */ /* 0x000f28000c1e9900 */
[----:B------:R-:W4:Y:S04]  /*0470*/  LDG.E.CONSTANT R17, desc[UR6][R24.64+0xc00] ;  /* 0x000c000618117981 */ /* 0x000f28000c1e9900 */
[----:B------:R-:W4:Y:S01]  /*0480*/  LDG.E.CONSTANT R16, desc[UR6][R4.64] ;  /* 0x0000000604107981 */ /* 0x000f22000c1e9900 */
[----:B------:R-:W-:-:S03]  /*0490*/  IADD3 R3, PT, PT, R11, 0x800, RZ ;  /* 0x000008000b037810 */ /* 0x000fc60007ffe0ff */
[----:B------:R-:W4:Y:S04]  /*04a0*/  LDG.E.CONSTANT R15, desc[UR6][R4.64+0x400] ;  /* 0x00040006040f7981 */ /* 0x000f28000c1e9900 */
[----:B------:R-:W4:Y:S01]  /*04b0*/  LDG.E.CONSTANT R14, desc[UR6][R4.64+0x800] ;  /* 0x00080006040e7981 */ /* 0x000f22000c1e9900 */
[----:B------:R-:W-:-:S03]  /*04c0*/  IMAD.WIDE R2, R3, 0x4, R6 ;  /* 0x0000000403027825 */ /* 0x000fc600078e0206 */
[----:B------:R-:W4:Y:S04]  /*04d0*/  LDG.E.CONSTANT R22, desc[UR6][R4.64+0xc00] ;  /* 0x000c000604167981 */ /* 0x000f28000c1e9900 */
[----:B------:R-:W4:Y:S01]  /*04e0*/  LDG.E.CONSTANT R21, desc[UR6][R2.64] ;  /* 0x0000000602157981 */ /* 0x000f22000c1e9900 */
[----:B------:R-:W-:-:S03]  /*04f0*/  IADD3 R23, PT, PT, R11, 0xc00, RZ ;  /* 0x00000c000b177810 */ /* 0x000fc60007ffe0ff */
[----:B------:R-:W4:Y:S04]  /*0500*/  LDG.E.CONSTANT R19, desc[UR6][R2.64+0x400] ;  /* 0x0004000602137981 */ /* 0x000f28000c1e9900 */
[----:B------:R-:W4:Y:S01]  /*0510*/  LDG.E.CONSTANT R18, desc[UR6][R2.64+0x800] ;  /* 0x0008000602127981 */ /* 0x000f22000c1e9900 */
[----:B------:R-:W-:-:S03]  /*0520*/  IMAD.WIDE R6, R23, 0x4, R6 ;  /* 0x0000000417067825 */ /* 0x000fc600078e0206 */
[----:B------:R-:W4:Y:S04]  /*0530*/  LDG.E.CONSTANT R26, desc[UR6][R2.64+0xc00] ;  /* 0x000c0006021a7981 */ /* 0x000f28000c1e9900 */
[----:B------:R-:W4:Y:S04]  /*0540*/  LDG.E.CONSTANT R25, desc[UR6][R6.64] ;  /* 0x0000000606197981 */ /* 0x000f28000c1e9900 */
[----:B------:R-:W4:Y:S04]  /*0550*/  LDG.E.CONSTANT R23, desc[UR6][R6.64+0x400] ;  /* 0x0004000606177981 */ /* 0x000f28000c1e9900 */
[----:B------:R-:W4:Y:S04]  /*0560*/  LDG.E.CONSTANT R24, desc[UR6][R6.64+0x800] ;  /* 0x0008000606187981 */ /* 0x000f28000c1e9900 */
[----:B------:R-:W4:Y:S01]  /*0570*/  LDG.E.CONSTANT R27, desc[UR6][R6.64+0xc00] ;  /* 0x000c0006061b7981 */ /* 0x000f22000c1e9900 */
[----:B------:R-:W-:-:S04]  /*0580*/  IADD3 R11, PT, PT, R11, 0x1000, RZ ;  /* 0x000010000b0b7810 */ /* 0x000fc80007ffe0ff */
[----:B------:R-:W-:Y:S01]  /*0590*/  ISETP.GE.AND P1, PT, R11, R8, PT ;  /* 0x000000080b00720c */ /* 0x000fe20003f26270 */
[----:B--2--5:R-:W-:-:S04]  /*05a0*/  FADD R13, R13, R0 ;  /* 0x000000000d0d7221 */ /* 0x024fc80000000000 */
[----:B---3--:R-:W-:-:S04]  /*05b0*/  FADD R13, R13, R10 ;  /* 0x0000000a0d0d7221 */ /* 0x008fc80000000000 */
[----:B----4-:R-:W-:-:S04]  /*05c0*/  FADD R12, R13, R12 ;  /* 0x0000000c0d0c7221 */ /* 0x010fc80000000000 */
[----:B------:R-:W-:-:S04]  /*05d0*/  FADD R17, R12, R17 ;  /* 0x000000110c117221 */ /* 0x000fc80000000000 */
        /* <DEDUP_REMOVED lines=11> */
[----:B------:R-:W-:Y:S01]  /*0690*/  FADD R0, R24, R27 ;  /* 0x0000001b18007221 */ /* 0x000fe20000000000 */
[----:B------:R-:W-:Y:S06]  /*06a0*/  @!P1 BRA `(.L_x_13) ;  /* 0xfffffffc00549947 */ /* 0x000fec000383ffff */
.L_x_12:
[----:B------:R-:W-:Y:S05]  /*06b0*/  BSYNC.RECONVERGENT B2 ;  /* 0x0000000000027941 */ /* 0x000fea0003800200 */
.L_x_11:
[----:B------:R-:W-:Y:S01]  /*06c0*/  IADD3 R2, PT, PT, -R11, R20, RZ ;  /* 0x000000140b027210 */ /* 0x000fe20007ffe1ff */
[----:B------:R-:W-:Y:S03]  /*06d0*/  BSSY.RECONVERGENT B2, `(.L_x_14) ;  /* 0x0000019000027945 */ /* 0x000fe60003800200 */
[----:B------:R-:W-:-:S13]  /*06e0*/  ISETP.GT.AND P1, PT, R2, 0x400, PT ;  /* 0x000004000200780c */ /* 0x000fda0003f24270 */
[----:B------:R-:W-:Y:S05]  /*06f0*/  @!P1 BRA `(.L_x_15) ;  /* 0x0000000000589947 */ /* 0x000fea0003800000 */
[----:B------:R-:W0:Y:S01]  /*0700*/  LDC.64 R4, c[0x0][0x380] ;  /* 0x0000e000ff047b82 */ /* 0x000e220000000a00 */
[C---:B------:R-:W-:Y:S02]  /*0710*/  VIADD R15, R11.reuse, 0x400 ;  /* 0x000004000b0f7836 */ /* 0x040fe40000000000 */
[----:B0-----:R-:W-:-:S05]  /*0720*/  IMAD.WIDE R2, R11, 0x4, R4 ;  /* 0x000000040b027825 */ /* 0x001fca00078e0204 */
[----:B------:R-:W2:Y:S04]  /*0730*/  LDG.E.CONSTANT R7, desc[UR6][R2.64] ;  /* 0x0000000602077981 */ /* 0x000ea8000c1e9900 */
[----:B------:R-:W3:Y:S01]  /*0740*/  LDG.E.CONSTANT R6, desc[UR6][R2.64+0x400] ;  /* 0x0004000602067981 */ /* 0x000ee2000c1e9900 */
[----:B------:R-:W-:-:S03]  /*0750*/  IMAD.WIDE R4, R15, 0x4, R4 ;  /* 0x000000040f047825 */ /* 0x000fc600078e0204 */
[----:B------:R-:W4:Y:S04]  /*0760*/  LDG.E.CONSTANT R13, desc[UR6][R2.64+0x800] ;  /* 0x00080006020d7981 */ /* 0x000f28000c1e9900 */
[----:B------:R-:W4:Y:S04]  /*0770*/  LDG.E.CONSTANT R15, desc[UR6][R2.64+0xc00] ;  /* 0x000c0006020f7981 */ /* 0x000f28000c1e9900 */
[----:B------:R-:W4:Y:S04]  /*0780*/  LDG.E.CONSTANT R17, desc[UR6][R4.64] ;  /* 0x0000000604117981 */ /* 0x000f28000c1e9900 */
[----:B------:R-:W4:Y:S04]  /*0790*/  LDG.E.CONSTANT R19, desc[UR6][R4.64+0x400] ;  /* 0x0004000604137981 */ /* 0x000f28000c1e9900 */
[----:B------:R-:W4:Y:S04]  /*07a0*/  LDG.E.CONSTANT R21, desc[UR6][R4.64+0x800] ;  /* 0x0008000604157981 */ /* 0x000f28000c1e9900 */
[----:B------:R-:W4:Y:S01]  /*07b0*/  LDG.E.CONSTANT R23, desc[UR6][R4.64+0xc00] ;  /* 0x000c000604177981 */ /* 0x000f22000c1e9900 */
[----:B------:R-:W-:-:S02]  /*07c0*/  PLOP3.LUT P0, PT, PT, PT, PT, 0x8, 0x80 ;  /* 0x000000000080781c */ /* 0x000fc40003f0e170 */
[----:B------:R-:W-:Y:S01]  /*07d0*/  IADD3 R11, PT, PT, R11, 0x800, RZ ;  /* 0x000008000b0b7810 */ /* 0x000fe20007ffe0ff */
[----:B--2--5:R-:W-:-:S04]  /*07e0*/  FADD R7, R0, R7 ;  /* 0x0000000700077221 */ /* 0x024fc80000000000 */
[----:B---3--:R-:W-:-:S04]  /*07f0*/  FADD R6, R7, R6 ;  /* 0x0000000607067221 */ /* 0x008fc80000000000 */
[----:B----4-:R-:W-:-:S04]  /*0800*/  FADD R6, R6, R13 ;  /* 0x0000000d06067221 */ /* 0x010fc80000000000 */
[----:B------:R-:W-:-:S04]  /*0810*/  FADD R6, R6, R15 ;  /* 0x0000000f06067221 */ /* 0x000fc80000000000 */
[----:B------:R-:W-:-:S04]  /*0820*/  FADD R6, R6, R17 ;  /* 0x0000001106067221 */ /* 0x000fc80000000000 */
[----:B------:R-:W-:-:S04]  /*0830*/  FADD R6, R6, R19 ;  /* 0x0000001306067221 */ /* 0x000fc80000000000 */
[----:B------:R-:W-:-:S04]  /*0840*/  FADD R6, R6, R21 ;  /* 0x0000001506067221 */ /* 0x000fc80000000000 */
[----:B------:R-:W-:-:S07]  /*0850*/  FADD R0, R6, R23 ;  /* 0x0000001706007221 */ /* 0x000fce0000000000 */
.L_x_15:
[----:B------:R-:W-:Y:S05]  /*0860*/  BSYNC.RECONVERGENT B2 ;  /* 0x0000000000027941 */ /* 0x000fea0003800200 */
.L_x_14:
[----:B------:R-:W-:-:S13]  /*0870*/  ISETP.LT.OR P0, PT, R11, R20, P0 ;  /* 0x000000140b00720c */ /* 0x000fda0000701670 */
[----:B------:R-:W-:Y:S05]  /*0880*/  @!P0 BRA `(.L_x_7) ;  /* 0x0000000000288947 */ /* 0x000fea0003800000 */
[----:B------:R-:W0:Y:S02]  /*0890*/  LDC.64 R2, c[0x0][0x380] ;  /* 0x0000e000ff027b82 */ /* 0x000e240000000a00 */
[----:B0-----:R-:W-:-:S05]  /*08a0*/  IMAD.WIDE R2, R11, 0x4, R2 ;  /* 0x000000040b027825 */ /* 0x001fca00078e0202 */
[----:B------:R-:W2:Y:S04]  /*08b0*/  LDG.E.CONSTANT R5, desc[UR6][R2.64] ;  /* 0x0000000602057981 */ /* 0x000ea8000c1e9900 */
[----:B------:R-:W3:Y:S04]  /*08c0*/  LDG.E.CONSTANT R4, desc[UR6][R2.64+0x400] ;  /* 0x0004000602047981 */ /* 0x000ee8000c1e9900 */
[----:B------:R-:W4:Y:S04]  /*08d0*/  LDG.E.CONSTANT R7, desc[UR6][R2.64+0x800] ;  /* 0x0008000602077981 */ /* 0x000f28000c1e9900 */
[----:B------:R-:W4:Y:S01]  /*08e0*/  LDG.E.CONSTANT R11, desc[UR6][R2.64+0xc00] ;  /* 0x000c0006020b7981 */ /* 0x000f22000c1e9900 */
[----:B--2--5:R-:W-:-:S04]  /*08f0*/  FADD R5, R0, R5 ;  /* 0x0000000500057221 */ /* 0x024fc80000000000 */
[----:B---3--:R-:W-:-:S04]  /*0900*/  FADD R4, R5, R4 ;  /* 0x0000000405047221 */ /* 0x008fc80000000000 */
[----:B----4-:R-:W-:-:S04]  /*0910*/  FADD R4, R4, R7 ;  /* 0x0000000704047221 */ /* 0x010fc80000000000 */
[----:B------:R-:W-:-:S07]  /*0920*/  FADD R0, R4, R11 ;  /* 0x0000000b04007221 */ /* 0x000fce0000000000 */
.L_x_7:
[----:B------:R-:W-:Y:S05]  /*0930*/  BSYNC.RECONVERGENT B1 ;  /* 0x0000000000017941 */ /* 0x000fea0003800200 */
.L_x_6:
[----:B------:R-:W-:Y:S02]  /*0940*/  ISETP.GE.AND P0, PT, R20, 0x100, PT ;  /* 0x000001001400780c */ /* 0x000fe40003f06270 */
[----:B-----5:R-:W-:-:S11]  /*0950*/  MOV R7, R0 ;  /* 0x0000000000077202 */ /* 0x020fd60000000f00 */
[----:B------:R-:W-:Y:S05]  /*0960*/  @!P0 BRA `(.L_x_16) ;  /* 0x0000000000ac8947 */ /* 0x000fea0003800000 */
[----:B------:R-:W1:Y:S01]  /*0970*/  S2R R6, SR_LANEID ;  /* 0x0000000000067919 */ /* 0x000e620000000000 */
[----:B------:R-:W2:Y:S02]  /*0980*/  SHFL.DOWN PT, R0, R7, 0x1, 0x1f ;  /* 0x08201f0007007f89 */ /* 0x000ea400000e0000 */
[----:B--2---:R-:W-:Y:S01]  /*0990*/  FADD R0, R0, R7 ;  /* 0x0000000700007221 */ /* 0x004fe20000000000 */
[C---:B-1----:R-:W-:Y:S02]  /*09a0*/  ISETP.GT.AND P0, PT, R6.reuse, 0x1e, PT ;  /* 0x0000001e0600780c */ /* 0x042fe40003f04270 */
[C---:B------:R-:W-:Y:S02]  /*09b0*/  ISETP.NE.AND P1, PT, R6.reuse, RZ, PT ;  /* 0x000000ff0600720c */ /* 0x040fe40003f25270 */
[----:B------:R-:W-:Y:S02]  /*09c0*/  FSEL R0, R7, R0, P0 ;  /* 0x0000000007007208 */ /* 0x000fe40000000000 */
[----:B------:R-:W-:-:S03]  /*09d0*/  ISETP.GT.AND P0, PT, R6, 0x1d, PT ;  /* 0x0000001d0600780c */ /* 0x000fc60003f04270 */
[----:B0-----:R-:W0:Y:S06]  /*09e0*/  SHFL.DOWN PT, R3, R0, 0x2, 0x1f ;  /* 0x08401f0000037f89 */ /* 0x001e2c00000e0000 */
[----:B------:R-:W1:Y:S01]  /*09f0*/  @!P1 S2R R5, SR_CgaCtaId ;  /* 0x0000000000059919 */ /* 0x000e620000008800 */
[----:B------:R-:W-:Y:S02]  /*0a00*/  @!P1 MOV R4, 0x400 ;  /* 0x0000040000049802 */ /* 0x000fe40000000f00 */
[----:B------:R-:W-:-:S04]  /*0a10*/  @!P1 SHF.R.U32.HI R2, RZ, 0x3, R9 ;  /* 0x00000003ff029819 */ /* 0x000fc80000011609 */
[----:B------:R-:W-:Y:S01]  /*0a20*/  @!P1 LOP3.LUT R2, R2, 0x7c, RZ, 0xc0, !PT ;  /* 0x0000007c02029812 */ /* 0x000fe200078ec0ff */
[----:B0-----:R-:W-:Y:S01]  /*0a30*/  @!P0 FADD R0, R0, R3 ;  /* 0x0000000300008221 */ /* 0x001fe20000000000 */
[----:B------:R-:W-:-:S04]  /*0a40*/  ISETP.GT.AND P0, PT, R6, 0x1b, PT ;  /* 0x0000001b0600780c */ /* 0x000fc80003f04270 */
[----:B------:R-:W0:Y:S01]  /*0a50*/  SHFL.DOWN PT, R3, R0, 0x4, 0x1f ;  /* 0x08801f0000037f89 */ /* 0x000e2200000e0000 */
[----:B-1----:R-:W-:-:S04]  /*0a60*/  @!P1 LEA R5, R5, R4, 0x18 ;  /* 0x0000000405059211 */ /* 0x002fc800078ec0ff */
[----:B------:R-:W-:-:S04]  /*0a70*/  @!P1 IADD3 R2, PT, PT, R2, R5, RZ ;  /* 0x0000000502029210 */ /* 0x000fc80007ffe0ff */
[----:B0-----:R-:W-:Y:S01]  /*0a80*/  @!P0 FADD R0, R0, R3 ;  /* 0x0000000300008221 */ /* 0x001fe20000000000 */
[----:B------:R-:W-:-:S04]  /*0a90*/  ISETP.GT.AND P0, PT, R6, 0x17, PT ;  /* 0x000000170600780c */ /* 0x000fc80003f04270 */
[----:B------:R-:W0:Y:S09]  /*0aa0*/  SHFL.DOWN PT, R3, R0, 0x8, 0x1f ;  /* 0x09001f0000037f89 */ /* 0x000e3200000e0000 */
[----:B0-----:R-:W-:Y:S01]  /*0ab0*/  @!P0 FADD R0, R0, R3 ;  /* 0x0000000300008221 */ /* 0x001fe20000000000 */
[----:B------:R-:W-:-:S04]  /*0ac0*/  ISETP.NE.AND P0, PT, R9, RZ, PT ;  /* 0x000000ff0900720c */ /* 0x000fc80003f05270 */
[----:B------:R-:W0:Y:S02]  /*0ad0*/  SHFL.DOWN PT, R3, R0, 0x10, 0x1f ;  /* 0x0a001f0000037f89 */ /* 0x000e2400000e0000 */
[----:B0-----:R-:W-:-:S05]  /*0ae0*/  FADD R3, R0, R3 ;  /* 0x0000000300037221 */ /* 0x001fca0000000000 */
[----:B------:R0:W-:Y:S01]  /*0af0*/  @!P1 STS [R2+0x8], R3 ;  /* 0x0000080302009388 */ /* 0x0001e20000000800 */
[----:B------:R-:W-:Y:S01]  /*0b00*/  BAR.SYNC.DEFER_BLOCKING 0x0 ;  /* 0x0000000000007b1d */ /* 0x000fe20000010000 */
[----:B------:R-:W-:-:S04]  /*0b10*/  ISETP.GT.AND P1, PT, R6, 0xf, PT ;  /* 0x0000000f0600780c */ /* 0x000fc80003f24270 */
[----:B------:R-:W-:Y:S01]  /*0b20*/  FSEL R0, R0, R3, P1 ;  /* 0x0000000300007208 */ /* 0x000fe20000800000 */
[----:B------:R-:W-:Y:S08]  /*0b30*/  @P0 BRA `(.L_x_17) ;  /* 0x0000003000900947 */ /* 0x000ff00003800000 */
[----:B------:R-:W1:Y:S01]  /*0b40*/  S2UR UR5, SR_CgaCtaId ;  /* 0x00000000000579c3 */ /* 0x000e620000008800 */
[----:B------:R-:W-:Y:S02]  /*0b50*/  UMOV UR4, 0x400 ;  /* 0x0000040000047882 */ /* 0x000fe40000000000 */
[----:B-1----:R-:W-:-:S09]  /*0b60*/  ULEA UR4, UR5, UR4, 0x18 ;  /* 0x0000000405047291 */ /* 0x002fd2000f8ec0ff */
[----:B0-----:R-:W0:Y:S04]  /*0b70*/  LDS R3, [UR4+0xc] ;  /* 0x00000c04ff037984 */ /* 0x001e280008000800 */
[----:B------:R-:W1:Y:S04]  /*0b80*/  LDS.128 R4, [UR4+0x10] ;  /* 0x00001004ff047984 */ /* 0x000e680008000c00 */
[----:B------:R-:W2:Y:S01]  /*0b90*/  LDS.64 R8, [UR4+0x20] ;  /* 0x00002004ff087984 */ /* 0x000ea20008000a00 */
[----:B0-----:R-:W-:-:S04]  /*0ba0*/  FADD R3, R0, R3 ;  /* 0x0000000300037221 */ /* 0x001fc80000000000 */
[----:B-1----:R-:W-:-:S04]  /*0bb0*/  FADD R4, R3, R4 ;  /* 0x0000000403047221 */ /* 0x002fc80000000000 */
[----:B------:R-:W-:-:S04]  /*0bc0*/  FADD R5, R4, R5 ;  /* 0x0000000504057221 */ /* 0x000fc80000000000 */
[----:B------:R-:W-:-:S04]  /*0bd0*/  FADD R6, R5, R6 ;  /* 0x0000000605067221 */ /* 0x000fc80000000000 */
[----:B------:R-:W-:-:S04]  /*0be0*/  FADD R7, R6, R7 ;  /* 0x0000000706077221 */ /* 0x000fc80000000000 */
[----:B--2---:R-:W-:-:S04]  /*0bf0*/  FADD R8, R7, R8 ;  /* 0x0000000807087221 */ /* 0x004fc80000000000 */
[----:B------:R-:W-:Y:S01]  /*0c00*/  FADD R0, R8, R9 ;  /* 0x0000000908007221 */ /* 0x000fe20000000000 */
[----:B------:R-:W-:Y:S06]  /*0c10*/  BRA `(.L_x_17) ;  /* 0x0000003000587947 */ /* 0x000fec0003800000 */
.L_x_16:
[----:B------:R-:W1:Y:S01]  /*0c20*/  S2R R4, SR_LANEID ;  /* 0x0000000000047919 */ /* 0x000e620000000000 */
[----:B------:R-:W-:-:S04]  /*0c30*/  LOP3.LUT R0, R9, 0x3e0, RZ, 0xc0, !PT ;  /* 0x000003e009007812 */ /* 0x000fc800078ec0ff */
[----:B0-----:R-:W-:Y:S02]  /*0c40*/  IADD3 R3, PT, PT, R0, 0x20, RZ ;  /* 0x0000002000037810 */ /* 0x001fe40007ffe0ff */
[----:B------:R-:W-:Y:S02]  /*0c50*/  LOP3.LUT R5, RZ, R0, RZ, 0x33, !PT ;  /* 0x00000000ff057212 */ /* 0x000fe400078e33ff */
[-C--:B------:R-:W-:Y:S02]  /*0c60*/  ISETP.GT.AND P0, PT, R3, R20.reuse, PT ;  /* 0x000000140300720c */ /* 0x080fe40003f04270 */
[----:B------:R-:W-:-:S04]  /*0c70*/  IADD3 R5, PT, PT, R5, R20, RZ ;  /* 0x0000001405057210 */ /* 0x000fc80007ffe0ff */
[----:B------:R-:W-:-:S05]  /*0c80*/  SEL R5, R5, 0x1f, P0 ;  /* 0x0000001f05057807 */ /* 0x000fca0000000000 */
[----:B------:R-:W0:Y:S01]  /*0c90*/  SHFL.DOWN PT, R0, R7, 0x1, R5 ;  /* 0x0820000007007989 */ /* 0x000e2200000e0005 */
[C---:B-1----:R-:W-:Y:S02]  /*0ca0*/  ISETP.GE.AND P0, PT, R4.reuse, R5, PT ;  /* 0x000000050400720c */ /* 0x042fe40003f06270 */
[C---:B------:R-:W-:Y:S02]  /*0cb0*/  IADD3 R2, PT, PT, R4.reuse, 0x2, RZ ;  /* 0x0000000204027810 */ /* 0x040fe40007ffe0ff */
[----:B------:R-:W-:-:S09]  /*0cc0*/  ISETP.NE.AND P1, PT, R4, RZ, PT ;  /* 0x000000ff0400720c */ /* 0x000fd20003f25270 */
[----:B0-----:R-:W-:Y:S01]  /*0cd0*/  @!P0 FADD R7, R0, R7 ;  /* 0x0000000700078221 */ /* 0x001fe20000000000 */
[-C--:B------:R-:W-:Y:S02]  /*0ce0*/  ISETP.GT.AND P0, PT, R2, R5.reuse, PT ;  /* 0x000000050200720c */ /* 0x080fe40003f04270 */
[----:B------:R-:W-:Y:S01]  /*0cf0*/  IADD3 R2, PT, PT, R4, 0x4, RZ ;  /* 0x0000000404027810 */ /* 0x000fe20007ffe0ff */
[----:B------:R-:W0:Y:S01]  /*0d00*/  @!P1 S2R R6, SR_CgaCtaId ;  /* 0x0000000000069919 */ /* 0x000e220000008800 */
[----:B------:R-:W-:Y:S01]  /*0d10*/  @!P1 MOV R3, 0x400 ;  /* 0x0000040000039802 */ /* 0x000fe20000000f00 */
[----:B------:R-:W1:Y:S08]  /*0d20*/  SHFL.DOWN PT, R0, R7, 0x2, R5 ;  /* 0x0840000007007989 */ /* 0x000e7000000e0005 */
[----:B-1----:R-:W-:Y:S01]  /*0d30*/  @!P0 FADD R7, R7, R0 ;  /* 0x0000000007078221 */ /* 0x002fe20000000000 */
[----:B------:R-:W-:-:S02]  /*0d40*/  ISETP.GT.AND P0, PT, R2, R5, PT ;  /* 0x000000050200720c */ /* 0x000fc40003f04270 */
[----:B------:R-:W-:Y:S02]  /*0d50*/  IADD3 R2, PT, PT, R4, 0x8, RZ ;  /* 0x0000000804027810 */ /* 0x000fe40007ffe0ff */
[----:B------:R-:W1:Y:S01]  /*0d60*/  SHFL.DOWN PT, R0, R7, 0x4, R5 ;  /* 0x0880000007007989 */ /* 0x000e6200000e0005 */
[----:B0-----:R-:W-:-:S08]  /*0d70*/  @!P1 LEA R3, R6, R3, 0x18 ;  /* 0x0000000306039211 */ /* 0x001fd000078ec0ff */
[----:B-1----:R-:W-:Y:S01]  /*0d80*/  @!P0 FADD R7, R7, R0 ;  /* 0x0000000007078221 */ /* 0x002fe20000000000 */
[----:B------:R-:W-:Y:S01]  /*0d90*/  ISETP.GT.AND P0, PT, R2, R5, PT ;  /* 0x000000050200720c */ /* 0x000fe20003f04270 */
[----:B------:R-:W-:-:S03]  /*0da0*/  VIADD R2, R4, 0x10 ;  /* 0x0000001004027836 */ /* 0x000fc60000000000 */
[----:B------:R-:W0:Y:S09]  /*0db0*/  SHFL.DOWN PT, R0, R7, 0x8, R5 ;  /* 0x0900000007007989 */ /* 0x000e3200000e0005 */
[----:B0-----:R-:W-:Y:S01]  /*0dc0*/  @!P0 FADD R7, R7, R0 ;  /* 0x0000000007078221 */ /* 0x001fe20000000000 */
[----:B------:R-:W-:-:S02]  /*0dd0*/  ISETP.GT.AND P0, PT, R2, R5, PT ;  /* 0x000000050200720c */ /* 0x000fc40003f04270 */
[----:B------:R-:W-:Y:S02]  /*0de0*/  @!P1 SHF.R.U32.HI R2, RZ, 0x3, R9 ;  /* 0x00000003ff029819 */ /* 0x000fe40000011609 */
[----:B------:R-:W0:Y:S02]  /*0df0*/  SHFL.DOWN PT, R0, R7, 0x10, R5 ;  /* 0x0a00000007007989 */ /* 0x000e2400000e0005 */
[----:B------:R-:W-:-:S04]  /*0e00*/  @!P1 LOP3.LUT R2, R2, 0x7c, RZ, 0xc0, !PT ;  /* 0x0000007c02029812 */ /* 0x000fc800078ec0ff */
[----:B------:R-:W-:-:S03]  /*0e10*/  @!P1 IADD3 R3, PT, PT, R2, R3, RZ ;  /* 0x0000000302039210 */ /* 0x000fc60007ffe0ff */
[----:B0-----:R-:W-:Y:S01]  /*0e20*/  @!P0 FADD R7, R7, R0 ;  /* 0x0000000007078221 */ /* 0x001fe20000000000 */
[----:B------:R-:W-:-:S04]  /*0e30*/  ISETP.NE.AND P0, PT, R9, RZ, PT ;  /* 0x000000ff0900720c */ /* 0x000fc80003f05270 */
[----:B------:R-:W-:-:S05]  /*0e40*/  MOV R0, R7 ;  /* 0x0000000700007202 */ /* 0x000fca0000000f00 */
[----:B------:R4:W-:Y:S01]  /*0e50*/  @!P1 STS [R3+0x8], R0 ;  /* 0x0000080003009388 */ /* 0x0009e20000000800 */
[----:B------:R-:W-:Y:S06]  /*0e60*/  BAR.SYNC.DEFER_BLOCKING 0x0 ;  /* 0x0000000000007b1d */ /* 0x000fec0000010000 */
[----:B------:R-:W-:Y:S05]  /*0e70*/  @P0 BRA `(.L_x_17) ;  /* 0x0000002c00c00947 */ /* 0x000fea0003800000 */
[----:B------:R-:W0:Y:S01]  /*0e80*/  S2UR UR5, SR_CgaCtaId ;  /* 0x00000000000579c3 */ /* 0x000e220000008800 */
[----:B------:R-:W-:Y:S01]  /*0e90*/  UMOV UR4, 0x400 ;  /* 0x0000040000047882 */ /* 0x000fe20000000000 */
[C---:B------:R-:W-:Y:S02]  /*0ea0*/  ISETP.GT.AND P2, PT, R20.reuse, 0x20, PT ;  /* 0x000000201400780c */ /* 0x040fe40003f44270 */
[C---:B------:R-:W-:Y:S02]  /*0eb0*/  ISETP.GT.AND P4, PT, R20.reuse, 0x40, PT ;  /* 0x000000401400780c */ /* 0x040fe40003f84270 */
[C---:B------:R-:W-:Y:S02]  /*0ec0*/  ISETP.GT.AND P3, PT, R20.reuse, 0x60, PT ;  /* 0x000000601400780c */ /* 0x040fe40003f64270 */
[----:B------:R-:W-:Y:S01]  /*0ed0*/  ISETP.GT.AND P1, PT, R20, 0x80, PT ;  /* 0x000000801400780c */ /* 0x000fe20003f24270 */
[----:B0-----:R-:W-:-:S09]  /*0ee0*/  ULEA UR4, UR5, UR4, 0x18 ;  /* 0x0000000405047291 */ /* 0x001fd2000f8ec0ff */
[----:B----4-:R-:W0:Y:S04]  /*0ef0*/  LDS R3, [UR4+0xc] ;  /* 0x00000c04ff037984 */ /* 0x010e280008000800 */
[----:B------:R-:W1:Y:S04]  /*0f00*/  LDS.128 R4, [UR4+0x10] ;  /* 0x00001004ff047984 */ /* 0x000e680008000c00 */
[----:B------:R-:W2:Y:S01]  /*0f10*/  LDS.64 R8, [UR4+0x20] ;  /* 0x00002004ff087984 */ /* 0x000ea20008000a00 */
[----:B0-----:R-:W-:Y:S01]  /*0f20*/  @P2 FADD R0, R0, R3 ;  /* 0x0000000300002221 */ /* 0x001fe20000000000 */
[----:B------:R-:W-:-:S03]  /*0f30*/  ISETP.GT.AND P2, PT, R20, 0xa0, PT ;  /* 0x000000a01400780c */ /* 0x000fc60003f44270 */
[----:B-1----:R-:W-:Y:S01]  /*0f40*/  @P4 FADD R0, R0, R4 ;  /* 0x0000000400004221 */ /* 0x002fe20000000000 */
[----:B------:R-:W-:-:S03]  /*0f50*/  ISETP.GT.AND P4, PT, R20, 0xc0, PT ;  /* 0x000000c01400780c */ /* 0x000fc60003f84270 */
[----:B------:R-:W-:Y:S01]  /*0f60*/  @P3 FADD R0, R0, R5 ;  /* 0x0000000500003221 */ /* 0x000fe20000000000 */
[----:B------:R-:W-:-:S03]  /*0f70*/  ISETP.GT.AND P3, PT, R20, 0xe0, PT ;  /* 0x000000e01400780c */ /* 0x000fc60003f64270 */
[----:B------:R-:W-:-:S04]  /*0f80*/  @P1 FADD R0, R0, R6 ;  /* 0x0000000600001221 */ /* 0x000fc80000000000 */
[----:B------:R-:W-:-:S04]  /*0f90*/  @P2 FADD R0, R0, R7 ;  /* 0x0000000700002221 */ /* 0x000fc80000000000 */
[----:B--2---:R-:W-:-:S04]  /*0fa0*/  @P4 FADD R0, R0, R8 ;  /* 0x0000000800004221 */ /* 0x004fc80000000000 */
[----:B------:R-:W-:Y:S01]  /*0fb0*/  @P3 FADD R0, R0, R9 ;  /* 0x0000000900003221 */ /* 0x000fe20000000000 */
[----:B------:R-:W-:Y:S06]  /*0fc0*/  BRA `(.L_x_17) ;  /* 0x0000002c006c7947 */ /* 0x000fec0003800000 */
.L_x_3:
[----:B------:R-:W0:Y:S01]  /*0fd0*/  S2R R0, SR_TID.X ;  /* 0x0000000000007919 */ /* 0x000e220000002100 */
[----:B------:R-:W1:Y:S01]  /*0fe0*/  LDC.64 R2, c[0x0][0x380] ;  /* 0x0000e000ff027b82 */ /* 0x000e620000000a00 */
[----:B0-----:R-:W-:-:S05]  /*0ff0*/  SHF.L.U32 R5, R0, 0x2, RZ ;  /* 0x0000000200057819 */ /* 0x001fca00000006ff */
[----:B-1----:R-:W-:-:S05]  /*1000*/  IMAD.WIDE.U32 R2, R5, 0x4, R2 ;  /* 0x0000000405027825 */ /* 0x002fca00078e0002 */
[----:B------:R-:W2:Y:S04]  /*1010*/  LDG.E.128.CONSTANT R4, desc[UR6][R2.64] ;  /* 0x0000000602047981 */ /* 0x000ea8000c1e9d00 */
[----:B------:R-:W3:Y:S04]  /*1020*/  LDG.E.128.CONSTANT R8, desc[UR6][R2.64+0x1000] ;  /* 0x0010000602087981 */ /* 0x000ee8000c1e9d00 */
[----:B------:R-:W4:Y:S04]  /*1030*/  LDG.E.128.CONSTANT R12, desc[UR6][R2.64+0x2000] ;  /* 0x00200006020c7981 */ /* 0x000f28000c1e9d00 */
[----:B------:R-:W5:Y:S01]  /*1040*/  LDG.E.128.CONSTANT R16, desc[UR6][R2.64+0x3000] ;  /* 0x0030000602107981 */ /* 0x000f62000c1e9d00 */
[----:B------:R-:W-:Y:S01]  /*1050*/  ISETP.GE.U32.AND P0, PT, R20, 0x2000, PT ;  /* 0x000020001400780c */ /* 0x000fe20003f06070 */
[----:B------:R-:W-:-:S02]  /*1060*/  HFMA2 R23, -RZ, RZ, 0, 0.00048828125 ;  /* 0x00001000ff177431 */ /* 0x000fc400000001ff */
[----:B--2---:R-:W-:Y:S01]  /*1070*/  FADD R4, R4, R5 ;  /* 0x0000000504047221 */ /* 0x004fe20000000000 */
[----:B------:R-:W-:Y:S01]  /*1080*/  FADD R7, R6, R7 ;  /* 0x0000000706077221 */ /* 0x000fe20000000000 */
[----:B---3--:R-:W-:Y:S01]  /*1090*/  FADD R8, R8, R9 ;  /* 0x0000000908087221 */ /* 0x008fe20000000000 */
[----:B------:R-:W-:Y:S02]  /*10a0*/  FADD R11, R10, R11 ;  /* 0x0000000b0a0b7221 */ /* 0x000fe40000000000 */
[----:B------:R-:W-:Y:S01]  /*10b0*/  FADD R4, R4, R7 ;  /* 0x0000000704047221 */ /* 0x000fe20000000000 */
[----:B----4-:R-:W-:Y:S01]  /*10c0*/  FADD R12, R12, R13 ;  /* 0x0000000d0c0c7221 */ /* 0x010fe20000000000 */
[----:B------:R-:W-:Y:S01]  /*10d0*/  FADD R15, R14, R15 ;  /* 0x0000000f0e0f7221 */ /* 0x000fe20000000000 */
[----:B------:R-:W-:Y:S01]  /*10e0*/  FADD R11, R8, R11 ;  /* 0x0000000b080b7221 */ /* 0x000fe20000000000 */
[----:B-----5:R-:W-:Y:S01]  /*10f0*/  FADD R16, R16, R17 ;  /* 0x0000001110107221 */ /* 0x020fe20000000000 */
[----:B------:R-:W-:Y:S01]  /*1100*/  FADD R19, R18, R19 ;  /* 0x0000001312137221 */ /* 0x000fe20000000000 */
[----:B------:R-:W-:Y:S01]  /*1110*/  FADD R12, R12, R15 ;  /* 0x0000000f0c0c7221 */ /* 0x000fe20000000000 */
[----:B------:R-:W-:-:S02]  /*1120*/  FADD R4, R4, R11 ;  /* 0x0000000b04047221 */ /* 0x000fc40000000000 */
[----:B------:R-:W-:-:S04]  /*1130*/  FADD R19, R16, R19 ;  /* 0x0000001310137221 */ /* 0x000fc80000000000 */
[----:B------:R-:W-:-:S04]  /*1140*/  FADD R19, R12, R19 ;  /* 0x000000130c137221 */ /* 0x000fc80000000000 */
[----:B------:R-:W-:Y:S01]  /*1150*/  FADD R21, R4, R19 ;  /* 0x0000001304157221 */ /* 0x000fe20000000000 */
[----:B------:R-:W-:Y:S06]  /*1160*/  @!P0 BRA `(.L_x_18) ;  /* 0x00000000007c8947 */ /* 0x000fec0003800000 */
[----:B------:R-:W0:Y:S01]  /*1170*/  LDC R24, c[0x0][0x390] ;  /* 0x0000e400ff187b82 */ /* 0x000e220000000800 */
[----:B------:R-:W-:Y:S02]  /*1180*/  IADD3 R22, PT, PT, R20, -0x1000, RZ ;  /* 0xfffff00014167810 */ /* 0x000fe40007ffe0ff */
[----:B------:R-:W-:-:S07]  /*1190*/  MOV R23, 0x1000 ;  /* 0x0000100000177802 */ /* 0x000fce0000000f00 */
.L_x_20:
[----:B------:R-:W-:-:S05]  /*11a0*/  IMAD.WIDE R26, R23, 0x4, R2 ;  /* 0x00000004171a7825 */ /* 0x000fca00078e0202 */
[----:B------:R-:W2:Y:S04]  /*11b0*/  LDG.E.128.CONSTANT R16, desc[UR6][R26.64+0x2000] ;  /* 0x002000061a107981 */ /* 0x000ea8000c1e9d00 */
[----:B------:R-:W3:Y:S04]  /*11c0*/  LDG.E.128.CONSTANT R4, desc[UR6][R26.64+0x3000] ;  /* 0x003000061a047981 */ /* 0x000ee8000c1e9d00 */
[----:B------:R-:W4:Y:S04]  /*11d0*/  LDG.E.128.CONSTANT R8, desc[UR6][R26.64] ;  /* 0x000000061a087981 */ /* 0x000f28000c1e9d00 */
[----:B------:R-:W5:Y:S01]  /*11e0*/  LDG.E.128.CONSTANT R12, desc[UR6][R26.64+0x1000] ;  /* 0x001000061a0c7981 */ /* 0x000f62000c1e9d00 */
[----:B0-----:R-:W-:Y:S01]  /*11f0*/  MOV R20, R24 ;  /* 0x0000001800147202 */ /* 0x001fe20000000f00 */
[----:B--2---:R-:W-:Y:S01]  /*1200*/  FADD R17, R17, R18 ;  /* 0x0000001211117221 */ /* 0x004fe20000000000 */
[----:B---3--:R-:W-:-:S02]  /*1210*/  FADD R18, R19, R4 ;  /* 0x0000000413127221 */ /* 0x008fc40000000000 */
[----:B------:R-:W-:Y:S01]  /*1220*/  IADD3 R4, PT, PT, -R23, R20, RZ ;  /* 0x0000001417047210 */ /* 0x000fe20007ffe1ff */
[----:B------:R-:W-:Y:S01]  /*1230*/  FADD R5, R5, R6 ;  /* 0x0000000605057221 */ /* 0x000fe20000000000 */
[----:B----4-:R-:W-:Y:S01]  /*1240*/  FADD R9, R9, R10 ;  /* 0x0000000a09097221 */ /* 0x010fe20000000000 */
[----:B------:R-:W-:Y:S01]  /*1250*/  FADD R8, R8, R21 ;  /* 0x0000001508087221 */ /* 0x000fe20000000000 */
[----:B------:R-:W-:Y:S01]  /*1260*/  ISETP.GE.AND P0, PT, R4, 0x1000, PT ;  /* 0x000010000400780c */ /* 0x000fe20003f06270 */
[----:B-----5:R-:W-:Y:S01]  /*1270*/  FADD R13, R13, R14 ;  /* 0x0000000e0d0d7221 */ /* 0x020fe20000000000 */
[----:B------:R-:W-:Y:S01]  /*1280*/  FADD R10, R11, R12 ;  /* 0x0000000c0b0a7221 */ /* 0x000fe20000000000 */
[----:B------:R-:W-:Y:S01]  /*1290*/  FADD R14, R15, R16 ;  /* 0x000000100f0e7221 */ /* 0x000fe20000000000 */
[----:B------:R-:W-:Y:S01]  /*12a0*/  FADD R8, R8, R9 ;  /* 0x0000000908087221 */ /* 0x000fe20000000000 */
[----:B------:R-:W-:Y:S01]  /*12b0*/  FADD R5, R18, R5 ;  /* 0x0000000512057221 */ /* 0x000fe20000000000 */
[----:B------:R-:W-:Y:S01]  /*12c0*/  FADD R13, R10, R13 ;  /* 0x0000000d0a0d7221 */ /* 0x000fe20000000000 */
[----:B------:R-:W-:-:S03]  /*12d0*/  FADD R14, R14, R17 ;  /* 0x000000110e0e7221 */ /* 0x000fc60000000000 */
[----:B------:R-:W-:Y:S01]  /*12e0*/  FADD R8, R8, R13 ;  /* 0x0000000d08087221 */ /* 0x000fe20000000000 */
[----:B------:R-:W-:-:S04]  /*12f0*/  FADD R5, R14, R5 ;  /* 0x000000050e057221 */ /* 0x000fc80000000000 */
[----:B------:R-:W-:-:S04]  /*1300*/  FADD R5, R8, R5 ;  /* 0x0000000508057221 */ /* 0x000fc80000000000 */
[----:B------:R-:W-:Y:S01]  /*1310*/  FADD R21, R7, R5 ;  /* 0x0000000507157221 */ /* 0x000fe20000000000 */
[----:B------:R-:W-:Y:S06]  /*1320*/  @!P0 BRA `(.L_x_19) ;  /* 0x0000000800308947 */ /* 0x000fec0003800000 */
[----:B------:R-:W-:-:S04]  /*1330*/  IADD3 R23, PT, PT, R23, 0x1000, RZ ;  /* 0x0000100017177810 */ /* 0x000fc80007ffe0ff */
[----:B------:R-:W-:-:S13]  /*1340*/  ISETP.GT.AND P0, PT, R23, R22, PT ;  /* 0x000000161700720c */ /* 0x000fda0003f04270 */
[----:B------:R-:W-:Y:S05]  /*1350*/  @!P0 BRA `(.L_x_20) ;  /* 0xfffffffc00908947 */ /* 0x000fea000383ffff */
.L_x_18:
[----:B------:R-:W-:-:S13]  /*1360*/  ISETP.GE.AND P0, PT, R23, R20, PT ;  /* 0x000000141700720c */ /* 0x000fda0003f06270 */
[----:B------:R-:W-:Y:S05]  /*1370*/  @P0 BRA `(.L_x_19) ;  /* 0x00000008001c0947 */ /* 0x000fea0003800000 */
[----:B------:R-:W-:Y:S01]  /*1380*/  IMAD.IADD R9, R20, 0x1, -R23 ;  /* 0x0000000114097824 */ /* 0x000fe200078e0a17 */
[----:B------:R-:W-:Y:S04]  /*1390*/  BSSY.RECONVERGENT B1, `(.L_x_19) ;  /* 0x0000085000017945 */ /* 0x000fe80003800200 */
[----:B------:R-:W-:-:S13]  /*13a0*/  ISETP.GE.AND P0, PT, R0, R9, PT ;  /* 0x000000090000720c */ /* 0x000fda0003f06270 */
[----:B------:R-:W-:Y:S05]  /*13b0*/  @P0 BRA `(.L_x_21) ;  /* 0x0000000800080947 */ /* 0x000fea0003800000 */
[-C--:B------:R-:W-:Y:S01]  /*13c0*/  LOP3.LUT R2, RZ, R0.reuse, RZ, 0x33, !PT ;  /* 0x00000000ff027212 */ /* 0x080fe200078e33ff */
[----:B------:R-:W-:Y:S01]  /*13d0*/  BSSY.RECONVERGENT B2, `(.L_x_22) ;  /* 0x0000015000027945 */ /* 0x000fe20003800200 */
[----:B------:R-:W-:Y:S02]  /*13e0*/  MOV R8, R0 ;  /* 0x0000000000087202 */ /* 0x000fe40000000f00 */
[----:B------:R-:W-:-:S04]  /*13f0*/  IADD3 R2, PT, PT, -R23, R20, R2 ;  /* 0x0000001417027210 */ /* 0x000fc80007ffe102 */
[C---:B------:R-:W-:Y:S02]  /*1400*/  LOP3.LUT R3, R2.reuse, 0x300, RZ, 0xc0, !PT ;  /* 0x0000030002037812 */ /* 0x040fe400078ec0ff */
[----:B------:R-:W-:Y:S02]  /*1410*/  ISETP.GE.U32.AND P1, PT, R2, 0x300, PT ;  /* 0x000003000200780c */ /* 0x000fe40003f26070 */
[----:B------:R-:W-:-:S13]  /*1420*/  ISETP.NE.AND P0, PT, R3, 0x300, PT ;  /* 0x000003000300780c */ /* 0x000fda0003f05270 */
[----:B------:R-:W-:Y:S05]  /*1430*/  @!P0 BRA `(.L_x_23) ;  /* 0x0000000000388947 */ /* 0x000fea0003800000 */
[----:B------:R-:W0:Y:S01]  /*1440*/  LDC.64 R4, c[0x0][0x380] ;  /* 0x0000e000ff047b82 */ /* 0x000e220000000a00 */
[----:B------:R-:W-:Y:S02]  /*1450*/  LEA.HI R2, R2, 0x1, RZ, 0x18 ;  /* 0x0000000102027811 */ /* 0x000fe400078fc0ff */
[----:B------:R-:W-:Y:S02]  /*1460*/  IADD3 R7, PT, PT, R0, R23, RZ ;  /* 0x0000001700077210 */ /* 0x000fe40007ffe0ff */
[----:B------:R-:W-:Y:S02]  /*1470*/  LOP3.LUT R2, R2, 0x3, RZ, 0xc0, !PT ;  /* 0x0000000302027812 */ /* 0x000fe400078ec0ff */
[----:B------:R-:W-:Y:S02]  /*1480*/  MOV R8, R0 ;  /* 0x0000000000087202 */ /* 0x000fe40000000f00 */
[----:B------:R-:W-:-:S07]  /*1490*/  IADD3 R6, PT, PT, -R2, RZ, RZ ;  /* 0x000000ff02067210 */ /* 0x000fce0007ffe1ff */
.L_x_24:
[----:B0-----:R-:W-:-:S06]  /*14a0*/  IMAD.WIDE.U32 R2, R7, 0x4, R4 ;  /* 0x0000000407027825 */ /* 0x001fcc00078e0004 */
[----:B------:R-:W2:Y:S01]  /*14b0*/  LDG.E.CONSTANT R2, desc[UR6][R2.64] ;  /* 0x0000000602027981 */ /* 0x000ea2000c1e9900 */
[----:B------:R-:W-:Y:S02]  /*14c0*/  IADD3 R6, PT, PT, R6, 0x1, RZ ;  /* 0x0000000106067810 */ /* 0x000fe40007ffe0ff */
[----:B------:R-:W-:Y:S02]  /*14d0*/  IADD3 R8, PT, PT, R8, 0x100, RZ ;  /* 0x0000010008087810 */ /* 0x000fe40007ffe0ff */
[----:B------:R-:W-:Y:S02]  /*14e0*/  ISETP.NE.AND P0, PT, R6, RZ, PT ;  /* 0x000000ff0600720c */ /* 0x000fe40003f05270 */
[----:B------:R-:W-:Y:S01]  /*14f0*/  IADD3 R7, PT, PT, R7, 0x100, RZ ;  /* 0x0000010007077810 */ /* 0x000fe20007ffe0ff */
[----:B--2---:R-:W-:-:S10]  /*1500*/  FADD R21, R2, R21 ;  /* 0x0000001502157221 */ /* 0x004fd40000000000 */
[----:B------:R-:W-:Y:S05]  /*1510*/  @P0 BRA `(.L_x_24) ;  /* 0xfffffffc00e00947 */ /* 0x000fea000383ffff */
.L_x_23:
[----:B------:R-:W-:Y:S05]  /*1520*/  BSYNC.RECONVERGENT B2 ;  /* 0x0000000000027941 */ /* 0x000fea0003800200 */
.L_x_22:
[----:B------:R-:W-:Y:S05]  /*1530*/  @!P1 BRA `(.L_x_21) ;  /* 0x0000000400a89947 */ /* 0x000fea0003800000 */
[----:B------:R-:W0:Y:S01]  /*1540*/  LDCU.64 UR4, c[0x0][0x380] ;  /* 0x00007000ff0477ac */ /* 0x000e220008000a00 */
[----:B------:R-:W-:Y:S01]  /*1550*/  IADD3 R5, PT, PT, R9, -R8, RZ ;  /* 0x8000000809057210 */ /* 0x000fe20007ffe0ff */
[----:B------:R-:W-:Y:S01]  /*1560*/  BSSY.RECONVERGENT B2, `(.L_x_25) ;  /* 0x000003b000027945 */ /* 0x000fe20003800200 */
[CC--:B------:R-:W-:Y:S02]  /*1570*/  IADD3 R3, P0, PT, R8.reuse, R23.reuse, RZ ;  /* 0x0000001708037210 */ /* 0x0c0fe40007f1e0ff */
[----:B------:R-:W-:Y:S02]  /*1580*/  ISETP.GT.AND P1, PT, R5, 0xc00, PT ;  /* 0x00000c000500780c */ /* 0x000fe40003f24270 */
[----:B------:R-:W-:Y:S02]  /*1590*/  IADD3.X R4, PT, PT, RZ, RZ, RZ, P0, !PT ;  /* 0x000000ffff047210 */ /* 0x000fe400007fe4ff */
[----:B------:R-:W-:Y:S02]  /*15a0*/  IADD3 R11, PT, PT, R8, R23, RZ ;  /* 0x00000017080b7210 */ /* 0x000fe40007ffe0ff */
[----:B0-----:R-:W-:-:S04]  /*15b0*/  LEA R2, P0, R3, UR4, 0x2 ;  /* 0x0000000403027c11 */ /* 0x001fc8000f8010ff */
[----:B------:R-:W-:Y:S02]  /*15c0*/  LEA.HI.X R3, R3, UR5, R4, 0x2, P0 ;  /* 0x0000000503037c11 */ /* 0x000fe400080f1404 */
[----:B------:R-:W-:-:S05]  /*15d0*/  IADD3 R2, P0, PT, R2, 0x800, RZ ;  /* 0x0000080002027810 */ /* 0x000fca0007f1e0ff */
[----:B------:R-:W-:Y:S01]  /*15e0*/  IMAD.X R3, RZ, RZ, R3, P0 ;  /* 0x000000ffff037224 */ /* 0x000fe200000e0603 */
[----:B------:R-:W-:Y:S01]  /*15f0*/  PLOP3.LUT P0, PT, PT, PT, PT, 0x80, 0x8 ;  /* 0x000000000008781c */ /* 0x000fe20003f0f070 */
[----:B------:R-:W-:-:S12]  /*1600*/  @!P1 BRA `(.L_x_26) ;  /* 0x0000000000c09947 */ /* 0x000fd80003800000 */
[----:B------:R-:W-:Y:S02]  /*1610*/  PLOP3.LUT P0, PT, PT, PT, PT, 0x8, 0x80 ;  /* 0x000000000080781c */ /* 0x000fe40003f0e170 */
[----:B------:R-:W-:-:S11]  /*1620*/  IADD3 R13, PT, PT, R9, -0xc00, RZ ;  /* 0xfffff400090d7810 */ /* 0x000fd60007ffe0ff */
.L_x_27:
[----:B------:R-:W0:Y:S01]  /*1630*/  LDC.64 R4, c[0x0][0x380] ;  /* 0x0000e000ff047b82 */ /* 0x000e220000000a00 */
[----:B------:R-:W2:Y:S01]  /*1640*/  LDG.E.CONSTANT R10, desc[UR6][R2.64+-0x400] ;  /* 0xfffc0006020a7981 */ /* 0x000ea2000c1e9900 */
[----:B------:R-:W-:-:S03]  /*1650*/  IADD3 R25, PT, PT, R11, 0x400, RZ ;  /* 0x000004000b197810 */ /* 0x000fc60007ffe0ff */
[----:B------:R-:W3:Y:S04]  /*1660*/  LDG.E.CONSTANT R19, desc[UR6][R2.64] ;  /* 0x0000000602137981 */ /* 0x000ee8000c1e9900 */
[----:B------:R-:W4:Y:S01]  /*1670*/  LDG.E.CONSTANT R18, desc[UR6][R2.64+0x400] ;  /* 0x0004000602127981 */ /* 0x000f22000c1e9900 */
[----:B------:R-:W-:-:S03]  /*1680*/  IADD3 R7, PT, PT, R11, 0x800, RZ ;  /* 0x000008000b077810 */ /* 0x000fc60007ffe0ff */
[----:B------:R-:W5:Y:S04]  /*1690*/  LDG.E.CONSTANT R16, desc[UR6][R2.64+0xc00] ;  /* 0x000c000602107981 */ /* 0x000f68000c1e9900 */
[----:B------:R-:W5:Y:S04]  /*16a0*/  LDG.E.CONSTANT R15, desc[UR6][R2.64+0x1000] ;  /* 0x00100006020f7981 */ /* 0x000f68000c1e9900 */
[----:B------:R-:W5:Y:S01]  /*16b0*/  LDG.E.CONSTANT R14, desc[UR6][R2.64+0x1400] ;  /* 0x00140006020e7981 */ /* 0x000f62000c1e9900 */
[----:B0-----:R-:W-:-:S03]  /*16c0*/  IMAD.WIDE.U32 R22, R11, 0x4, R4 ;  /* 0x000000040b167825 */ /* 0x001fc600078e0004 */
[----:B------:R-:W5:Y:S04]  /*16d0*/  LDG.E.CONSTANT R20, desc[UR6][R2.64+0x2000] ;  /* 0x0020000602147981 */ /* 0x000f68000c1e9900 */
[----:B------:R0:W2:Y:S01]  /*16e0*/  LDG.E.CONSTANT R12, desc[UR6][R22.64] ;  /* 0x00000006160c7981 */ /* 0x0000a2000c1e9900 */
[----:B------:R-:W-:-:S03]  /*16f0*/  IMAD.WIDE.U32 R24, R25, 0x4, R4 ;  /* 0x0000000419187825 */ /* 0x000fc600078e0004 */
[----:B------:R-:W5:Y:S04]  /*1700*/  LDG.E.CONSTANT R26, desc[UR6][R2.64+0x3000] ;  /* 0x00300006021a7981 */ /* 0x000f68000c1e9900 */
[----:B------:R-:W5:Y:S01]  /*1710*/  LDG.E.CONSTANT R17, desc[UR6][R24.64] ;  /* 0x0000000618117981 */ /* 0x000f62000c1e9900 */
[--C-:B------:R-:W-:Y:S01]  /*1720*/  IMAD.WIDE.U32 R6, R7, 0x4, R4.reuse ;  /* 0x0000000407067825 */ /* 0x100fe200078e0004 */
[----:B0-----:R-:W-:Y:S02]  /*1730*/  IADD3 R23, PT, PT, R11, 0xc00, RZ ;  /* 0x00000c000b177810 */ /* 0x001fe40007ffe0ff */
[----:B------:R-:W5:Y:S04]  /*1740*/  LDG.E.CONSTANT R22, desc[UR6][R2.64+0x1c00] ;  /* 0x001c000602167981 */ /* 0x000f68000c1e9900 */
[----:B------:R-:W5:Y:S01]  /*1750*/  LDG.E.CONSTANT R6, desc[UR6][R6.64] ;  /* 0x0000000606067981 */ /* 0x000f62000c1e9900 */
[----:B------:R-:W-:-:S03]  /*1760*/  IMAD.WIDE.U32 R4, R23, 0x4, R4 ;  /* 0x0000000417047825 */ /* 0x000fc600078e0004 */
[----:B------:R-:W5:Y:S04]  /*1770*/  LDG.E.CONSTANT R23, desc[UR6][R2.64+0x2400] ;  /* 0x0024000602177981 */ /* 0x000f68000c1e9900 */
[----:B------:R-:W5:Y:S04]  /*1780*/  LDG.E.CONSTANT R4, desc[UR6][R4.64] ;  /* 0x0000000604047981 */ /* 0x000f68000c1e9900 */
[----:B------:R-:W5:Y:S04]  /*1790*/  LDG.E.CONSTANT R24, desc[UR6][R2.64+0x2c00] ;  /* 0x002c000602187981 */ /* 0x000f68000c1e9900 */
[----:B------:R0:W5:Y:S01]  /*17a0*/  LDG.E.CONSTANT R25, desc[UR6][R2.64+0x3400] ;  /* 0x0034000602197981 */ /* 0x000162000c1e9900 */
[----:B------:R-:W-:-:S04]  /*17b0*/  IADD3 R8, PT, PT, R8, 0x1000, RZ ;  /* 0x0000100008087810 */ /* 0x000fc80007ffe0ff */
[----:B------:R-:W-:Y:S02]  /*17c0*/  ISETP.GE.AND P1, PT, R8, R13, PT ;  /* 0x0000000d0800720c */ /* 0x000fe40003f26270 */
[----:B0-----:R-:W-:Y:S02]  /*17d0*/  IADD3 R2, P2, PT, R2, 0x4000, RZ ;  /* 0x0000400002027810 */ /* 0x001fe40007f5e0ff */
[----:B------:R-:W-:Y:S02]  /*17e0*/  IADD3 R11, PT, PT, R11, 0x1000, RZ ;  /* 0x000010000b0b7810 */ /* 0x000fe40007ffe0ff */
[----:B------:R-:W-:Y:S01]  /*17f0*/  IADD3.X R3, PT, PT, RZ, R3, RZ, P2, !PT ;  /* 0x00000003ff037210 */ /* 0x000fe200017fe4ff */
[----:B--2---:R-:W-:-:S04]  /*1800*/  FADD R21, R12, R21 ;  /* 0x000000150c157221 */ /* 0x004fc80000000000 */
[----:B------:R-:W-:-:S04]  /*1810*/  FADD R10, R21, R10 ;  /* 0x0000000a150a7221 */ /* 0x000fc80000000000 */
[----:B---3--:R-:W-:-:S04]  /*1820*/  FADD R19, R10, R19 ;  /* 0x000000130a137221 */ /* 0x008fc80000000000 */
[----:B----4-:R-:W-:-:S04]  /*1830*/  FADD R18, R19, R18 ;  /* 0x0000001213127221 */ /* 0x010fc80000000000 */
[----:B-----5:R-:W-:-:S04]  /*1840*/  FADD R17, R18, R17 ;  /* 0x0000001112117221 */ /* 0x020fc80000000000 */
        /* <DEDUP_REMOVED lines=12> */
.L_x_26:
[----:B------:R-:W-:Y:S05]  /*1910*/  BSYNC.RECONVERGENT B2 ;  /* 0x0000000000027941 */ /* 0x000fea0003800200 */
.L_x_25:
[----:B------:R-:W-:Y:S01]  /*1920*/  IADD3 R4, PT, PT, R9, -R8, RZ ;  /* 0x8000000809047210 */ /* 0x000fe20007ffe0ff */
[----:B------:R-:W-:Y:S03]  /*1930*/  BSSY.RECONVERGENT B2, `(.L_x_28) ;  /* 0x000001e000027945 */ /* 0x000fe60003800200 */
[----:B------:R-:W-:-:S13]  /*1940*/  ISETP.GT.AND P1, PT, R4, 0x400, PT ;  /* 0x000004000400780c */ /* 0x000fda0003f24270 */
[----:B------:R-:W-:Y:S05]  /*1950*/  @!P1 BRA `(.L_x_29) ;  /* 0x00000000006c9947 */ /* 0x000fea0003800000 */
[----:B------:R-:W0:Y:S01]  /*1960*/  LDC.64 R6, c[0x0][0x380] ;  /* 0x0000e000ff067b82 */ /* 0x000e220000000a00 */
[----:B------:R-:W2:Y:S01]  /*1970*/  LDG.E.CONSTANT R10, desc[UR6][R2.64+-0x400] ;  /* 0xfffc0006020a7981 */ /* 0x000ea2000c1e9900 */
[----:B------:R-:W-:-:S03]  /*1980*/  VIADD R15, R11, 0x400 ;  /* 0x000004000b0f7836 */ /* 0x000fc60000000000 */
[----:B------:R-:W3:Y:S04]  /*1990*/  LDG.E.CONSTANT R13, desc[UR6][R2.64] ;  /* 0x00000006020d7981 */ /* 0x000ee8000c1e9900 */
[----:B------:R-:W4:Y:S04]  /*19a0*/  LDG.E.CONSTANT R17, desc[UR6][R2.64+0xc00] ;  /* 0x000c000602117981 */ /* 0x000f28000c1e9900 */
[----:B------:R-:W5:Y:S04]  /*19b0*/  LDG.E.CONSTANT R19, desc[UR6][R2.64+0x1000] ;  /* 0x0010000602137981 */ /* 0x000f68000c1e9900 */
[----:B------:R1:W5:Y:S01]  /*19c0*/  LDG.E.CONSTANT R23, desc[UR6][R2.64+0x1400] ;  /* 0x0014000602177981 */ /* 0x000362000c1e9900 */
[----:B0-----:R-:W-:-:S06]  /*19d0*/  IMAD.WIDE.U32 R4, R11, 0x4, R6 ;  /* 0x000000040b047825 */ /* 0x001fcc00078e0006 */
[----:B------:R-:W2:Y:S01]  /*19e0*/  LDG.E.CONSTANT R4, desc[UR6][R4.64] ;  /* 0x0000000604047981 */ /* 0x000ea2000c1e9900 */
[----:B------:R-:W-:-:S03]  /*19f0*/  IMAD.WIDE.U32 R6, R15, 0x4, R6 ;  /* 0x000000040f067825 */ /* 0x000fc600078e0006 */
[----:B------:R-:W4:Y:S04]  /*1a00*/  LDG.E.CONSTANT R15, desc[UR6][R2.64+0x400] ;  /* 0x00040006020f7981 */ /* 0x000f28000c1e9900 */
[----:B------:R-:W5:Y:S01]  /*1a10*/  LDG.E.CONSTANT R7, desc[UR6][R6.64] ;  /* 0x0000000606077981 */ /* 0x000f62000c1e9900 */
[----:B------:R-:W-:Y:S02]  /*1a20*/  PLOP3.LUT P0, PT, PT, PT, PT, 0x8, 0x80 ;  /* 0x000000000080781c */ /* 0x000fe40003f0e170 */
[----:B------:R-:W-:Y:S02]  /*1a30*/  IADD3 R8, PT, PT, R8, 0x800, RZ ;  /* 0x0000080008087810 */ /* 0x000fe40007ffe0ff */
[----:B------:R-:W-:Y:S01]  /*1a40*/  IADD3 R11, PT, PT, R11, 0x800, RZ ;  /* 0x000008000b0b7810 */ /* 0x000fe20007ffe0ff */
[----:B--2---:R-:W-:-:S04]  /*1a50*/  FADD R21, R21, R4 ;  /* 0x0000000415157221 */ /* 0x004fc80000000000 */
[----:B------:R-:W-:-:S04]  /*1a60*/  FADD R10, R21, R10 ;  /* 0x0000000a150a7221 */ /* 0x000fc80000000000 */
[----:B---3--:R-:W-:-:S04]  /*1a70*/  FADD R10, R10, R13 ;  /* 0x0000000d0a0a7221 */ /* 0x008fc80000000000 */
[----:B----4-:R-:W-:-:S04]  /*1a80*/  FADD R10, R10, R15 ;  /* 0x0000000f0a0a7221 */ /* 0x010fc80000000000 */
[----:B-----5:R-:W-:Y:S01]  /*1a90*/  FADD R10, R10, R7 ;  /* 0x000000070a0a7221 */ /* 0x020fe20000000000 */
[----:B------:R-:W-:-:S03]  /*1aa0*/  IADD3 R4, P1, PT, R2, 0x2000, RZ ;  /* 0x0000200002047810 */ /* 0x000fc60007f3e0ff */
[----:B------:R-:W-:Y:S01]  /*1ab0*/  FADD R10, R10, R17 ;  /* 0x000000110a0a7221 */ /* 0x000fe20000000000 */
[----:B------:R-:W-:-:S03]  /*1ac0*/  IADD3.X R5, PT, PT, RZ, R3, RZ, P1, !PT ;  /* 0x00000003ff057210 */ /* 0x000fc60000ffe4ff */
[----:B------:R-:W-:Y:S01]  /*1ad0*/  FADD R10, R10, R19 ;  /* 0x000000130a0a7221 */ /* 0x000fe20000000000 */
[----:B-1----:R-:W-:Y:S02]  /*1ae0*/  MOV R2, R4 ;  /* 0x0000000400027202 */ /* 0x002fe40000000f00 */
[----:B------:R-:W-:Y:S01]  /*1af0*/  MOV R3, R5 ;  /* 0x0000000500037202 */ /* 0x000fe20000000f00 */
[----:B------:R-:W-:-:S07]  /*1b00*/  FADD R21, R10, R23 ;  /* 0x000000170a157221 */ /* 0x000fce0000000000 */
.L_x_29:
[----:B------:R-:W-:Y:S05]  /*1b10*/  BSYNC.RECONVERGENT B2 ;  /* 0x0000000000027941 */ /* 0x000fea0003800200 */
.L_x_28:
[----:B------:R-:W-:-:S13]  /*1b20*/  ISETP.LT.OR P0, PT, R8, R9, P0 ;  /* 0x000000090800720c */ /* 0x000fda0000701670 */
[----:B------:R-:W-:Y:S05]  /*1b30*/  @!P0 BRA `(.L_x_21) ;  /* 0x0000000000288947 */ /* 0x000fea0003800000 */
[----:B------:R-:W0:Y:S01]  /*1b40*/  LDC.64 R4, c[0x0][0x380] ;  /* 0x0000e000ff047b82 */ /* 0x000e220000000a00 */
[----:B------:R-:W2:Y:S04]  /*1b50*/  LDG.E.CONSTANT R6, desc[UR6][R2.64+-0x400] ;  /* 0xfffc000602067981 */ /* 0x000ea8000c1e9900 */
[----:B------:R-:W3:Y:S04]  /*1b60*/  LDG.E.CONSTANT R7, desc[UR6][R2.64] ;  /* 0x0000000602077981 */ /* 0x000ee8000c1e9900 */
[----:B------:R-:W4:Y:S01]  /*1b70*/  LDG.E.CONSTANT R9, desc[UR6][R2.64+0x400] ;  /* 0x0004000602097981 */ /* 0x000f22000c1e9900 */
[----:B0-----:R-:W-:-:S06]  /*1b80*/  IMAD.WIDE.U32 R4, R11, 0x4, R4 ;  /* 0x000000040b047825 */ /* 0x001fcc00078e0004 */
[----:B------:R-:W5:Y:S02]  /*1b90*/  LDG.E.CONSTANT R4, desc[UR6][R4.64] ;  /* 0x0000000604047981 */ /* 0x000f64000c1e9900 */
[----:B-----5:R-:W-:-:S04]  /*1ba0*/  FADD R21, R21, R4 ;  /* 0x0000000415157221 */ /* 0x020fc80000000000 */
[----:B--2---:R-:W-:-:S04]  /*1bb0*/  FADD R6, R21, R6 ;  /* 0x0000000615067221 */ /* 0x004fc80000000000 */
[----:B---3--:R-:W-:-:S04]  /*1bc0*/  FADD R6, R6, R7 ;  /* 0x0000000706067221 */ /* 0x008fc80000000000 */
[----:B----4-:R-:W-:-:S07]  /*1bd0*/  FADD R21, R6, R9 ;  /* 0x0000000906157221 */ /* 0x010fce0000000000 */
.L_x_21:
[----:B------:R-:W-:Y:S05]  /*1be0*/  BSYNC.RECONVERGENT B1 ;  /* 0x0000000000017941 */ /* 0x000fea0003800200 */
.L_x_19:
[----:B------:R-:W0:Y:S01]  /*1bf0*/  S2R R6, SR_LANEID ;  /* 0x0000000000067919 */ /* 0x000e220000000000 */
[----:B------:R-:W1:Y:S01]  /*1c00*/  SHFL.DOWN PT, R2, R21, 0x1, 0x1f ;  /* 0x08201f0015027f89 */ /* 0x000e6200000e0000 */
[C---:B0-----:R-:W-:Y:S02]  /*1c10*/  ISETP.GT.AND P0, PT, R6.reuse, 0x1e, PT ;  /* 0x0000001e0600780c */ /* 0x041fe40003f04270 */
[----:B------:R-:W-:-:S11]  /*1c20*/  ISETP.NE.AND P1, PT, R6, RZ, PT ;  /* 0x000000ff0600720c */ /* 0x000fd60003f25270 */
[----:B-1----:R-:W-:Y:S01]  /*1c30*/  @!P0 FADD R21, R2, R21 ;  /* 0x0000001502158221 */ /* 0x002fe20000000000 */
[----:B------:R-:W-:Y:S01]  /*1c40*/  ISETP.GT.AND P0, PT, R6, 0x1d, PT ;  /* 0x0000001d0600780c */ /* 0x000fe20003f04270 */
[----:B------:R-:W0:Y:S01]  /*1c50*/  @!P1 S2R R5, SR_CgaCtaId ;  /* 0x0000000000059919 */ /* 0x000e220000008800 */
[----:B------:R-:W-:Y:S02]  /*1c60*/  @!P1 MOV R4, 0x400 ;  /* 0x0000040000049802 */ /* 0x000fe40000000f00 */
[----:B------:R-:W-:Y:S01]  /*1c70*/  @!P1 SHF.R.U32.HI R3, RZ, 0x3, R0 ;  /* 0x00000003ff039819 */ /* 0x000fe20000011600 */
[----:B------:R-:W1:Y:S03]  /*1c80*/  SHFL.DOWN PT, R2, R21, 0x2, 0x1f ;  /* 0x08401f0015027f89 */ /* 0x000e6600000e0000 */
[----:B------:R-:W-:-:S05]  /*1c90*/  @!P1 LOP3.LUT R3, R3, 0x7c, RZ, 0xc0, !PT ;  /* 0x0000007c03039812 */ /* 0x000fca00078ec0ff */
[----:B-1----:R-:W-:Y:S01]  /*1ca0*/  @!P0 FADD R21, R21, R2 ;  /* 0x0000000215158221 */ /* 0x002fe20000000000 */
[----:B------:R-:W-:Y:S02]  /*1cb0*/  ISETP.GT.AND P0, PT, R6, 0x1b, PT ;  /* 0x0000001b0600780c */ /* 0x000fe40003f04270 */
[----:B0-----:R-:W-:Y:S02]  /*1cc0*/  @!P1 LEA R4, R5, R4, 0x18 ;  /* 0x0000000405049211 */ /* 0x001fe400078ec0ff */
[----:B------:R-:W0:Y:S02]  /*1cd0*/  SHFL.DOWN PT, R2, R21, 0x4, 0x1f ;  /* 0x08801f0015027f89 */ /* 0x000e2400000e0000 */
[----:B------:R-:W-:-:S07]  /*1ce0*/  @!P1 IADD3 R3, PT, PT, R3, R4, RZ ;  /* 0x0000000403039210 */ /* 0x000fce0007ffe0ff */
        /* <DEDUP_REMOVED lines=12> */
[----:B------:R-:W0:Y:S01]  /*1db0*/  S2UR UR5, SR_CgaCtaId ;  /* 0x00000000000579c3 */ /* 0x000e220000008800 */
[----:B------:R-:W-:Y:S02]  /*1dc0*/  UMOV UR4, 0x400 ;  /* 0x0000040000047882 */ /* 0x000fe40000000000 */
[----:B0-----:R-:W-:-:S09]  /*1dd0*/  ULEA UR4, UR5, UR4, 0x18 ;  /* 0x0000000405047291 */ /* 0x001fd2000f8ec0ff */
[----:B---3--:R-:W0:Y:S04]  /*1de0*/  LDS R3, [UR4+0xc] ;  /* 0x00000c04ff037984 */ /* 0x008e280008000800 */
        /* <DEDUP_REMOVED lines=10> */
.L_x_2:
        /* <DEDUP_REMOVED lines=12> */
.L_x_32:
[----:B------:R-:W-:Y:S05]  /*1f50*/  BSYNC.RECONVERGENT B1 ;  /* 0x0000000000017941 */ /* 0x000fea0003800200 */
.L_x_31:
[----:B------:R-:W-:Y:S01]  /*1f60*/  ISETP.GE.AND P0, PT, R11, R20, PT ;  /* 0x000000140b00720c */ /* 0x000fe20003f06270 */
[----:B------:R-:W-:-:S12]  /*1f70*/  BSSY.RECONVERGENT B1, `(.L_x_33) ;  /* 0x0000074000017945 */ /* 0x000fd80003800200 */
[----:B------:R-:W-:Y:S05]  /*1f80*/  @P0 BRA `(.L_x_34) ;  /* 0x0000000400c80947 */ /* 0x000fea0003800000 */
[----:B0-----:R-:W-:Y:S01]  /*1f90*/  LOP3.LUT R3, RZ, R11, RZ, 0x33, !PT ;  /* 0x0000000bff037212 */ /* 0x001fe200078e33ff */
[----:B------:R-:W-:Y:S04]  /*1fa0*/  BSSY.RECONVERGENT B2, `(.L_x_35) ;  /* 0x0000015000027945 */ /* 0x000fe80003800200 */
[----:B------:R-:W-:-:S05]  /*1fb0*/  IMAD.IADD R4, R3, 0x1, R20 ;  /* 0x0000000103047824 */ /* 0x000fca00078e0214 */
        /* <DEDUP_REMOVED lines=10> */
.L_x_37:
[----:B------:R-:W-:-:S06]  /*2060*/  MOV R3, R5 ;  /* 0x0000000500037202 */ /* 0x000fcc0000000f00 */
[----:B------:R0:W2:Y:S01]  /*2070*/  LDG.E.CONSTANT R3, desc[UR6][R2.64] ;  /* 0x0000000602037981 */ /* 0x0000a2000c1e9900 */
[----:B------:R-:W-:Y:S02]  /*2080*/  IADD3 R4, PT, PT, R4, 0x1, RZ ;  /* 0x0000000104047810 */ /* 0x000fe40007ffe0ff */
[----:B------:R-:W-:Y:S02]  /*2090*/  IADD3 R11, PT, PT, R11, 0x100, RZ ;  /* 0x000001000b0b7810 */ /* 0x000fe40007ffe0ff */
[----:B------:R-:W-:Y:S02]  /*20a0*/  ISETP.NE.AND P0, PT, R4, RZ, PT ;  /* 0x000000ff0400720c */ /* 0x000fe40003f05270 */
[----:B0-----:R-:W-:-:S04]  /*20b0*/  IADD3 R2, P2, PT, R2, 0x400, RZ ;  /* 0x0000040002027810 */ /* 0x001fc80007f5e0ff */
[----:B------:R-:W-:Y:S01]  /*20c0*/  IADD3.X R5, PT, PT, RZ, R5, RZ, P2, !PT ;  /* 0x00000005ff057210 */ /* 0x000fe200017fe4ff */
[----:B--2--5:R-:W-:-:S06]  /*20d0*/  FADD R0, R3, R0 ;  /* 0x0000000003007221 */ /* 0x024fcc0000000000 */
[----:B------:R-:W-:Y:S05]  /*20e0*/  @P0 BRA `(.L_x_37) ;  /* 0xfffffffc00dc0947 */ /* 0x000fea000383ffff */
.L_x_36:
[----:B------:R-:W-:Y:S05]  /*20f0*/  BSYNC.RECONVERGENT B2 ;  /* 0x0000000000027941 */ /* 0x000fea0003800200 */
.L_x_35:
        /* <DEDUP_REMOVED lines=8> */
.L_x_40:
        /* <DEDUP_REMOVED lines=9> */
[----:B------:R-:W-:-:S03]  /*2210*/  VIADD R3, R11, 0x800 ;  /* 0x000008000b037836 */ /* 0x000fc60000000000 */
[----:B------:R-:W4:Y:S01]  /*2220*/  LDG.E.CONSTANT R15, desc[UR6][R4.64+0x400] ;  /* 0x00040006040f7981 */ /* 0x000f22000c1e9900 */
        /* <DEDUP_REMOVED lines=32> */
.L_x_39:
[----:B------:R-:W-:Y:S05]  /*2430*/  BSYNC.RECONVERGENT B2 ;  /* 0x0000000000027941 */ /* 0x000fea0003800200 */
.L_x_38:
[----:B------:R-:W-:Y:S01]  /*2440*/  IADD3 R2, PT, PT, -R11, R20, RZ ;  /* 0x000000140b027210 */ /* 0x000fe20007ffe1ff */
[----:B------:R-:W-:Y:S03]  /*2450*/  BSSY.RECONVERGENT B2, `(.L_x_41) ;  /* 0x0000019000027945 */ /* 0x000fe60003800200 */
[----:B------:R-:W-:-:S13]  /*2460*/  ISETP.GT.AND P1, PT, R2, 0x400, PT ;  /* 0x000004000200780c */ /* 0x000fda0003f24270 */
[----:B------:R-:W-:Y:S05]  /*2470*/  @!P1 BRA `(.L_x_42) ;  /* 0x0000000000589947 */ /* 0x000fea0003800000 */
        /* <DEDUP_REMOVED lines=22> */
.L_x_42:
[----:B------:R-:W-:Y:S05]  /*25e0*/  BSYNC.RECONVERGENT B2 ;  /* 0x0000000000027941 */ /* 0x000fea0003800200 */
.L_x_41:
        /* <DEDUP_REMOVED lines=12> */
.L_x_34:
[----:B------:R-:W-:Y:S05]  /*26b0*/  BSYNC.RECONVERGENT B1 ;  /* 0x0000000000017941 */ /* 0x000fea0003800200 */
.L_x_33:
        /* <DEDUP_REMOVED lines=35> */
[----:B--2---:R-:W0:Y:S04]  /*28f0*/  LDS R3, [UR4+0xc] ;  /* 0x00000c04ff037984 */ /* 0x004e280008000800 */
        /* <DEDUP_REMOVED lines=10> */
.L_x_43:
[----:B0-----:R-:W0:Y:S01]  /*29a0*/  S2R R2, SR_LANEID ;  /* 0x0000000000027919 */ /* 0x001e220000000000 */
[----:B------:R-:W-:-:S04]  /*29b0*/  LOP3.LUT R0, R9, 0x3e0, RZ, 0xc0, !PT ;  /* 0x000003e009007812 */ /* 0x000fc800078ec0ff */
[----:B------:R-:W-:Y:S02]  /*29c0*/  IADD3 R3, PT, PT, R0, 0x20, RZ ;  /* 0x0000002000037810 */ /* 0x000fe40007ffe0ff */
[----:B------:R-:W-:Y:S02]  /*29d0*/  LOP3.LUT R7, RZ, R0, RZ, 0x33, !PT ;  /* 0x00000000ff077212 */ /* 0x000fe400078e33ff */
[-C--:B------:R-:W-:Y:S02]  /*29e0*/  ISETP.GT.AND P0, PT, R3, R20.reuse, PT ;  /* 0x000000140300720c */ /* 0x080fe40003f04270 */
[----:B------:R-:W-:-:S04]  /*29f0*/  IADD3 R7, PT, PT, R7, R20, RZ ;  /* 0x0000001407077210 */ /* 0x000fc80007ffe0ff */
[----:B------:R-:W-:-:S05]  /*2a00*/  SEL R4, R7, 0x1f, P0 ;  /* 0x0000001f07047807 */ /* 0x000fca0000000000 */
[----:B------:R-:W1:Y:S01]  /*2a10*/  SHFL.DOWN PT, R0, R5, 0x1, R4 ;  /* 0x0820000005007989 */ /* 0x000e6200000e0004 */
[C---:B0-----:R-:W-:Y:S01]  /*2a20*/  ISETP.GE.AND P0, PT, R2.reuse, R4, PT ;  /* 0x000000040200720c */ /* 0x041fe20003f06270 */
[C---:B------:R-:W-:Y:S01]  /*2a30*/  VIADD R3, R2.reuse, 0x2 ;  /* 0x0000000202037836 */ /* 0x040fe20000000000 */
[----:B------:R-:W-:-:S11]  /*2a40*/  ISETP.NE.AND P1, PT, R2, RZ, PT ;  /* 0x000000ff0200720c */ /* 0x000fd60003f25270 */
[----:B-1----:R-:W-:Y:S01]  /*2a50*/  @!P0 FADD R5, R0, R5 ;  /* 0x0000000500058221 */ /* 0x002fe20000000000 */
[-C--:B------:R-:W-:Y:S01]  /*2a60*/  ISETP.GT.AND P0, PT, R3, R4.reuse, PT ;  /* 0x000000040300720c */ /* 0x080fe20003f04270 */
[----:B------:R-:W0:Y:S01]  /*2a70*/  @!P1 S2R R6, SR_CgaCtaId ;  /* 0x0000000000069919 */ /* 0x000e220000008800 */
[----:B------:R-:W-:Y:S02]  /*2a80*/  IADD3 R3, PT, PT, R2, 0x4, RZ ;  /* 0x0000000402037810 */ /* 0x000fe40007ffe0ff */
[----:B------:R-:W1:Y:S09]  /*2a90*/  SHFL.DOWN PT, R0, R5, 0x2, R4 ;  /* 0x0840000005007989 */ /* 0x000e7200000e0004 */
[----:B-1----:R-:W-:Y:S01]  /*2aa0*/  @!P0 FADD R5, R5, R0 ;  /* 0x0000000005058221 */ /* 0x002fe20000000000 */
[----:B------:R-:W-:-:S02]  /*2ab0*/  ISETP.GT.AND P0, PT, R3, R4, PT ;  /* 0x000000040300720c */ /* 0x000fc40003f04270 */
[----:B------:R-:W-:Y:S02]  /*2ac0*/  IADD3 R3, PT, PT, R2, 0x8, RZ ;  /* 0x0000000802037810 */ /* 0x000fe40007ffe0ff */
[----:B------:R-:W1:Y:S09]  /*2ad0*/  SHFL.DOWN PT, R0, R5, 0x4, R4 ;  /* 0x0880000005007989 */ /* 0x000e7200000e0004 */
[----:B-1----:R-:W-:Y:S01]  /*2ae0*/  @!P0 FADD R5, R5, R0 ;  /* 0x0000000005058221 */ /* 0x002fe20000000000 */
[----:B------:R-:W-:-:S02]  /*2af0*/  ISETP.GT.AND P0, PT, R3, R4, PT ;  /* 0x000000040300720c */ /* 0x000fc40003f04270 */
[----:B------:R-:W-:Y:S02]  /*2b00*/  IADD3 R3, PT, PT, R2, 0x10, RZ ;  /* 0x0000001002037810 */ /* 0x000fe40007ffe0ff */
[----:B------:R-:W1:Y:S01]  /*2b10*/  SHFL.DOWN PT, R0, R5, 0x8, R4 ;  /* 0x0900000005007989 */ /* 0x000e6200000e0004 */
[----:B------:R-:W-:-:S04]  /*2b20*/  @!P1 SHF.R.U32.HI R2, RZ, 0x3, R9 ;  /* 0x00000003ff029819 */ /* 0x000fc80000011609 */
[----:B------:R-:W-:-:S04]  /*2b30*/  @!P1 LOP3.LUT R2, R2, 0x7c, RZ, 0xc0, !PT ;  /* 0x0000007c02029812 */ /* 0x000fc800078ec0ff */
[----:B-1----:R-:W-:Y:S01]  /*2b40*/  @!P0 FADD R5, R5, R0 ;  /* 0x0000000005058221 */ /* 0x002fe20000000000 */
[----:B------:R-:W-:Y:S02]  /*2b50*/  ISETP.GT.AND P0, PT, R3, R4, PT ;  /* 0x000000040300720c */ /* 0x000fe40003f04270 */
[----:B------:R-:W-:Y:S02]  /*2b60*/  @!P1 MOV R3, 0x400 ;  /* 0x0000040000039802 */ /* 0x000fe40000000f00 */
[----:B------:R-:W1:Y:S02]  /*2b70*/  SHFL.DOWN PT, R0, R5, 0x10, R4 ;  /* 0x0a00000005007989 */ /* 0x000e6400000e0004 */
[----:B0-----:R-:W-:-:S04]  /*2b80*/  @!P1 LEA R3, R6, R3, 0x18 ;  /* 0x0000000306039211 */ /* 0x001fc800078ec0ff */
[----:B------:R-:W-:-:S03]  /*2b90*/  @!P1 IADD3 R3, PT, PT, R2, R3, RZ ;  /* 0x0000000302039210 */ /* 0x000fc60007ffe0ff */
[----:B-1----:R-:W-:Y:S01]  /*2ba0*/  @!P0 FADD R5, R5, R0 ;  /* 0x0000000005058221 */ /* 0x002fe20000000000 */
        /* <DEDUP_REMOVED lines=12> */
[----:B-1----:R-:W0:Y:S04]  /*2c70*/  LDS R3, [UR4+0xc] ;  /* 0x00000c04ff037984 */ /* 0x002e280008000800 */
        /* <DEDUP_REMOVED lines=13> */
.L_x_30:
[----:B------:R-:W0:Y:S01]  /*2d50*/  S2R R8, SR_TID.X ;  /* 0x0000000000087919 */ /* 0x000e220000002100 */
[----:B------:R-:W0:Y:S02]  /*2d60*/  LDC.64 R2, c[0x0][0x380] ;  /* 0x0000e000ff027b82 */ /* 0x000e240000000a00 */
[----:B0-----:R-:W-:-:S05]  /*2d70*/  IMAD.WIDE.U32 R2, R8, 0x4, R2 ;  /* 0x0000000408027825 */ /* 0x001fca00078e0002 */
[----:B------:R-:W2:Y:S04]  /*2d80*/  LDG.E.CONSTANT R19, desc[UR6][R2.64] ;  /* 0x0000000602137981 */ /* 0x000ea8000c1e9900 */
[----:B------:R-:W2:Y:S04]  /*2d90*/  LDG.E.CONSTANT R0, desc[UR6][R2.64+0x400] ;  /* 0x0004000602007981 */ /* 0x000ea8000c1e9900 */
[----:B------:R-:W3:Y:S04]  /*2da0*/  LDG.E.CONSTANT R4, desc[UR6][R2.64+0x800] ;  /* 0x0008000602047981 */ /* 0x000ee8000c1e9900 */
[----:B------:R-:W3:Y:S04]  /*2db0*/  LDG.E.CONSTANT R5, desc[UR6][R2.64+0xc00] ;  /* 0x000c000602057981 */ /* 0x000ee8000c1e9900 */
[----:B------:R-:W4:Y:S04]  /*2dc0*/  LDG.E.CONSTANT R6, desc[UR6][R2.64+0x1000] ;  /* 0x0010000602067981 */ /* 0x000f28000c1e9900 */
[----:B------:R-:W4:Y:S04]  /*2dd0*/  LDG.E.CONSTANT R7, desc[UR6][R2.64+0x1400] ;  /* 0x0014000602077981 */ /* 0x000f28000c1e9900 */
[----:B------:R-:W5:Y:S04]  /*2de0*/  LDG.E.CONSTANT R9, desc[UR6][R2.64+0x1800] ;  /* 0x0018000602097981 */ /* 0x000f68000c1e9900 */
        /* <DEDUP_REMOVED lines=8> */
[----:B------:R-:W5:Y:S01]  /*2e70*/  LDG.E.CONSTANT R18, desc[UR6][R2.64+0x3c00] ;  /* 0x003c000602127981 */ /* 0x000f62000c1e9900 */
[----:B------:R-:W-:Y:S01]  /*2e80*/  ISETP.GE.U32.AND P0, PT, R20, 0x2000, PT ;  /* 0x000020001400780c */ /* 0x000fe20003f06070 */
[----:B--2---:R-:W-:Y:S01]  /*2e90*/  FADD R0, R19, R0 ;  /* 0x0000000013007221 */ /* 0x004fe20000000000 */
[----:B---3--:R-:W-:-:S04]  /*2ea0*/  FADD R5, R4, R5 ;  /* 0x0000000504057221 */ /* 0x008fc80000000000 */
[----:B------:R-:W-:Y:S01]  /*2eb0*/  FADD R0, R0, R5 ;  /* 0x0000000500007221 */ /* 0x000fe20000000000 */
[----:B----4-:R-:W-:Y:S01]  /*2ec0*/  FADD R6, R6, R7 ;  /* 0x0000000706067221 */ /* 0x010fe20000000000 */
[----:B-----5:R-:W-:-:S04]  /*2ed0*/  FADD R9, R9, R10 ;  /* 0x0000000a09097221 */ /* 0x020fc80000000000 */
[----:B------:R-:W-:Y:S01]  /*2ee0*/  FADD R9, R6, R9 ;  /* 0x0000000906097221 */ /* 0x000fe20000000000 */
[----:B------:R-:W-:-:S03]  /*2ef0*/  FADD R11, R11, R12 ;  /* 0x0000000c0b0b7221 */ /* 0x000fc60000000000 */
[----:B------:R-:W-:Y:S01]  /*2f00*/  FADD R0, R0, R9 ;  /* 0x0000000900007221 */ /* 0x000fe20000000000 */
[----:B------:R-:W-:-:S04]  /*2f10*/  FADD R14, R13, R14 ;  /* 0x0000000e0d0e7221 */ /* 0x000fc80000000000 */
[----:B------:R-:W-:Y:S01]  /*2f20*/  FADD R11, R11, R14 ;  /* 0x0000000e0b0b7221 */ /* 0x000fe20000000000 */
[----:B------:R-:W-:Y:S01]  /*2f30*/  FADD R15, R15, R16 ;  /* 0x000000100f0f7221 */ /* 0x000fe20000000000 */
[----:B------:R-:W-:-:S04]  /*2f40*/  FADD R18, R17, R18 ;  /* 0x0000001211127221 */ /* 0x000fc80000000000 */
[----:B------:R-:W-:-:S04]  /*2f50*/  FADD R18, R15, R18 ;  /* 0x000000120f127221 */ /* 0x000fc80000000000 */
[----:B------:R-:W-:Y:S01]  /*2f60*/  FADD R5, R11, R18 ;  /* 0x000000120b057221 */ /* 0x000fe20000000000 */
[----:B------:R-:W-:-:S03]  /*2f70*/  HFMA2 R11, -RZ, RZ, 0, 0.00048828125 ;  /* 0x00001000ff0b7431 */ /* 0x000fc600000001ff */
[----:B------:R-:W-:Y:S01]  /*2f80*/  FADD R0, R0, R5 ;  /* 0x0000000500007221 */ /* 0x000fe20000000000 */
[----:B------:R-:W-:Y:S06]  /*2f90*/  @!P0 BRA `(.L_x_44) ;  /* 0x0000000000ac8947 */ /* 0x000fec0003800000 */
[----:B------:R-:W0:Y:S01]  /*2fa0*/  LDC R7, c[0x0][0x390] ;  /* 0x0000e400ff077b82 */ /* 0x000e220000000800 */
[----:B------:R-:W-:Y:S02]  /*2fb0*/  IADD3 R6, PT, PT, R20, -0x1000, RZ ;  /* 0xfffff00014067810 */ /* 0x000fe40007ffe0ff */
[----:B------:R-:W-:-:S07]  /*2fc0*/  MOV R11, 0x1000 ;  /* 0x00001000000b7802 */ /* 0x000fce0000000f00 */
.L_x_46:
[----:B------:R-:W-:-:S05]  /*2fd0*/  IMAD.WIDE R4, R11, 0x4, R2 ;  /* 0x000000040b047825 */ /* 0x000fca00078e0202 */
[----:B------:R-:W2:Y:S04]  /*2fe0*/  LDG.E.CONSTANT R20, desc[UR6][R4.64+0x400] ;  /* 0x0004000604147981 */ /* 0x000ea8000c1e9900 */
[----:B------:R-:W2:Y:S04]  /*2ff0*/  LDG.E.CONSTANT R21, desc[UR6][R4.64+0x800] ;  /* 0x0008000604157981 */ /* 0x000ea8000c1e9900 */
        /* <DEDUP_REMOVED lines=13> */
[----:B------:R1:W5:Y:S01]  /*30d0*/  LDG.E.CONSTANT R18, desc[UR6][R4.64+0x3c00] ;  /* 0x003c000604127981 */ /* 0x000362000c1e9900 */
[----:B--2---:R-:W-:Y:S01]  /*30e0*/  FADD R21, R20, R21 ;  /* 0x0000001514157221 */ /* 0x004fe20000000000 */
[----:B0-----:R-:W-:-:S05]  /*30f0*/  MOV R20, R7 ;  /* 0x0000000700147202 */ /* 0x001fca0000000f00 */
[----:B-1----:R-:W-:Y:S02]  /*3100*/  IMAD.IADD R4, R20, 0x1, -R11 ;  /* 0x0000000114047824 */ /* 0x002fe400078e0a0b */
[----:B---3--:R-:W-:-:S03]  /*3110*/  FADD R0, R19, R0 ;  /* 0x0000000013007221 */ /* 0x008fc60000000000 */
[----:B------:R-:W-:Y:S01]  /*3120*/  ISETP.GE.AND P0, PT, R4, 0x1000, PT ;  /* 0x000010000400780c */ /* 0x000fe20003f06270 */
[----:B----4-:R-:W-:Y:S01]  /*3130*/  FADD R22, R22, R23 ;  /* 0x0000001716167221 */ /* 0x010fe20000000000 */
[----:B------:R-:W-:Y:S01]  /*3140*/  FADD R0, R0, R21 ;  /* 0x0000001500007221 */ /* 0x000fe20000000000 */
[----:B-----5:R-:W-:-:S04]  /*3150*/  FADD R25, R24, R25 ;  /* 0x0000001918197221 */ /* 0x020fc80000000000 */
[----:B------:R-:W-:Y:S01]  /*3160*/  FADD R25, R22, R25 ;  /* 0x0000001916197221 */ /* 0x000fe20000000000 */
[----:B------:R-:W-:Y:S01]  /*3170*/  FADD R16, R16, R17 ;  /* 0x0000001110107221 */ /* 0x000fe20000000000 */
[----:B------:R-:W-:-:S04]  /*3180*/  FADD R15, R15, R10 ;  /* 0x0000000a0f0f7221 */ /* 0x000fc80000000000 */
[----:B------:R-:W-:Y:S01]  /*3190*/  FADD R15, R16, R15 ;  /* 0x0000000f100f7221 */ /* 0x000fe20000000000 */
[----:B------:R-:W-:Y:S01]  /*31a0*/  FADD R9, R14, R9 ;  /* 0x000000090e097221 */ /* 0x000fe20000000000 */
[----:B------:R-:W-:-:S04]  /*31b0*/  FADD R12, R13, R12 ;  /* 0x0000000c0d0c7221 */ /* 0x000fc80000000000 */
[----:B------:R-:W-:Y:S01]  /*31c0*/  FADD R12, R9, R12 ;  /* 0x0000000c090c7221 */ /* 0x000fe20000000000 */
[----:B------:R-:W-:-:S03]  /*31d0*/  FADD R0, R0, R25 ;  /* 0x0000001900007221 */ /* 0x000fc60000000000 */
[----:B------:R-:W-:-:S04]  /*31e0*/  FADD R15, R15, R12 ;  /* 0x0000000c0f0f7221 */ /* 0x000fc80000000000 */
[----:B------:R-:W-:-:S04]  /*31f0*/  FADD R15, R0, R15 ;  /* 0x0000000f000f7221 */ /* 0x000fc80000000000 */
[----:B------:R-:W-:Y:S01]  /*3200*/  FADD R0, R18, R15 ;  /* 0x0000000f12007221 */ /* 0x000fe20000000000 */
[----:B------:R-:W-:Y:S06]  /*3210*/  @!P0 BRA `(.L_x_45) ;  /* 0x0000000800308947 */ /* 0x000fec0003800000 */
[----:B------:R-:W-:-:S04]  /*3220*/  IADD3 R11, PT, PT, R11, 0x1000, RZ ;  /* 0x000010000b0b7810 */ /* 0x000fc80007ffe0ff */
[----:B------:R-:W-:-:S13]  /*3230*/  ISETP.GT.AND P0, PT, R11, R6, PT ;  /* 0x000000060b00720c */ /* 0x000fda0003f04270 */
[----:B------:R-:W-:Y:S05]  /*3240*/  @!P0 BRA `(.L_x_46) ;  /* 0xfffffffc00608947 */ /* 0x000fea000383ffff */
.L_x_44:
[----:B------:R-:W-:-:S13]  /*3250*/  ISETP.GE.AND P0, PT, R11, R20, PT ;  /* 0x000000140b00720c */ /* 0x000fda0003f06270 */
[----:B------:R-:W-:Y:S05]  /*3260*/  @P0 BRA `(.L_x_45) ;  /* 0x00000008001c0947 */ /* 0x000fea0003800000 */
[----:B------:R-:W-:Y:S01]  /*3270*/  IADD3 R9, PT, PT, -R11, R20, RZ ;  /* 0x000000140b097210 */ /* 0x000fe20007ffe1ff */
[----:B------:R-:W-:Y:S03]  /*3280*/  BSSY.RECONVERGENT B1, `(.L_x_45) ;  /* 0x0000085000017945 */ /* 0x000fe60003800200 */
        /* <DEDUP_REMOVED lines=16> */
.L_x_50:
        /* <DEDUP_REMOVED lines=8> */
.L_x_49:
[----:B------:R-:W-:Y:S05]  /*3410*/  BSYNC.RECONVERGENT B2 ;  /* 0x0000000000027941 */ /* 0x000fea0003800200 */
.L_x_48:
[----:B------:R-:W-:Y:S05]  /*3420*/  @!P1 BRA `(.L_x_47) ;  /* 0x0000000400a89947 */ /* 0x000fea0003800000 */
[----:B------:R-:W0:Y:S01]  /*3430*/  LDCU.64 UR4, c[0x0][0x380] ;  /* 0x00007000ff0477ac */ /* 0x000e220008000a00 */
[----:B------:R-:W-:Y:S01]  /*3440*/  IADD3 R5, PT, PT, R9, -R10, RZ ;  /* 0x8000000a09057210 */ /* 0x000fe20007ffe0ff */
[----:B------:R-:W-:Y:S01]  /*3450*/  BSSY.RECONVERGENT B2, `(.L_x_51) ;  /* 0x000003b000027945 */ /* 0x000fe20003800200 */
[CC--:B------:R-:W-:Y:S02]  /*3460*/  IADD3 R3, P0, PT, R10.reuse, R11.reuse, RZ ;  /* 0x0000000b0a037210 */ /* 0x0c0fe40007f1e0ff */
[----:B------:R-:W-:Y:S02]  /*3470*/  ISETP.GT.AND P1, PT, R5, 0xc00, PT ;  /* 0x00000c000500780c */ /* 0x000fe40003f24270 */
[----:B------:R-:W-:Y:S01]  /*3480*/  IADD3 R11, PT, PT, R10, R11, RZ ;  /* 0x0000000b0a0b7210 */ /* 0x000fe20007ffe0ff */
[----:B------:R-:W-:Y:S01]  /*3490*/  IMAD.X R4, RZ, RZ, RZ, P0 ;  /* 0x000000ffff047224 */ /* 0x000fe200000e06ff */
[----:B0-----:R-:W-:-:S04]  /*34a0*/  LEA R2, P0, R3, UR4, 0x2 ;  /* 0x0000000403027c11 */ /* 0x001fc8000f8010ff */
[----:B------:R-:W-:Y:S02]  /*34b0*/  LEA.HI.X R3, R3, UR5, R4, 0x2, P0 ;  /* 0x0000000503037c11 */ /* 0x000fe400080f1404 */
[----:B------:R-:W-:-:S04]  /*34c0*/  IADD3 R2, P0, PT, R2, 0x800, RZ ;  /* 0x0000080002027810 */ /* 0x000fc80007f1e0ff */
[----:B------:R-:W-:Y:S02]  /*34d0*/  IADD3.X R3, PT, PT, RZ, R3, RZ, P0, !PT ;  /* 0x00000003ff037210 */ /* 0x000fe400007fe4ff */
[----:B------:R-:W-:Y:S01]  /*34e0*/  PLOP3.LUT P0, PT, PT, PT, PT, 0x80, 0x8 ;  /* 0x000000000008781c */ /* 0x000fe20003f0f070 */
[----:B------:R-:W-:-:S12]  /*34f0*/  @!P1 BRA `(.L_x_52) ;  /* 0x0000000000c09947 */ /* 0x000fd80003800000 */
[----:B------:R-:W-:Y:S02]  /*3500*/  PLOP3.LUT P0, PT, PT, PT, PT, 0x8, 0x80 ;  /* 0x000000000080781c */ /* 0x000fe40003f0e170 */
[----:B------:R-:W-:-:S11]  /*3510*/  IADD3 R13, PT, PT, R9, -0xc00, RZ ;  /* 0xfffff400090d7810 */ /* 0x000fd60007ffe0ff */
.L_x_53:
[----:B------:R-:W0:Y:S01]  /*3520*/  LDC.64 R4, c[0x0][0x380] ;  /* 0x0000e000ff047b82 */ /* 0x000e220000000a00 */
[----:B------:R-:W2:Y:S01]  /*3530*/  LDG.E.CONSTANT R12, desc[UR6][R2.64+-0x400] ;  /* 0xfffc0006020c7981 */ /* 0x000ea2000c1e9900 */
[----:B------:R-:W-:-:S03]  /*3540*/  IADD3 R25, PT, PT, R11, 0x400, RZ ;  /* 0x000004000b197810 */ /* 0x000fc60007ffe0ff */
[----:B------:R-:W3:Y:S04]  /*3550*/  LDG.E.CONSTANT R20, desc[UR6][R2.64] ;  /* 0x0000000602147981 */ /* 0x000ee8000c1e9900 */
[----:B------:R-:W4:Y:S01]  /*3560*/  LDG.E.CONSTANT R19, desc[UR6][R2.64+0x400] ;  /* 0x0004000602137981 */ /* 0x000f22000c1e9900 */
[----:B------:R-:W-:-:S03]  /*3570*/  IADD3 R7, PT, PT, R11, 0x800, RZ ;  /* 0x000008000b077810 */ /* 0x000fc60007ffe0ff */
[----:B------:R-:W5:Y:S04]  /*3580*/  LDG.E.CONSTANT R17, desc[UR6][R2.64+0xc00] ;  /* 0x000c000602117981 */ /* 0x000f68000c1e9900 */
[----:B------:R-:W5:Y:S01]  /*3590*/  LDG.E.CONSTANT R16, desc[UR6][R2.64+0x1000] ;  /* 0x0010000602107981 */ /* 0x000f62000c1e9900 */
[----:B------:R-:W-:-:S03]  /*35a0*/  IADD3 R23, PT, PT, R11, 0xc00, RZ ;  /* 0x00000c000b177810 */ /* 0x000fc60007ffe0ff */
[----:B------:R-:W5:Y:S01]  /*35b0*/  LDG.E.CONSTANT R22, desc[UR6][R2.64+0x1c00] ;  /* 0x001c000602167981 */ /* 0x000f62000c1e9900 */
[----:B0-----:R-:W-:-:S03]  /*35c0*/  IMAD.WIDE.U32 R14, R11, 0x4, R4 ;  /* 0x000000040b0e7825 */ /* 0x001fc600078e0004 */
[----:B------:R-:W5:Y:S04]  /*35d0*/  LDG.E.CONSTANT R21, desc[UR6][R2.64+0x2000] ;  /* 0x0020000602157981 */ /* 0x000f68000c1e9900 */
[----:B------:R-:W5:Y:S04]  /*35e0*/  LDG.E.CONSTANT R26, desc[UR6][R2.64+0x3000] ;  /* 0x00300006021a7981 */ /* 0x000f68000c1e9900 */
[----:B------:R-:W2:Y:S01]  /*35f0*/  LDG.E.CONSTANT R15, desc[UR6][R14.64] ;  /* 0x000000060e0f7981 */ /* 0x000ea2000c1e9900 */
[----:B------:R-:W-:-:S05]  /*3600*/  IMAD.WIDE.U32 R24, R25, 0x4, R4 ;  /* 0x0000000419187825 */ /* 0x000fca00078e0004 */
[----:B------:R-:W5:Y:S01]  /*3610*/  LDG.E.CONSTANT R18, desc[UR6][R24.64] ;  /* 0x0000000618127981 */ /* 0x000f62000c1e9900 */
[----:B------:R-:W-:-:S03]  /*3620*/  IMAD.WIDE.U32 R6, R7, 0x4, R4 ;  /* 0x0000000407067825 */ /* 0x000fc600078e0004 */
        /* <DEDUP_REMOVED lines=8> */
[----:B------:R-:W-:Y:S01]  /*36b0*/  ISETP.GE.AND P1, PT, R10, R13, PT ;  /* 0x0000000d0a00720c */ /* 0x000fe20003f26270 */
[----:B------:R-:W-:Y:S01]  /*36c0*/  VIADD R11, R11, 0x1000 ;  /* 0x000010000b0b7836 */ /* 0x000fe20000000000 */
[----:B0-----:R-:W-:-:S04]  /*36d0*/  IADD3 R2, P2, PT, R2, 0x4000, RZ ;  /* 0x0000400002027810 */ /* 0x001fc80007f5e0ff */
        /* <DEDUP_REMOVED lines=18> */
.L_x_52:
[----:B------:R-:W-:Y:S05]  /*3800*/  BSYNC.RECONVERGENT B2 ;  /* 0x0000000000027941 */ /* 0x000fea0003800200 */
.L_x_51:
[----:B------:R-:W-:Y:S01]  /*3810*/  IADD3 R4, PT, PT, R9, -R10, RZ ;  /* 0x8000000a09047210 */ /* 0x000fe20007ffe0ff */
[----:B------:R-:W-:Y:S03]  /*3820*/  BSSY.RECONVERGENT B2, `(.L_x_54) ;  /* 0x000001e000027945 */ /* 0x000fe60003800200 */
[----:B------:R-:W-:-:S13]  /*3830*/  ISETP.GT.AND P1, PT, R4, 0x400, PT ;  /* 0x000004000400780c */ /* 0x000fda0003f24270 */
[----:B------:R-:W-:Y:S05]  /*3840*/  @!P1 BRA `(.L_x_55) ;  /* 0x00000000006c9947 */ /* 0x000fea0003800000 */
[----:B------:R-:W0:Y:S01]  /*3850*/  LDC.64 R6, c[0x0][0x380] ;  /* 0x0000e000ff067b82 */ /* 0x000e220000000a00 */
[----:B------:R-:W2:Y:S01]  /*3860*/  LDG.E.CONSTANT R13, desc[UR6][R2.64+-0x400] ;  /* 0xfffc0006020d7981 */ /* 0x000ea2000c1e9900 */
[----:B------:R-:W-:-:S03]  /*3870*/  IADD3 R17, PT, PT, R11, 0x400, RZ ;  /* 0x000004000b117810 */ /* 0x000fc60007ffe0ff */
[----:B------:R-:W3:Y:S04]  /*3880*/  LDG.E.CONSTANT R15, desc[UR6][R2.64] ;  /* 0x00000006020f7981 */ /* 0x000ee8000c1e9900 */
[----:B------:R-:W4:Y:S04]  /*3890*/  LDG.E.CONSTANT R19, desc[UR6][R2.64+0xc00] ;  /* 0x000c000602137981 */ /* 0x000f28000c1e9900 */
[----:B------:R-:W5:Y:S04]  /*38a0*/  LDG.E.CONSTANT R21, desc[UR6][R2.64+0x1000] ;  /* 0x0010000602157981 */ /* 0x000f68000c1e9900 */
[----:B------:R-:W5:Y:S01]  /*38b0*/  LDG.E.CONSTANT R23, desc[UR6][R2.64+0x1400] ;  /* 0x0014000602177981 */ /* 0x000f62000c1e9900 */
[----:B0-----:R-:W-:-:S06]  /*38c0*/  IMAD.WIDE.U32 R4, R11, 0x4, R6 ;  /* 0x000000040b047825 */ /* 0x001fcc00078e0006 */
[----:B------:R0:W2:Y:S01]  /*38d0*/  LDG.E.CONSTANT R5, desc[UR6][R4.64] ;  /* 0x0000000604057981 */ /* 0x0000a2000c1e9900 */
[----:B------:R-:W-:-:S03]  /*38e0*/  IMAD.WIDE.U32 R6, R17, 0x4, R6 ;  /* 0x0000000411067825 */ /* 0x000fc600078e0006 */
[----:B------:R1:W4:Y:S04]  /*38f0*/  LDG.E.CONSTANT R17, desc[UR6][R2.64+0x400] ;  /* 0x0004000602117981 */ /* 0x000328000c1e9900 */
[----:B------:R-:W5:Y:S01]  /*3900*/  LDG.E.CONSTANT R7, desc[UR6][R6.64] ;  /* 0x0000000606077981 */ /* 0x000f62000c1e9900 */
[----:B0-----:R-:W-:Y:S02]  /*3910*/  IADD3 R4, P1, PT, R2, 0x2000, RZ ;  /* 0x0000200002047810 */ /* 0x001fe40007f3e0ff */
[----:B------:R-:W-:Y:S02]  /*3920*/  PLOP3.LUT P0, PT, PT, PT, PT, 0x8, 0x80 ;  /* 0x000000000080781c */ /* 0x000fe40003f0e170 */
[----:B------:R-:W-:Y:S02]  /*3930*/  IADD3 R10, PT, PT, R10, 0x800, RZ ;  /* 0x000008000a0a7810 */ /* 0x000fe40007ffe0ff */
[----:B------:R-:W-:-:S02]  /*3940*/  IADD3 R11, PT, PT, R11, 0x800, RZ ;  /* 0x000008000b0b7810 */ /* 0x000fc40007ffe0ff */
[----:B-1----:R-:W-:Y:S01]  /*3950*/  MOV R2, R4 ;  /* 0x0000000400027202 */ /* 0x002fe20000000f00 */
[----:B--2---:R-:W-:-:S04]  /*3960*/  FADD R0, R0, R5 ;  /* 0x0000000500007221 */ /* 0x004fc80000000000 */
[----:B------:R-:W-:-:S04]  /*3970*/  FADD R0, R0, R13 ;  /* 0x0000000d00007221 */ /* 0x000fc80000000000 */
[----:B---3--:R-:W-:-:S04]  /*3980*/  FADD R0, R0, R15 ;  /* 0x0000000f00007221 */ /* 0x008fc80000000000 */
[----:B----4-:R-:W-:-:S04]  /*3990*/  FADD R0, R0, R17 ;  /* 0x0000001100007221 */ /* 0x010fc80000000000 */
[----:B-----5:R-:W-:-:S04]  /*39a0*/  FADD R0, R0, R7 ;  /* 0x0000000700007221 */ /* 0x020fc80000000000 */
[----:B------:R-:W-:Y:S01]  /*39b0*/  FADD R0, R0, R19 ;  /* 0x0000001300007221 */ /* 0x000fe20000000000 */
[----:B------:R-:W-:-:S03]  /*39c0*/  IADD3.X R5, PT, PT, RZ, R3, RZ, P1, !PT ;  /* 0x00000003ff057210 */ /* 0x000fc60000ffe4ff */
[----:B------:R-:W-:Y:S01]  /*39d0*/  FADD R0, R0, R21 ;  /* 0x0000001500007221 */ /* 0x000fe20000000000 */
[----:B------:R-:W-:-:S03]  /*39e0*/  MOV R3, R5 ;  /* 0x0000000500037202 */ /* 0x000fc60000000f00 */
[----:B------:R-:W-:-:S07]  /*39f0*/  FADD R0, R0, R23 ;  /* 0x0000001700007221 */ /* 0x000fce0000000000 */
.L_x_55:
[----:B------:R-:W-:Y:S05]  /*3a00*/  BSYNC.RECONVERGENT B2 ;  /* 0x0000000000027941 */ /* 0x000fea0003800200 */
.L_x_54:
[----:B------:R-:W-:-:S13]  /*3a10*/  ISETP.LT.OR P0, PT, R10, R9, P0 ;  /* 0x000000090a00720c */ /* 0x000fda0000701670 */
[----:B------:R-:W-:Y:S05]  /*3a20*/  @!P0 BRA `(.L_x_47) ;  /* 0x0000000000288947 */ /* 0x000fea0003800000 */
[----:B------:R-:W0:Y:S01]  /*3a30*/  LDC.64 R4, c[0x0][0x380] ;  /* 0x0000e000ff047b82 */ /* 0x000e220000000a00 */
[----:B------:R-:W2:Y:S04]  /*3a40*/  LDG.E.CONSTANT R7, desc[UR6][R2.64+-0x400] ;  /* 0xfffc000602077981 */ /* 0x000ea8000c1e9900 */
[----:B------:R-:W3:Y:S01]  /*3a50*/  LDG.E.CONSTANT R9, desc[UR6][R2.64] ;  /* 0x0000000602097981 */ /* 0x000ee2000c1e9900 */
[----:B0-----:R-:W-:-:S03]  /*3a60*/  IMAD.WIDE.U32 R4, R11, 0x4, R4 ;  /* 0x000000040b047825 */ /* 0x001fc600078e0004 */
[----:B------:R-:W4:Y:S04]  /*3a70*/  LDG.E.CONSTANT R11, desc[UR6][R2.64+0x400] ;  /* 0x00040006020b7981 */ /* 0x000f28000c1e9900 */
[----:B------:R-:W5:Y:S02]  /*3a80*/  LDG.E.CONSTANT R5, desc[UR6][R4.64] ;  /* 0x0000000604057981 */ /* 0x000f64000c1e9900 */
[----:B-----5:R-:W-:-:S04]  /*3a90*/  FADD R0, R0, R5 ;  /* 0x0000000500007221 */ /* 0x020fc80000000000 */
[----:B--2---:R-:W-:-:S04]  /*3aa0*/  FADD R0, R0, R7 ;  /* 0x0000000700007221 */ /* 0x004fc80000000000 */
[----:B---3--:R-:W-:-:S04]  /*3ab0*/  FADD R0, R0, R9 ;  /* 0x0000000900007221 */ /* 0x008fc80000000000 */
[----:B----4-:R-:W-:-:S07]  /*3ac0*/  FADD R0, R0, R11 ;  /* 0x0000000b00007221 */ /* 0x010fce0000000000 */
.L_x_47:
[----:B------:R-:W-:Y:S05]  /*3ad0*/  BSYNC.RECONVERGENT B1 ;  /* 0x0000000000017941 */ /* 0x000fea0003800200 */
.L_x_45:
[----:B------:R-:W0:Y:S01]  /*3ae0*/  S2R R6, SR_LANEID ;  /* 0x0000000000067919 */ /* 0x000e220000000000 */
[----:B------:R-:W-:-:S05]  /*3af0*/  MOV R3, R0 ;  /* 0x0000000000037202 */ /* 0x000fca0000000f00 */
        /* <DEDUP_REMOVED lines=30> */
[----:B------:R-:W1:Y:S04]  /*3ce0*/  LDS R3, [UR4+0xc] ;  /* 0x00000c04ff037984 */ /* 0x000e680008000800 */
[----:B0-----:R-:W0:Y:S04]  /*3cf0*/  LDS.128 R4, [UR4+0x10] ;  /* 0x00001004ff047984 */ /* 0x001e280008000c00 */
[----:B------:R-:W2:Y:S01]  /*3d00*/  LDS.64 R8, [UR4+0x20] ;  /* 0x00002004ff087984 */ /* 0x000ea20008000a00 */
[----:B-1----:R-:W-:-:S04]  /*3d10*/  FADD R3, R0, R3 ;  /* 0x0000000300037221 */ /* 0x002fc80000000000 */
[----:B0-----:R-:W-:-:S04]  /*3d20*/  FADD R4, R3, R4 ;  /* 0x0000000403047221 */ /* 0x001fc80000000000 */
[----:B------:R-:W-:-:S04]  /*3d30*/  FADD R5, R4, R5 ;  /* 0x0000000504057221 */ /* 0x000fc80000000000 */
[----:B------:R-:W-:-:S04]  /*3d40*/  FADD R6, R5, R6 ;  /* 0x0000000605067221 */ /* 0x000fc80000000000 */
[----:B------:R-:W-:-:S04]  /*3d50*/  FADD R7, R6, R7 ;  /* 0x0000000706077221 */ /* 0x000fc80000000000 */
[----:B--2---:R-:W-:-:S04]  /*3d60*/  FADD R8, R7, R8 ;  /* 0x0000000807087221 */ /* 0x004fc80000000000 */
[----:B------:R-:W-:-:S07]  /*3d70*/  FADD R0, R8, R9 ;  /* 0x0000000908007221 */ /* 0x000fce0000000000 */
.L_x_17:
[----:B------:R-:W-:Y:S05]  /*3d80*/  BSYNC.RECONVERGENT B0 ;  /* 0x0000000000007941 */ /* 0x000fea0003800200 */
.L_x_1:
[----:B------:R-:W-:Y:S05]  /*3d90*/  @P0 EXIT ;  /* 0x000000000000094d */ /* 0x000fea0003800000 */
[----:B01234-:R-:W0:Y:S01]  /*3da0*/  LDC.64 R2, c[0x0][0x388] ;  /* 0x0000e200ff027b82 */ /* 0x01fe220000000a00 */
[----:B------:R-:W1:Y:S02]  /*3db0*/  LDCU UR4, c[0x0][0x398] ;  /* 0x00007300ff0477ac */ /* 0x000e640008000800 */
[----:B-1----:R-:W-:-:S05]  /*3dc0*/  FADD R5, R0, UR4 ;  /* 0x0000000400057e21 */ /* 0x002fca0008000000 */
[----:B0-----:R-:W-:Y:S01]  /*3dd0*/  STG.E desc[UR6][R2.64], R5 ;  /* 0x0000000502007986 */ /* 0x001fe2000c101906 */
[----:B------:R-:W-:Y:S05]  /*3de0*/  EXIT ;  /* 0x000000000000794d */ /* 0x000fea0003800000 */
.L_x_56:
[----:B------:R-:W-:-:S00]  /*3df0*/  BRA `(.L_x_56) ;  /* 0xfffffffc00fc7947 */ /* 0x000fc0000383ffff */
[----:B------:R-:W-:-:S00]  /*3e00*/  NOP ;  /* 0x0000000000007918 */ /* 0x000fc00000000000 */
[----:B------:R-:W-:-:S00]  /*3e10*/  NOP ;  /* 0x0000000000007918 */ /* 0x000fc00000000000 */
[----:B------:R-:W-:-:S00]  /*3e20*/  NOP ;  /* 0x0000000000007918 */ /* 0x000fc00000000000 */
[----:B------:R-:W-:-:S00]  /*3e30*/  NOP ;  /* 0x0000000000007918 */ /* 0x000fc00000000000 */
[----:B------:R-:W-:-:S00]  /*3e40*/  NOP ;  /* 0x0000000000007918 */ /* 0x000fc00000000000 */
[----:B------:R-:W-:-:S00]  /*3e50*/  NOP ;  /* 0x0000000000007918 */ /* 0x000fc00000000000 */
[----:B------:R-:W-:-:S00]  /*3e60*/  NOP ;  /* 0x0000000000007918 */ /* 0x000fc00000000000 */
[----:B------:R-:W-:-:S00]  /*3e70*/  NOP ;  /* 0x0000000000007918 */ /* 0x000fc00000000000 */
.L_x_286:


//--------------------- .text._ZN3cub18CUB_300001_SM_10006detail6reduce18DeviceReduceKernelINS2_10policy_hubIfyN4cuda3std3__44plusIfEEE10Policy1000EN6thrust24THRUST_300001_SM_1000_NS6detail15normal_iteratorINSD_10device_ptrIfEEEEyS9_fNS7_10__identityEEEvT0_PT3_T1_NS0_13GridEvenShareISN_EET2_T4_ --------------------------
	.section	.text._ZN3cub18CUB_300001_SM_10006detail6reduce18DeviceReduceKernelINS2_10policy_hubIfyN4cuda3std3__44plusIfEEE10Policy1000EN6thrust24THRUST_300001_SM_1000_NS6detail15normal_iteratorINSD_10device_ptrIfEEEEyS9_fNS7_10__identityEEEvT0_PT3_T1_NS0_13GridEvenShareISN_EET2_T4_,"ax",@progbits
	.align	128
        .global         _ZN3cub18CUB_300001_SM_10006detail6reduce18DeviceReduceKernelINS2_10policy_hubIfyN4cuda3std3__44plusIfEEE10Policy1000EN6thrust24THRUST_300001_SM_1000_NS6detail15normal_iteratorINSD_10device_ptrIfEEEEyS9_fNS7_10__identityEEEvT0_PT3_T1_NS0_13GridEvenShareISN_EET2_T4_
        .type           _ZN3cub18CUB_300001_SM_10006detail6reduce18DeviceReduceKernelINS2_10policy_hubIfyN4cuda3std3__44plusIfEEE10Policy1000EN6thrust24THRUST_300001_SM_1000_NS6detail15normal_iteratorINSD_10device_ptrIfEEEEyS9_fNS7_10__identityEEEvT0_PT3_T1_NS0_13GridEvenShareISN_EET2_T4_,@function
        .size           _ZN3cub18CUB_300001_SM_10006detail6reduce18DeviceReduceKernelINS2_10policy_hubIfyN4cuda3std3__44plusIfEEE10Policy1000EN6thrust24THRUST_300001_SM_1000_NS6detail15normal_iteratorINSD_10device_ptrIfEEEEyS9_fNS7_10__identityEEEvT0_PT3_T1_NS0_13GridEvenShareISN_EET2_T4_,(.L_x_287 - _ZN3cub18CUB_300001_SM_10006detail6reduce18DeviceReduceKernelINS2_10policy_hubIfyN4cuda3std3__44plusIfEEE10Policy1000EN6thrust24THRUST_300001_SM_1000_NS6detail15normal_iteratorINSD_10device_ptrIfEEEEyS9_fNS7_10__identityEEEvT0_PT3_T1_NS0_13GridEvenShareISN_EET2_T4_)
        .other          _ZN3cub18CUB_300001_SM_10006detail6reduce18DeviceReduceKernelINS2_10policy_hubIfyN4cuda3std3__44plusIfEEE10Policy1000EN6thrust24THRUST_300001_SM_1000_NS6detail15normal_iteratorINSD_10device_ptrIfEEEEyS9_fNS7_10__identityEEEvT0_PT3_T1_NS0_13GridEvenShareISN_EET2_T4_,@"STO_CUDA_ENTRY STV_DEFAULT"
_ZN3cub18CUB_300001_SM_10006detail6reduce18DeviceReduceKernelINS2_10policy_hubIfyN4cuda3std3__44plusIfEEE10Policy1000EN6thrust24THRUST_300001_SM_1000_NS6detail15normal_iteratorINSD_10device_ptrIfEEEEyS9_fNS7_10__identityEEEvT0_PT3_T1_NS0_13GridEvenShareISN_EET2_T4_:
.text._ZN3cub18CUB_300001_SM_10006detail6reduce18DeviceReduceKernelINS2_10policy_hubIfyN4cuda3std3__44plusIfEEE10Policy1000EN6thrust24THRUST_300001_SM_1000_NS6detail15normal_iteratorINSD_10device_ptrIfEEEEyS9_fNS7_10__identityEEEvT0_PT3_T1_NS0_13GridEvenShareISN_EET2_T4_:
[----:B------:R-:W-:Y:S08]  /*0000*/  LDC R1, c[0x0][0x37c] ;  /* 0x0000df00ff017b82 */ /* 0x000ff00000000800 */
[----:B------:R-:W0:Y:S01]  /*0010*/  S2UR UR16, SR_CTAID.X ;  /* 0x00000000001079c3 */ /* 0x000e220000002500 */
[----:B------:R-:W1:Y:S01]  /*0020*/  LDCU.64 UR8, c[0x0][0x3b8] ;  /* 0x00007700ff0877ac */ /* 0x000e620008000a00 */
[----:B------:R-:W-:Y:S01]  /*0030*/  BSSY.RECONVERGENT B0, `(.L_x_57) ;  /* 0x0000229000007945 */ /* 0x000fe20003800200 */
[----:B------:R-:W2:Y:S01]  /*0040*/  LDCU UR5, c[0x0][0x3c0] ;  /* 0x00007800ff0577ac */ /* 0x000ea20008000800 */
[----:B------:R-:W3:Y:S01]  /*0050*/  LDCU.64 UR14, c[0x0][0x358] ;  /* 0x00006b00ff0e77ac */ /* 0x000ee20008000a00 */
[----:B-1----:R-:W-:-:S02]  /*0060*/  IMAD.U32 R2, RZ, RZ, UR8 ;  /* 0x00000008ff027e24 */ /* 0x002fc4000f8e00ff */
[----:B------:R-:W-:Y:S01]  /*0070*/  IMAD.U32 R3, RZ, RZ, UR9 ;  /* 0x00000009ff037e24 */ /* 0x000fe2000f8e00ff */
[----:B--2---:R-:W-:Y:S02]  /*0080*/  USHF.L.U32 UR5, UR5, 0xc, URZ ;  /* 0x0000000c05057899 */ /* 0x004fe400080006ff */
[----:B0-----:R-:W-:Y:S02]  /*0090*/  USHF.L.U32 UR7, UR16, 0xc, URZ ;  /* 0x0000000c10077899 */ /* 0x001fe400080006ff */
[----:B------:R-:W-:-:S04]  /*00a0*/  USHF.R.S32.HI UR4, URZ, 0x1f, UR5 ;  /* 0x0000001fff047899 */ /* 0x000fc80008011405 */
[----:B------:R-:W-:-:S04]  /*00b0*/  IADD3 R23, P1, PT, R2, -UR7, RZ ;  /* 0x8000000702177c10 */ /* 0x000fc8000ff3e0ff */
[----:B------:R-:W-:Y:S02]  /*00c0*/  ISETP.GT.U32.AND P0, PT, R23, 0xfff, PT ;  /* 0x00000fff1700780c */ /* 0x000fe40003f04070 */
[----:B------:R-:W-:-:S04]  /*00d0*/  IADD3.X R22, PT, PT, R3, -0x1, RZ, P1, !PT ;  /* 0xffffffff03167810 */ /* 0x000fc80000ffe4ff */
[----:B------:R-:W-:-:S13]  /*00e0*/  ISETP.GT.U32.AND.EX P0, PT, R22, RZ, PT, P0 ;  /* 0x000000ff1600720c */ /* 0x000fda0003f04100 */
[----:B---3--:R-:W-:Y:S05]  /*00f0*/  @P0 BRA `(.L_x_58) ;  /* 0x0000000c00c40947 */ /* 0x008fea0003800000 */
[----:B------:R-:W0:Y:S01]  /*0100*/  S2R R0, SR_TID.X ;  /* 0x0000000000007919 */ /* 0x000e220000002100 */
[----:B------:R-:W-:Y:S01]  /*0110*/  IADD3 R5, PT, PT, R2, -UR7, RZ ;  /* 0x8000000702057c10 */ /* 0x000fe2000fffe0ff */
[----:B------:R-:W-:Y:S01]  /*0120*/  BSSY.RECONVERGENT B1, `(.L_x_59) ;  /* 0x000000a000017945 */ /* 0x000fe20003800200 */
[----:B------:R-:W-:Y:S02]  /*0130*/  IMAD.MOV.U32 R4, RZ, RZ, RZ ;  /* 0x000000ffff047224 */ /* 0x000fe400078e00ff */
[----:B0-----:R-:W-:Y:S02]  /*0140*/  ISETP.GE.AND P0, PT, R0, R5, PT ;  /* 0x000000050000720c */ /* 0x001fe40003f06270 */
[----:B------:R-:W-:-:S11]  /*0150*/  MOV R6, R0 ;  /* 0x0000000000067202 */ /* 0x000fd60000000f00 */
[----:B------:R-:W-:Y:S05]  /*0160*/  @P0 BRA `(.L_x_60) ;  /* 0x0000000000140947 */ /* 0x000fea0003800000 */
[----:B------:R-:W0:Y:S01]  /*0170*/  LDC.64 R8, c[0x0][0x380] ;  /* 0x0000e000ff087b82 */ /* 0x000e220000000a00 */
[----:B------:R-:W-:-:S04]  /*0180*/  VIADD R3, R0, UR7 ;  /* 0x0000000700037c36 */ /* 0x000fc80008000000 */
[----:B0-----:R-:W-:-:S05]  /*0190*/  IMAD.WIDE.U32 R8, R3, 0x4, R8 ;  /* 0x0000000403087825 */ /* 0x001fca00078e0008 */
[----:B------:R0:W5:Y:S01]  /*01a0*/  LDG.E R4, desc[UR14][R8.64] ;  /* 0x0000000e08047981 */ /* 0x000162000c1e1900 */
[----:B------:R-:W-:-:S07]  /*01b0*/  IADD3 R6, PT, PT, R0, 0x100, RZ ;  /* 0x0000010000067810 */ /* 0x000fce0007ffe0ff */
.L_x_60:
[----:B------:R-:W-:Y:S05]  /*01c0*/  BSYNC.RECONVERGENT B1 ;  /* 0x0000000000017941 */ /* 0x000fea0003800200 */
.L_x_59:
[----:B------:R-:W-:Y:S01]  /*01d0*/  ISETP.GE.AND P0, PT, R6, R5, PT ;  /* 0x000000050600720c */ /* 0x000fe20003f06270 */
[----:B------:R-:W-:-:S12]  /*01e0*/  BSSY.RECONVERGENT B1, `(.L_x_61) ;  /* 0x0000079000017945 */ /* 0x000fd80003800200 */
[----:B------:R-:W-:Y:S05]  /*01f0*/  @P0 BRA `(.L_x_62) ;  /* 0x0000000400dc0947 */ /* 0x000fea0003800000 */
[----:B------:R-:W-:Y:S01]  /*0200*/  LOP3.LUT R3, RZ, R6, RZ, 0x33, !PT ;  /* 0x00000006ff037212 */ /* 0x000fe200078e33ff */
[----:B------:R-:W-:Y:S03]  /*0210*/  BSSY.RECONVERGENT B2, `(.L_x_63) ;  /* 0x0000037000027945 */ /* 0x000fe60003800200 */
[----:B------:R-:W-:-:S04]  /*0220*/  IADD3 R3, PT, PT, R2, -UR7, R3 ;  /* 0x8000000702037c10 */ /* 0x000fc8000fffe003 */
[C---:B------:R-:W-:Y:S02]  /*0230*/  ISETP.GE.U32.AND P1, PT, R3.reuse, 0xf00, PT ;  /* 0x00000f000300780c */ /* 0x040fe40003f26070 */
[----:B------:R-:W-:-:S04]  /*0240*/  LEA.HI R7, R3, 0x1, RZ, 0x18 ;  /* 0x0000000103077811 */ /* 0x000fc800078fc0ff */
[----:B------:R-:W-:-:S04]  /*0250*/  LOP3.LUT R22, R7, 0xf, RZ, 0xc0, !PT ;  /* 0x0000000f07167812 */ /* 0x000fc800078ec0ff */
[----:B------:R-:W-:-:S03]  /*0260*/  ISETP.NE.AND P0, PT, R22, RZ, PT ;  /* 0x000000ff1600720c */ /* 0x000fc60003f05270 */
[----:B------:R-:W-:Y:S10]  /*0270*/  @!P1 BRA `(.L_x_64) ;  /* 0x0000000000c09947 */ /* 0x000ff40003800000 */
[----:B------:R-:W1:Y:S01]  /*0280*/  LDCU.64 UR8, c[0x0][0x380] ;  /* 0x00007000ff0877ac */ /* 0x000e620008000a00 */
[----:B------:R-:W-:Y:S01]  /*0290*/  IMAD.WIDE.U32 R2, R6, 0x4, RZ ;  /* 0x0000000406027825 */ /* 0x000fe200078e00ff */
[----:B------:R-:W-:Y:S01]  /*02a0*/  LOP3.LUT R11, R7, 0x1fffff0, RZ, 0xc0, !PT ;  /* 0x01fffff0070b7812 */ /* 0x000fe200078ec0ff */
[----:B------:R-:W-:-:S04]  /*02b0*/  UIMAD.WIDE.U32 UR4, UR16, 0x4000, URZ ;  /* 0x00004000100478a5 */ /* 0x000fc8000f8e00ff */
[----:B------:R-:W-:Y:S02]  /*02c0*/  IMAD.MOV R11, RZ, RZ, -R11 ;  /* 0x000000ffff0b7224 */ /* 0x000fe400078e0a0b */
[----:B------:R-:W-:Y:S02]  /*02d0*/  LOP3.LUT R2, R2, UR4, RZ, 0xfc, !PT ;  /* 0x0000000402027c12 */ /* 0x000fe4000f8efcff */
[----:B------:R-:W-:Y:S02]  /*02e0*/  LOP3.LUT R3, R3, UR5, RZ, 0xfc, !PT ;  /* 0x0000000503037c12 */ /* 0x000fe4000f8efcff */
[----:B-1----:R-:W-:-:S04]  /*02f0*/  IADD3 R2, P1, PT, R2, UR8, RZ ;  /* 0x0000000802027c10 */ /* 0x002fc8000ff3e0ff */
[----:B------:R-:W-:-:S04]  /*0300*/  IADD3 R2, P2, PT, R2, 0x2000, RZ ;  /* 0x0000200002027810 */ /* 0x000fc80007f5e0ff */
[----:B------:R-:W-:-:S09]  /*0310*/  IADD3.X R3, PT, PT, RZ, UR9, R3, P2, P1 ;  /* 0x00000009ff037c10 */ /* 0x000fd200097e2403 */
.L_x_65:
[----:B------:R-:W2:Y:S04]  /*0320*/  LDG.E R21, desc[UR14][R2.64+-0x2000] ;  /* 0xffe0000e02157981 */ /* 0x000ea8000c1e1900 */
[----:B------:R-:W3:Y:S04]  /*0330*/  LDG.E R20, desc[UR14][R2.64+-0x1c00] ;  /* 0xffe4000e02147981 */ /* 0x000ee8000c1e1900 */
[----:B------:R-:W4:Y:S04]  /*0340*/  LDG.E R23, desc[UR14][R2.64+-0x1800] ;  /* 0xffe8000e02177981 */ /* 0x000f28000c1e1900 */
        /* <DEDUP_REMOVED lines=11> */
[----:B0-----:R-:W4:Y:S04]  /*0400*/  LDG.E R9, desc[UR14][R2.64+0x1800] ;  /* 0x0018000e02097981 */ /* 0x001f28000c1e1900 */
[----:B------:R0:W4:Y:S01]  /*0410*/  LDG.E R8, desc[UR14][R2.64+0x1c00] ;  /* 0x001c000e02087981 */ /* 0x000122000c1e1900 */
[----:B------:R-:W-:-:S02]  /*0420*/  IADD3 R11, PT, PT, R11, 0x10, RZ ;  /* 0x000000100b0b7810 */ /* 0x000fc40007ffe0ff */
[----:B------:R-:W-:Y:S02]  /*0430*/  IADD3 R6, PT, PT, R6, 0x1000, RZ ;  /* 0x0000100006067810 */ /* 0x000fe40007ffe0ff */
[----:B------:R-:W-:Y:S02]  /*0440*/  ISETP.NE.AND P1, PT, R11, RZ, PT ;  /* 0x000000ff0b00720c */ /* 0x000fe40003f25270 */
[----:B0-----:R-:W-:-:S05]  /*0450*/  IADD3 R2, P2, PT, R2, 0x4000, RZ ;  /* 0x0000400002027810 */ /* 0x001fca0007f5e0ff */
[----:B------:R-:W-:Y:S02]  /*0460*/  IMAD.X R3, RZ, RZ, R3, P2 ;  /* 0x000000ffff037224 */ /* 0x000fe400010e0603 */
        /* <DEDUP_REMOVED lines=16> */
[----:B------:R-:W-:Y:S06]  /*0570*/  @P1 BRA `(.L_x_65) ;  /* 0xfffffffc00681947 */ /* 0x000fec000383ffff */
.L_x_64:
[----:B------:R-:W-:Y:S05]  /*0580*/  BSYNC.RECONVERGENT B2 ;  /* 0x0000000000027941 */ /* 0x000fea0003800200 */
.L_x_63:
[----:B------:R-:W-:Y:S05]  /*0590*/  @!P0 BRA `(.L_x_62) ;  /* 0x0000000000f48947 */ /* 0x000fea0003800000 */
[----:B------:R-:W-:Y:S01]  /*05a0*/  ISETP.GE.U32.AND P0, PT, R22, 0x8, PT ;  /* 0x000000081600780c */ /* 0x000fe20003f06070 */
[----:B------:R-:W-:Y:S01]  /*05b0*/  BSSY.RECONVERGENT B2, `(.L_x_66) ;  /* 0x000001a000027945 */ /* 0x000fe20003800200 */
[----:B------:R-:W-:-:S04]  /*05c0*/  LOP3.LUT R10, R7, 0x7, RZ, 0xc0, !PT ;  /* 0x00000007070a7812 */ /* 0x000fc800078ec0ff */
[----:B------:R-:W-:-:S07]  /*05d0*/  ISETP.NE.AND P1, PT, R10, RZ, PT ;  /* 0x000000ff0a00720c */ /* 0x000fce0003f25270 */
[----:B------:R-:W-:Y:S06]  /*05e0*/  @!P0 BRA `(.L_x_67) ;  /* 0x0000000000588947 */ /* 0x000fec0003800000 */
[----:B------:R-:W1:Y:S01]  /*05f0*/  LDCU.64 UR4, c[0x0][0x380] ;  /* 0x00007000ff0477ac */ /* 0x000e620008000a00 */
[----:B------:R-:W-:-:S04]  /*0600*/  IADD3 R3, P0, PT, R6, UR7, RZ ;  /* 0x0000000706037c10 */ /* 0x000fc8000ff1e0ff */
[----:B0-----:R-:W-:Y:S02]  /*0610*/  LEA.HI.X.SX32 R8, R6, RZ, 0x1, P0 ;  /* 0x000000ff06087211 */ /* 0x001fe400000f0eff */
[----:B-1----:R-:W-:-:S04]  /*0620*/  LEA R2, P0, R3, UR4, 0x2 ;  /* 0x0000000403027c11 */ /* 0x002fc8000f8010ff */
[----:B------:R-:W-:-:S05]  /*0630*/  LEA.HI.X R3, R3, UR5, R8, 0x2, P0 ;  /* 0x0000000503037c11 */ /* 0x000fca00080f1408 */
[----:B------:R-:W2:Y:S04]  /*0640*/  LDG.E R9, desc[UR14][R2.64] ;  /* 0x0000000e02097981 */ /* 0x000ea8000c1e1900 */
[----:B------:R-:W3:Y:S04]  /*0650*/  LDG.E R8, desc[UR14][R2.64+0x400] ;  /* 0x0004000e02087981 */ /* 0x000ee8000c1e1900 */
[----:B------:R-:W4:Y:S04]  /*0660*/  LDG.E R11, desc[UR14][R2.64+0x800] ;  /* 0x0008000e020b7981 */ /* 0x000f28000c1e1900 */
[----:B------:R-:W4:Y:S04]  /*0670*/  LDG.E R13, desc[UR14][R2.64+0xc00] ;  /* 0x000c000e020d7981 */ /* 0x000f28000c1e1900 */
[----:B------:R-:W4:Y:S04]  /*0680*/  LDG.E R15, desc[UR14][R2.64+0x1000] ;  /* 0x0010000e020f7981 */ /* 0x000f28000c1e1900 */
[----:B------:R-:W4:Y:S04]  /*0690*/  LDG.E R17, desc[UR14][R2.64+0x1400] ;  /* 0x0014000e02117981 */ /* 0x000f28000c1e1900 */
[----:B------:R-:W4:Y:S04]  /*06a0*/  LDG.E R19, desc[UR14][R2.64+0x1800] ;  /* 0x0018000e02137981 */ /* 0x000f28000c1e1900 */
[----:B------:R-:W4:Y:S01]  /*06b0*/  LDG.E R21, desc[UR14][R2.64+0x1c00] ;  /* 0x001c000e02157981 */ /* 0x000f22000c1e1900 */
[----:B------:R-:W-:-:S02]  /*06c0*/  VIADD R6, R6, 0x800 ;  /* 0x0000080006067836 */ /* 0x000fc40000000000 */
        /* <DEDUP_REMOVED lines=8> */
.L_x_67:
[----:B------:R-:W-:Y:S05]  /*0750*/  BSYNC.RECONVERGENT B2 ;  /* 0x0000000000027941 */ /* 0x000fea0003800200 */
.L_x_66:
        /* <DEDUP_REMOVED lines=14> */
[----:B------:R-:W4:Y:S01]  /*0840*/  LDG.E R13, desc[UR14][R2.64+0xc00] ;  /* 0x000c000e020d7981 */ /* 0x000f22000c1e1900 */
[----:B------:R-:W-:Y:S01]  /*0850*/  IADD3 R6, PT, PT, R6, 0x400, RZ ;  /* 0x0000040006067810 */ /* 0x000fe20007ffe0ff */
[----:B--2--5:R-:W-:-:S04]  /*0860*/  FADD R9, R4, R9 ;  /* 0x0000000904097221 */ /* 0x024fc80000000000 */
[----:B---3--:R-:W-:-:S04]  /*0870*/  FADD R8, R9, R8 ;  /* 0x0000000809087221 */ /* 0x008fc80000000000 */
[----:B----4-:R-:W-:-:S04]  /*0880*/  FADD R8, R8, R11 ;  /* 0x0000000b08087221 */ /* 0x010fc80000000000 */
[----:B------:R-:W-:-:S07]  /*0890*/  FADD R4, R8, R13 ;  /* 0x0000000d08047221 */ /* 0x000fce0000000000 */
.L_x_69:
[----:B------:R-:W-:Y:S05]  /*08a0*/  BSYNC.RECONVERGENT B2 ;  /* 0x0000000000027941 */ /* 0x000fea0003800200 */
.L_x_68:
[----:B------:R-:W-:Y:S05]  /*08b0*/  @!P1 BRA `(.L_x_62) ;  /* 0x00000000002c9947 */ /* 0x000fea0003800000 */
[----:B------:R-:W1:Y:S01]  /*08c0*/  LDC.64 R2, c[0x0][0x380] ;  /* 0x0000e000ff027b82 */ /* 0x000e620000000a00 */
[----:B0-----:R-:W-:Y:S01]  /*08d0*/  IMAD.U32 R9, RZ, RZ, UR16 ;  /* 0x00000010ff097e24 */ /* 0x001fe2000f8e00ff */
[----:B------:R-:W-:-:S03]  /*08e0*/  IADD3 R7, PT, PT, -R7, RZ, RZ ;  /* 0x000000ff07077210 */ /* 0x000fc60007ffe1ff */
[----:B-1----:R-:W-:-:S07]  /*08f0*/  IMAD.WIDE.U32 R2, R9, 0x4000, R2 ;  /* 0x0000400009027825 */ /* 0x002fce00078e0002 */
.L_x_70:
[----:B------:R-:W-:-:S06]  /*0900*/  IMAD.WIDE R8, R6, 0x4, R2 ;  /* 0x0000000406087825 */ /* 0x000fcc00078e0202 */
[----:B------:R-:W2:Y:S01]  /*0910*/  LDG.E R9, desc[UR14][R8.64] ;  /* 0x0000000e08097981 */ /* 0x000ea2000c1e1900 */
[----:B------:R-:W-:Y:S01]  /*0920*/  VIADD R7, R7, 0x1 ;  /* 0x0000000107077836 */ /* 0x000fe20000000000 */
[----:B------:R-:W-:-:S04]  /*0930*/  IADD3 R6, PT, PT, R6, 0x100, RZ ;  /* 0x0000010006067810 */ /* 0x000fc80007ffe0ff */
[----:B------:R-:W-:Y:S01]  /*0940*/  ISETP.NE.AND P0, PT, R7, RZ, PT ;  /* 0x000000ff0700720c */ /* 0x000fe20003f05270 */
[----:B--2--5:R-:W-:-:S12]  /*0950*/  FADD R4, R9, R4 ;  /* 0x0000000409047221 */ /* 0x024fd80000000000 */
[----:B------:R-:W-:Y:S05]  /*0960*/  @P0 BRA `(.L_x_70) ;  /* 0xfffffffc00e40947 */ /* 0x000fea000383ffff */
.L_x_62:
[----:B------:R-:W-:Y:S05]  /*0970*/  BSYNC.RECONVERGENT B1 ;  /* 0x0000000000017941 */ /* 0x000fea0003800200 */
.L_x_61:
[----:B------:R-:W-:Y:S01]  /*0980*/  ISETP.GE.AND P0, PT, R5, 0x100, PT ;  /* 0x000001000500780c */ /* 0x000fe20003f06270 */
[----:B-----5:R-:W-:-:S12]  /*0990*/  IMAD.MOV.U32 R11, RZ, RZ, R4 ;  /* 0x000000ffff0b7224 */ /* 0x020fd800078e0004 */
[----:B------:R-:W-:Y:S05]  /*09a0*/  @!P0 BRA `(.L_x_71) ;  /* 0x0000000000ac8947 */ /* 0x000fea0003800000 */
[----:B------:R-:W1:Y:S01]  /*09b0*/  S2R R7, SR_LANEID ;  /* 0x0000000000077919 */ /* 0x000e620000000000 */
[----:B------:R-:W2:Y:S02]  /*09c0*/  SHFL.DOWN PT, R2, R11, 0x1, 0x1f ;  /* 0x08201f000b027f89 */ /* 0x000ea400000e0000 */
[----:B--2---:R-:W-:Y:S01]  /*09d0*/  FADD R2, R2, R11 ;  /* 0x0000000b02027221 */ /* 0x004fe20000000000 */
[C---:B-1----:R-:W-:Y:S02]  /*09e0*/  ISETP.GT.AND P0, PT, R7.reuse, 0x1e, PT ;  /* 0x0000001e0700780c */ /* 0x042fe40003f04270 */
[----:B------:R-:W-:Y:S02]  /*09f0*/  ISETP.NE.AND P1, PT, R7, RZ, PT ;  /* 0x000000ff0700720c */ /* 0x000fe40003f25270 */
[----:B------:R-:W-:Y:S02]  /*0a00*/  FSEL R2, R11, R2, P0 ;  /* 0x000000020b027208 */ /* 0x000fe40000000000 */
[----:B------:R-:W-:-:S03]  /*0a10*/  ISETP.GT.AND P0, PT, R7, 0x1d, PT ;  /* 0x0000001d0700780c */ /* 0x000fc60003f04270 */
[----:B------:R-:W1:Y:S06]  /*0a20*/  SHFL.DOWN PT, R3, R2, 0x2, 0x1f ;  /* 0x08401f0002037f89 */ /* 0x000e6c00000e0000 */
[----:B------:R-:W2:Y:S01]  /*0a30*/  @!P1 S2R R6, SR_CgaCtaId ;  /* 0x0000000000069919 */ /* 0x000ea20000008800 */
[----:B------:R-:W-:Y:S02]  /*0a40*/  @!P1 MOV R5, 0x400 ;  /* 0x0000040000059802 */ /* 0x000fe40000000f00 */
[----:B------:R-:W-:-:S04]  /*0a50*/  @!P1 SHF.R.U32.HI R4, RZ, 0x3, R0 ;  /* 0x00000003ff049819 */ /* 0x000fc80000011600 */
[----:B------:R-:W-:Y:S01]  /*0a60*/  @!P1 LOP3.LUT R4, R4, 0x7c, RZ, 0xc0, !PT ;  /* 0x0000007c04049812 */ /* 0x000fe200078ec0ff */
[----:B-1----:R-:W-:Y:S01]  /*0a70*/  @!P0 FADD R2, R2, R3 ;  /* 0x0000000302028221 */ /* 0x002fe20000000000 */
[----:B------:R-:W-:-:S04]  /*0a80*/  ISETP.GT.AND P0, PT, R7, 0x1b, PT ;  /* 0x0000001b0700780c */ /* 0x000fc80003f04270 */
[----:B------:R-:W1:Y:S01]  /*0a90*/  SHFL.DOWN PT, R3, R2, 0x4, 0x1f ;  /* 0x08801f0002037f89 */ /* 0x000e6200000e0000 */
[----:B--2---:R-:W-:-:S04]  /*0aa0*/  @!P1 LEA R5, R6, R5, 0x18 ;  /* 0x0000000506059211 */ /* 0x004fc800078ec0ff */
[----:B------:R-:W-:-:S04]  /*0ab0*/  @!P1 IADD3 R4, PT, PT, R4, R5, RZ ;  /* 0x0000000504049210 */ /* 0x000fc80007ffe0ff */
[----:B-1----:R-:W-:Y:S01]  /*0ac0*/  @!P0 FADD R2, R2, R3 ;  /* 0x0000000302028221 */ /* 0x002fe20000000000 */
[----:B------:R-:W-:-:S04]  /*0ad0*/  ISETP.GT.AND P0, PT, R7, 0x17, PT ;  /* 0x000000170700780c */ /* 0x000fc80003f04270 */
[----:B------:R-:W1:Y:S09]  /*0ae0*/  SHFL.DOWN PT, R3, R2, 0x8, 0x1f ;  /* 0x09001f0002037f89 */ /* 0x000e7200000e0000 */
[----:B-1----:R-:W-:Y:S01]  /*0af0*/  @!P0 FADD R2, R2, R3 ;  /* 0x0000000302028221 */ /* 0x002fe20000000000 */
[----:B------:R-:W-:-:S04]  /*0b00*/  ISETP.NE.AND P0, PT, R0, RZ, PT ;  /* 0x000000ff0000720c */ /* 0x000fc80003f05270 */
[----:B------:R-:W1:Y:S02]  /*0b10*/  SHFL.DOWN PT, R3, R2, 0x10, 0x1f ;  /* 0x0a001f0002037f89 */ /* 0x000e6400000e0000 */
[----:B-1----:R-:W-:-:S05]  /*0b20*/  FADD R3, R2, R3 ;  /* 0x0000000302037221 */ /* 0x002fca0000000000 */
[----:B------:R2:W-:Y:S01]  /*0b30*/  @!P1 STS [R4+0x8], R3 ;  /* 0x0000080304009388 */ /* 0x0005e20000000800 */
[----:B------:R-:W-:Y:S01]  /*0b40*/  BAR.SYNC.DEFER_BLOCKING 0x0 ;  /* 0x0000000000007b1d */ /* 0x000fe20000010000 */
[----:B------:R-:W-:-:S04]  /*0b50*/  ISETP.GT.AND P1, PT, R7, 0xf, PT ;  /* 0x0000000f0700780c */ /* 0x000fc80003f24270 */
[----:B0-----:R-:W-:Y:S01]  /*0b60*/  FSEL R9, R2, R3, P1 ;  /* 0x0000000302097208 */ /* 0x001fe20000800000 */
[----:B------:R-:W-:Y:S08]  /*0b70*/  @P0 BRA `(.L_x_72) ;  /* 0x0000001400d00947 */ /* 0x000ff00003800000 */
[----:B------:R-:W0:Y:S01]  /*0b80*/  S2UR UR5, SR_CgaCtaId ;  /* 0x00000000000579c3 */ /* 0x000e220000008800 */
[----:B------:R-:W-:Y:S02]  /*0b90*/  UMOV UR4, 0x400 ;  /* 0x0000040000047882 */ /* 0x000fe40000000000 */
[----:B0-----:R-:W-:-:S09]  /*0ba0*/  ULEA UR4, UR5, UR4, 0x18 ;  /* 0x0000000405047291 */ /* 0x001fd2000f8ec0ff */
[----:B------:R-:W0:Y:S04]  /*0bb0*/  LDS R0, [UR4+0xc] ;  /* 0x00000c04ff007984 */ /* 0x000e280008000800 */
[----:B--2---:R-:W1:Y:S04]  /*0bc0*/  LDS.128 R4, [UR4+0x10] ;  /* 0x00001004ff047984 */ /* 0x004e680008000c00 */
        /* <DEDUP_REMOVED lines=9> */
.L_x_71:
[----:B0-----:R-:W0:Y:S01]  /*0c60*/  S2R R9, SR_LANEID ;  /* 0x0000000000097919 */ /* 0x001e220000000000 */
[----:B------:R-:W-:-:S05]  /*0c70*/  LOP3.LUT R2, R0, 0x3e0, RZ, 0xc0, !PT ;  /* 0x000003e000027812 */ /* 0x000fca00078ec0ff */
[----:B------:R-:W-:Y:S01]  /*0c80*/  VIADD R4, R2, 0x20 ;  /* 0x0000002002047836 */ /* 0x000fe20000000000 */
[----:B------:R-:W-:-:S04]  /*0c90*/  LOP3.LUT R2, RZ, R2, RZ, 0x33, !PT ;  /* 0x00000002ff027212 */ /* 0x000fc800078e33ff */
[----:B------:R-:W-:Y:S02]  /*0ca0*/  ISETP.GT.AND P0, PT, R4, R5, PT ;  /* 0x000000050400720c */ /* 0x000fe40003f04270 */
[----:B------:R-:W-:-:S04]  /*0cb0*/  IADD3 R2, PT, PT, R5, R2, RZ ;  /* 0x0000000205027210 */ /* 0x000fc80007ffe0ff */
[----:B------:R-:W-:-:S05]  /*0cc0*/  SEL R2, R2, 0x1f, P0 ;  /* 0x0000001f02027807 */ /* 0x000fca0000000000 */
[----:B------:R-:W1:Y:S01]  /*0cd0*/  SHFL.DOWN PT, R3, R11, 0x1, R2 ;  /* 0x082000000b037989 */ /* 0x000e6200000e0002 */
[C---:B0-----:R-:W-:Y:S01]  /*0ce0*/  ISETP.GE.AND P0, PT, R9.reuse, R2, PT ;  /* 0x000000020900720c */ /* 0x041fe20003f06270 */
[C---:B------:R-:W-:Y:S01]  /*0cf0*/  VIADD R7, R9.reuse, 0x2 ;  /* 0x0000000209077836 */ /* 0x040fe20000000000 */
[----:B------:R-:W-:-:S11]  /*0d00*/  ISETP.NE.AND P1, PT, R9, RZ, PT ;  /* 0x000000ff0900720c */ /* 0x000fd60003f25270 */
[----:B-1----:R-:W-:Y:S01]  /*0d10*/  @!P0 FADD R11, R3, R11 ;  /* 0x0000000b030b8221 */ /* 0x002fe20000000000 */
[----:B------:R-:W-:Y:S01]  /*0d20*/  ISETP.GT.AND P0, PT, R7, R2, PT ;  /* 0x000000020700720c */ /* 0x000fe20003f04270 */
[----:B------:R-:W0:Y:S01]  /*0d30*/  @!P1 S2R R13, SR_CgaCtaId ;  /* 0x00000000000d9919 */ /* 0x000e220000008800 */
[----:B------:R-:W-:Y:S02]  /*0d40*/  IADD3 R7, PT, PT, R9, 0x4, RZ ;  /* 0x0000000409077810 */ /* 0x000fe40007ffe0ff */
[----:B------:R-:W-:Y:S01]  /*0d50*/  @!P1 MOV R6, 0x400 ;  /* 0x0000040000069802 */ /* 0x000fe20000000f00 */
[----:B------:R-:W1:Y:S01]  /*0d60*/  SHFL.DOWN PT, R3, R11, 0x2, R2 ;  /* 0x084000000b037989 */ /* 0x000e6200000e0002 */
[----:B------:R-:W-:-:S04]  /*0d70*/  @!P1 SHF.R.U32.HI R4, RZ, 0x3, R0 ;  /* 0x00000003ff049819 */ /* 0x000fc80000011600 */
[----:B------:R-:W-:-:S03]  /*0d80*/  @!P1 LOP3.LUT R4, R4, 0x7c, RZ, 0xc0, !PT ;  /* 0x0000007c04049812 */ /* 0x000fc600078ec0ff */
[----:B-1----:R-:W-:Y:S01]  /*0d90*/  @!P0 FADD R11, R11, R3 ;  /* 0x000000030b0b8221 */ /* 0x002fe20000000000 */
[----:B------:R-:W-:Y:S01]  /*0da0*/  ISETP.GT.AND P0, PT, R7, R2, PT ;  /* 0x000000020700720c */ /* 0x000fe20003f04270 */
[----:B------:R-:W-:Y:S01]  /*0db0*/  VIADD R7, R9, 0x8 ;  /* 0x0000000809077836 */ /* 0x000fe20000000000 */
[----:B0-----:R-:W-:Y:S02]  /*0dc0*/  @!P1 LEA R13, R13, R6, 0x18 ;  /* 0x000000060d0d9211 */ /* 0x001fe400078ec0ff */
[----:B------:R-:W0:Y:S03]  /*0dd0*/  SHFL.DOWN PT, R3, R11, 0x4, R2 ;  /* 0x088000000b037989 */ /* 0x000e2600000e0002 */
[----:B------:R-:W-:-:S06]  /*0de0*/  @!P1 IMAD.IADD R4, R4, 0x1, R13 ;  /* 0x0000000104049824 */ /* 0x000fcc00078e020d */
[----:B0-----:R-:W-:Y:S01]  /*0df0*/  @!P0 FADD R11, R11, R3 ;  /* 0x000000030b0b8221 */ /* 0x001fe20000000000 */
[-C--:B------:R-:W-:Y:S02]  /*0e00*/  ISETP.GT.AND P0, PT, R7, R2.reuse, PT ;  /* 0x000000020700720c */ /* 0x080fe40003f04270 */
[----:B------:R-:W-:Y:S02]  /*0e10*/  IADD3 R7, PT, PT, R9, 0x10, RZ ;  /* 0x0000001009077810 */ /* 0x000fe40007ffe0ff */
[----:B------:R-:W0:Y:S09]  /*0e20*/  SHFL.DOWN PT, R3, R11, 0x8, R2 ;  /* 0x090000000b037989 */ /* 0x000e3200000e0002 */
[----:B0-----:R-:W-:Y:S01]  /*0e30*/  @!P0 FADD R11, R11, R3 ;  /* 0x000000030b0b8221 */ /* 0x001fe20000000000 */
[----:B------:R-:W-:-:S04]  /*0e40*/  ISETP.GT.AND P0, PT, R7, R2, PT ;  /* 0x000000020700720c */ /* 0x000fc80003f04270 */
[----:B------:R-:W0:Y:S09]  /*0e50*/  SHFL.DOWN PT, R3, R11, 0x10, R2 ;  /* 0x0a0000000b037989 */ /* 0x000e3200000e0002 */
        /* <DEDUP_REMOVED lines=13> */
[----:B------:R-:W1:Y:S04]  /*0f30*/  LDS R0, [UR4+0xc] ;  /* 0x00000c04ff007984 */ /* 0x000e680008000800 */
[----:B------:R-:W0:Y:S04]  /*0f40*/  LDS.128 R12, [UR4+0x10] ;  /* 0x00001004ff0c7984 */ /* 0x000e280008000c00 */
[----:B------:R-:W2:Y:S01]  /*0f50*/  LDS.64 R2, [UR4+0x20] ;  /* 0x00002004ff027984 */ /* 0x000ea20008000a00 */
[----:B-1----:R-:W-:Y:S01]  /*0f60*/  @P2 FADD R9, R9, R0 ;  /* 0x0000000009092221 */ /* 0x002fe20000000000 */
[----:B------:R-:W-:-:S03]  /*0f70*/  ISETP.GT.AND P2, PT, R5, 0xa0, PT ;  /* 0x000000a00500780c */ /* 0x000fc60003f44270 */
[----:B0-----:R-:W-:Y:S01]  /*0f80*/  @P4 FADD R9, R9, R12 ;  /* 0x0000000c09094221 */ /* 0x001fe20000000000 */
        /* <DEDUP_REMOVED lines=8> */
.L_x_58:
[----:B------:R-:W0:Y:S01]  /*1010*/  S2R R0, SR_TID.X ;  /* 0x0000000000007919 */ /* 0x000e220000002100 */
[----:B------:R-:W1:Y:S01]  /*1020*/  LDC.64 R4, c[0x0][0x380] ;  /* 0x0000e000ff047b82 */ /* 0x000e620000000a00 */
[----:B0-----:R-:W-:-:S04]  /*1030*/  VIADD R7, R0, UR7 ;  /* 0x0000000700077c36 */ /* 0x001fc80008000000 */
[----:B-1----:R-:W-:-:S05]  /*1040*/  IMAD.WIDE.U32 R4, R7, 0x4, R4 ;  /* 0x0000000407047825 */ /* 0x002fca00078e0004 */
[----:B------:R-:W2:Y:S04]  /*1050*/  LDG.E R7, desc[UR14][R4.64] ;  /* 0x0000000e04077981 */ /* 0x000ea8000c1e1900 */
[----:B------:R-:W2:Y:S04]  /*1060*/  LDG.E R8, desc[UR14][R4.64+0x400] ;  /* 0x0004000e04087981 */ /* 0x000ea8000c1e1900 */
[----:B------:R-:W3:Y:S04]  /*1070*/  LDG.E R9, desc[UR14][R4.64+0x800] ;  /* 0x0008000e04097981 */ /* 0x000ee8000c1e1900 */
[----:B------:R-:W3:Y:S04]  /*1080*/  LDG.E R10, desc[UR14][R4.64+0xc00] ;  /* 0x000c000e040a7981 */ /* 0x000ee8000c1e1900 */
[----:B------:R-:W4:Y:S04]  /*1090*/  LDG.E R11, desc[UR14][R4.64+0x1000] ;  /* 0x0010000e040b7981 */ /* 0x000f28000c1e1900 */
[----:B------:R-:W4:Y:S04]  /*10a0*/  LDG.E R12, desc[UR14][R4.64+0x1400] ;  /* 0x0014000e040c7981 */ /* 0x000f28000c1e1900 */
[----:B------:R-:W5:Y:S04]  /*10b0*/  LDG.E R13, desc[UR14][R4.64+0x1800] ;  /* 0x0018000e040d7981 */ /* 0x000f68000c1e1900 */
        /* <DEDUP_REMOVED lines=8> */
[----:B------:R-:W5:Y:S01]  /*1140*/  LDG.E R21, desc[UR14][R4.64+0x3c00] ;  /* 0x003c000e04157981 */ /* 0x000f62000c1e1900 */
[----:B------:R-:W-:-:S04]  /*1150*/  ISETP.GE.U32.AND P0, PT, R23, UR5, PT ;  /* 0x0000000517007c0c */ /* 0x000fc8000bf06070 */
[----:B------:R-:W-:Y:S01]  /*1160*/  ISETP.GE.U32.AND.EX P0, PT, R22, UR4, PT, P0 ;  /* 0x0000000416007c0c */ /* 0x000fe2000bf06100 */
        /* <DEDUP_REMOVED lines=13> */
[----:B------:R-:W-:-:S04]  /*1240*/  FADD R6, R15, R6 ;  /* 0x000000060f067221 */ /* 0x000fc80000000000 */
[----:B------:R-:W-:Y:S01]  /*1250*/  FADD R7, R7, R6 ;  /* 0x0000000607077221 */ /* 0x000fe20000000000 */
[----:B------:R-:W-:Y:S06]  /*1260*/  @!P0 BRA `(.L_x_73) ;  /* 0x0000000c006c8947 */ /* 0x000fec0003800000 */
[----:B------:R-:W-:Y:S01]  /*1270*/  UIADD3 UR8, UP0, UPT, UR5, UR7, URZ ;  /* 0x0000000705087290 */ /* 0x000fe2000ff1e0ff */
[----:B------:R-:W-:Y:S01]  /*1280*/  IADD3 R23, P2, PT, R2, -0x1000, RZ ;  /* 0xfffff00002177810 */ /* 0x000fe20007f5e0ff */
[----:B------:R-:W0:Y:S01]  /*1290*/  LDCU.64 UR12, c[0x0][0x380] ;  /* 0x00007000ff0c77ac */ /* 0x000e220008000a00 */
[----:B------:R-:W-:Y:S02]  /*12a0*/  LOP3.LUT R5, RZ, R0, RZ, 0x33, !PT ;  /* 0x00000000ff057212 */ /* 0x000fe400078e33ff */
[----:B------:R-:W-:Y:S01]  /*12b0*/  IADD3.X R8, PT, PT, R3, -0x1, RZ, P2, !PT ;  /* 0xffffffff03087810 */ /* 0x000fe200017fe4ff */
[----:B------:R-:W-:Y:S01]  /*12c0*/  UIADD3.X UR9, UPT, UPT, URZ, UR4, URZ, UP0, !UPT ;  /* 0x00000004ff097290 */ /* 0x000fe200087fe4ff */
[----:B------:R-:W-:Y:S01]  /*12d0*/  ISETP.LT.U32.AND P0, PT, R23, UR8, PT ;  /* 0x0000000817007c0c */ /* 0x000fe2000bf01070 */
[----:B------:R-:W-:Y:S01]  /*12e0*/  UMOV UR6, UR5 ;  /* 0x0000000500067c82 */ /* 0x000fe20008000000 */
[----:B------:R-:W-:Y:S01]  /*12f0*/  IADD3 R9, P1, PT, R0, UR8, RZ ;  /* 0x0000000800097c10 */ /* 0x000fe2000ff3e0ff */
[----:B------:R-:W-:Y:S01]  /*1300*/  UMOV UR4, URZ ;  /* 0x000000ff00047c82 */ /* 0x000fe20008000000 */
[----:B------:R-:W-:Y:S01]  /*1310*/  IADD3 R5, PT, PT, R2, -UR5, R5 ;  /* 0x8000000502057c10 */ /* 0x000fe2000fffe005 */
[----:B------:R-:W-:Y:S01]  /*1320*/  UMOV UR10, UR8 ;  /* 0x00000008000a7c82 */ /* 0x000fe20008000000 */
[----:B------:R-:W-:Y:S01]  /*1330*/  MOV R11, UR9 ;  /* 0x00000009000b7c02 */ /* 0x000fe20008000f00 */
[----:B------:R-:W-:-:S03]  /*1340*/  IMAD.X R0, RZ, RZ, UR9, P1 ;  /* 0x00000009ff007e24 */ /* 0x000fc600088e06ff */
[----:B------:R-:W-:Y:S02]  /*1350*/  ISETP.GT.U32.AND.EX P0, PT, R11, R8, PT, P0 ;  /* 0x000000080b00720c */ /* 0x000fe40003f04100 */
[----:B0-----:R-:W-:-:S04]  /*1360*/  LEA R6, P2, R9, UR12, 0x2 ;  /* 0x0000000c09067c11 */ /* 0x001fc8000f8410ff */
[----:B------:R-:W-:Y:S02]  /*1370*/  IADD3 R6, P1, PT, R6, 0x2000, RZ ;  /* 0x0000200006067810 */ /* 0x000fe40007f3e0ff */
[----:B------:R-:W-:Y:S02]  /*1380*/  LEA.HI.X R9, R9, UR13, R0, 0x2, P2 ;  /* 0x0000000d09097c11 */ /* 0x000fe400090f1400 */
[----:B------:R-:W-:Y:S01]  /*1390*/  IADD3 R0, PT, PT, R5, -UR7, RZ ;  /* 0x8000000705007c10 */ /* 0x000fe2000fffe0ff */
[----:B------:R-:W-:Y:S02]  /*13a0*/  UMOV UR7, UR9 ;  /* 0x0000000900077c82 */ /* 0x000fe40008000000 */
[----:B------:R-:W-:Y:S01]  /*13b0*/  IMAD.X R9, RZ, RZ, R9, P1 ;  /* 0x000000ffff097224 */ /* 0x000fe200008e0609 */
[----:B------:R-:W-:Y:S06]  /*13c0*/  @P0 BRA `(.L_x_74) ;  /* 0x0000000400000947 */ /* 0x000fec0003800000 */
[----:B------:R-:W0:Y:S01]  /*13d0*/  LDC.64 R2, c[0x0][0x3b8] ;  /* 0x0000ee00ff027b82 */ /* 0x000e220000000a00 */
[----:B------:R-:W1:Y:S01]  /*13e0*/  LDCU.64 UR12, c[0x0][0x380] ;  /* 0x00007000ff0c77ac */ /* 0x000e620008000a00 */
[----:B------:R-:W-:Y:S01]  /*13f0*/  NOP ;  /* 0x0000000000007918 */ /* 0x000fe20000000000 */
.L_x_75:
[----:B------:R-:W2:Y:S02]  /*1400*/  S2R R5, SR_TID.X ;  /* 0x0000000000057919 */ /* 0x000ea40000002100 */
[----:B--2---:R-:W-:-:S04]  /*1410*/  IADD3 R5, P0, PT, R5, UR8, RZ ;  /* 0x0000000805057c10 */ /* 0x004fc8000ff1e0ff */
[----:B------:R-:W-:Y:S02]  /*1420*/  IADD3.X R10, PT, PT, RZ, UR9, RZ, P0, !PT ;  /* 0x00000009ff0a7c10 */ /* 0x000fe400087fe4ff */
[----:B-1----:R-:W-:-:S04]  /*1430*/  LEA R4, P0, R5, UR12, 0x2 ;  /* 0x0000000c05047c11 */ /* 0x002fc8000f8010ff */
[----:B------:R-:W-:-:S05]  /*1440*/  LEA.HI.X R5, R5, UR13, R10, 0x2, P0 ;  /* 0x0000000d05057c11 */ /* 0x000fca00080f140a */
        /* <DEDUP_REMOVED lines=15> */
[----:B------:R1:W5:Y:S01]  /*1540*/  LDG.E R22, desc[UR14][R4.64+0x3c00] ;  /* 0x003c000e04167981 */ /* 0x000362000c1e1900 */
[----:B------:R-:W-:-:S02]  /*1550*/  USHF.R.S32.HI UR11, URZ, 0x1f, UR5 ;  /* 0x0000001fff0b7899 */ /* 0x000fc40008011405 */
[----:B------:R-:W-:-:S04]  /*1560*/  UIADD3 UR6, UP0, UPT, UR5, UR10, URZ ;  /* 0x0000000a05067290 */ /* 0x000fc8000ff1e0ff */
[----:B------:R-:W-:Y:S01]  /*1570*/  UIADD3.X UR7, UPT, UPT, UR11, UR7, URZ, UP0, !UPT ;  /* 0x000000070b077290 */ /* 0x000fe200087fe4ff */
[----:B--2---:R-:W-:Y:S01]  /*1580*/  FADD R7, R24, R7 ;  /* 0x0000000718077221 */ /* 0x004fe20000000000 */
[----:B0-----:R-:W-:-:S04]  /*1590*/  IADD3 R24, P1, PT, R2, -UR8, RZ ;  /* 0x8000000802187c10 */ /* 0x001fc8000ff3e0ff */
[----:B------:R-:W-:Y:S02]  /*15a0*/  ISETP.GE.U32.AND P0, PT, R24, UR5, PT ;  /* 0x0000000518007c0c */ /* 0x000fe4000bf06070 */
[----:B-1----:R-:W-:Y:S01]  /*15b0*/  IADD3.X R4, PT, PT, R3, ~UR9, RZ, P1, !PT ;  /* 0x8000000903047c10 */ /* 0x002fe20008ffe4ff */
[----:B---3--:R-:W-:-:S03]  /*15c0*/  FADD R26, R25, R26 ;  /* 0x0000001a191a7221 */ /* 0x008fc60000000000 */
[----:B------:R-:W-:Y:S01]  /*15d0*/  ISETP.GE.U32.AND.EX P0, PT, R4, UR11, PT, P0 ;  /* 0x0000000b04007c0c */ /* 0x000fe2000bf06100 */
        /* <DEDUP_REMOVED lines=12> */
[----:B------:R-:W-:-:S04]  /*16a0*/  FADD R7, R7, R10 ;  /* 0x0000000a07077221 */ /* 0x000fc80000000000 */
[----:B------:R-:W-:Y:S01]  /*16b0*/  FADD R7, R22, R7 ;  /* 0x0000000716077221 */ /* 0x000fe20000000000 */
[----:B------:R-:W-:Y:S06]  /*16c0*/  @!P0 BRA `(.L_x_73) ;  /* 0x0000000800548947 */ /* 0x000fec0003800000 */
[----:B------:R-:W-:Y:S01]  /*16d0*/  UIADD3 UR8, UP0, UPT, UR5, UR8, URZ ;  /* 0x0000000805087290 */ /* 0x000fe2000ff1e0ff */
[----:B------:R-:W-:Y:S01]  /*16e0*/  MOV R5, R9 ;  /* 0x0000000900057202 */ /* 0x000fe20000000f00 */
[----:B------:R-:W-:Y:S01]  /*16f0*/  IMAD.U32 R11, RZ, RZ, UR5 ;  /* 0x00000005ff0b7e24 */ /* 0x000fe2000f8e00ff */
[----:B------:R-:W-:Y:S01]  /*1700*/  UIADD3 UR4, UPT, UPT, UR4, 0x1, URZ ;  /* 0x0000000104047890 */ /* 0x000fe2000fffe0ff */
[----:B------:R-:W-:Y:S01]  /*1710*/  IMAD.MOV.U32 R4, RZ, RZ, R6 ;  /* 0x000000ffff047224 */ /* 0x000fe200078e0006 */
[----:B------:R-:W-:Y:S01]  /*1720*/  UIADD3.X UR9, UPT, UPT, UR11, UR9, URZ, UP0, !UPT ;  /* 0x000000090b097290 */ /* 0x000fe200087fe4ff */
[----:B------:R-:W-:Y:S01]  /*1730*/  ISETP.LT.U32.AND P0, PT, R23, UR8, PT ;  /* 0x0000000817007c0c */ /* 0x000fe2000bf01070 */
[----:B------:R-:W-:Y:S01]  /*1740*/  VIADD R0, R0, -UR5 ;  /* 0x8000000500007c36 */ /* 0x000fe20008000000 */
[----:B------:R-:W-:Y:S01]  /*1750*/  UMOV UR10, UR6 ;  /* 0x00000006000a7c82 */ /* 0x000fe20008000000 */
[----:B------:R-:W-:Y:S02]  /*1760*/  IMAD.WIDE R4, R11, 0x4, R4 ;  /* 0x000000040b047825 */ /* 0x000fe400078e0204 */
[----:B------:R-:W-:-:S02]  /*1770*/  MOV R13, UR9 ;  /* 0x00000009000d7c02 */ /* 0x000fc40008000f00 */
[----:B------:R-:W-:Y:S01]  /*1780*/  IMAD.MOV.U32 R6, RZ, RZ, R4 ;  /* 0x000000ffff067224 */ /* 0x000fe200078e0004 */
[----:B------:R-:W-:Y:S02]  /*1790*/  MOV R9, R5 ;  /* 0x0000000500097202 */ /* 0x000fe40000000f00 */
[----:B------:R-:W-:-:S13]  /*17a0*/  ISETP.GT.U32.AND.EX P0, PT, R13, R8, PT, P0 ;  /* 0x000000080d00720c */ /* 0x000fda0003f04100 */
[----:B------:R-:W-:Y:S05]  /*17b0*/  @!P0 BRA `(.L_x_75) ;  /* 0xfffffffc00108947 */ /* 0x000fea000383ffff */
[----:B------:R-:W-:-:S05]  /*17c0*/  UMOV UR6, UR5 ;  /* 0x0000000500067c82 */ /* 0x000fca0008000000 */
.L_x_74:
[----:B------:R-:W0:Y:S01]  /*17d0*/  S2R R5, SR_TID.X ;  /* 0x0000000000057919 */ /* 0x000e220000002100 */
[C---:B------:R-:W-:Y:S01]  /*17e0*/  IADD3 R4, PT, PT, R2.reuse, -UR8, RZ ;  /* 0x8000000802047c10 */ /* 0x040fe2000fffe0ff */
[----:B------:R-:W-:Y:S01]  /*17f0*/  IMAD.U32 R8, RZ, RZ, UR9 ;  /* 0x00000009ff087e24 */ /* 0x000fe2000f8e00ff */
[----:B------:R-:W-:Y:S01]  /*1800*/  ISETP.LE.U32.AND P1, PT, R2, UR8, PT ;  /* 0x0000000802007c0c */ /* 0x000fe2000bf23070 */
[----:B------:R-:W-:Y:S01]  /*1810*/  BSSY.RECONVERGENT B1, `(.L_x_73) ;  /* 0x0000080000017945 */ /* 0x000fe20003800200 */
[----:B0-----:R-:W-:-:S04]  /*1820*/  ISETP.GE.AND P0, PT, R5, R4, PT ;  /* 0x000000040500720c */ /* 0x001fc80003f06270 */
[----:B------:R-:W-:-:S13]  /*1830*/  ISETP.GE.U32.OR.EX P0, PT, R8, R3, P0, P1 ;  /* 0x000000030800720c */ /* 0x000fda0000706510 */
[----:B------:R-:W-:Y:S05]  /*1840*/  @P0 BRA `(.L_x_76) ;  /* 0x0000000400f00947 */ /* 0x000fea0003800000 */
[----:B------:R-:W0:Y:S01]  /*1850*/  LDC R4, c[0x0][0x3c0] ;  /* 0x0000f000ff047b82 */ /* 0x000e220000000800 */
[----:B------:R-:W-:Y:S01]  /*1860*/  USHF.L.U32 UR5, UR16, 0xc, URZ ;  /* 0x0000000c10057899 */ /* 0x000fe200080006ff */
[----:B------:R-:W-:Y:S01]  /*1870*/  LOP3.LUT R3, RZ, R5, RZ, 0x33, !PT ;  /* 0x00000005ff037212 */ /* 0x000fe200078e33ff */
[----:B------:R-:W-:Y:S02]  /*1880*/  BSSY.RECONVERGENT B2, `(.L_x_77) ;  /* 0x0000037000027945 */ /* 0x000fe40003800200 */
[----:B------:R-:W-:-:S06]  /*1890*/  UIADD3 UR5, UPT, UPT, UR5, UR6, URZ ;  /* 0x0000000605057290 */ /* 0x000fcc000fffe0ff */
[----:B------:R-:W-:Y:S01]  /*18a0*/  IADD3 R2, PT, PT, R2, -UR5, R3 ;  /* 0x8000000502027c10 */ /* 0x000fe2000fffe003 */
[----:B0-----:R-:W-:Y:S01]  /*18b0*/  IMAD R3, R4, UR4, RZ ;  /* 0x0000000404037c24 */ /* 0x001fe2000f8e02ff */
[----:B------:R-:W-:-:S03]  /*18c0*/  MOV R4, R5 ;  /* 0x0000000500047202 */ /* 0x000fc60000000f00 */
[----:B------:R-:W-:-:S05]  /*18d0*/  IMAD R2, R3, -0x1000, R2 ;  /* 0xfffff00003027824 */ /* 0x000fca00078e0202 */
[C---:B------:R-:W-:Y:S02]  /*18e0*/  ISETP.GE.U32.AND P0, PT, R2.reuse, 0xf00, PT ;  /* 0x00000f000200780c */ /* 0x040fe40003f06070 */
[----:B------:R-:W-:-:S04]  /*18f0*/  LEA.HI R19, R2, 0x1, RZ, 0x18 ;  /* 0x0000000102137811 */ /* 0x000fc800078fc0ff */
[----:B------:R-:W-:-:S04]  /*1900*/  LOP3.LUT R21, R19, 0xf, RZ, 0xc0, !PT ;  /* 0x0000000f13157812 */ /* 0x000fc800078ec0ff */
[----:B------:R-:W-:-:S03]  /*1910*/  ISETP.NE.AND P1, PT, R21, RZ, PT ;  /* 0x000000ff1500720c */ /* 0x000fc60003f25270 */
[----:B------:R-:W-:Y:S10]  /*1920*/  @!P0 BRA `(.L_x_78) ;  /* 0x0000000000b08947 */ /* 0x000ff40003800000 */
[----:B------:R-:W-:Y:S01]  /*1930*/  LEA.HI R2, R0, 0x1, RZ, 0x18 ;  /* 0x0000000100027811 */ /* 0x000fe200078fc0ff */
[----:B------:R-:W-:-:S03]  /*1940*/  IMAD.MOV.U32 R4, RZ, RZ, R5 ;  /* 0x000000ffff047224 */ /* 0x000fc600078e0005 */
[----:B------:R-:W-:-:S04]  /*1950*/  LOP3.LUT R2, R2, 0x1fffff0, RZ, 0xc0, !PT ;  /* 0x01fffff002027812 */ /* 0x000fc800078ec0ff */
[----:B------:R-:W-:-:S07]  /*1960*/  IADD3 R8, PT, PT, -R2, RZ, RZ ;  /* 0x000000ff02087210 */ /* 0x000fce0007ffe1ff */
.L_x_79:
[----:B------:R-:W-:Y:S01]  /*1970*/  IMAD.MOV.U32 R2, RZ, RZ, R6 ;  /* 0x000000ffff027224 */ /* 0x000fe200078e0006 */
[----:B------:R-:W-:-:S05]  /*1980*/  MOV R3, R9 ;  /* 0x0000000900037202 */ /* 0x000fca0000000f00 */
[----:B------:R-:W2:Y:S04]  /*1990*/  LDG.E R18, desc[UR14][R2.64+-0x2000] ;  /* 0xffe0000e02127981 */ /* 0x000ea8000c1e1900 */
[----:B------:R-:W3:Y:S04]  /*19a0*/  LDG.E R17, desc[UR14][R2.64+-0x1c00] ;  /* 0xffe4000e02117981 */ /* 0x000ee8000c1e1900 */
        /* <DEDUP_REMOVED lines=14> */
[----:B------:R-:W-:-:S02]  /*1a90*/  VIADD R8, R8, 0x10 ;  /* 0x0000001008087836 */ /* 0x000fc40000000000 */
[----:B------:R-:W-:-:S03]  /*1aa0*/  VIADD R4, R4, 0x1000 ;  /* 0x0000100004047836 */ /* 0x000fc60000000000 */
[----:B------:R-:W-:Y:S01]  /*1ab0*/  ISETP.NE.AND P0, PT, R8, RZ, PT ;  /* 0x000000ff0800720c */ /* 0x000fe20003f05270 */
[----:B--2---:R-:W-:-:S04]  /*1ac0*/  FADD R18, R18, R7 ;  /* 0x0000000712127221 */ /* 0x004fc80000000000 */
        /* <DEDUP_REMOVED lines=13> */
[----:B------:R-:W-:-:S03]  /*1ba0*/  IADD3 R6, P2, PT, R2, 0x4000, RZ ;  /* 0x0000400002067810 */ /* 0x000fc60007f5e0ff */
[----:B------:R-:W-:Y:S01]  /*1bb0*/  FADD R10, R10, R9 ;  /* 0x000000090a0a7221 */ /* 0x000fe20000000000 */
[----:B------:R-:W-:-:S03]  /*1bc0*/  IADD3.X R9, PT, PT, RZ, R3, RZ, P2, !PT ;  /* 0x00000003ff097210 */ /* 0x000fc600017fe4ff */
[----:B------:R-:W-:Y:S01]  /*1bd0*/  FADD R7, R10, R5 ;  /* 0x000000050a077221 */ /* 0x000fe20000000000 */
[----:B------:R-:W-:Y:S06]  /*1be0*/  @P0 BRA `(.L_x_79) ;  /* 0xfffffffc00600947 */ /* 0x000fec000383ffff */
.L_x_78:
[----:B------:R-:W-:Y:S05]  /*1bf0*/  BSYNC.RECONVERGENT B2 ;  /* 0x0000000000027941 */ /* 0x000fea0003800200 */
.L_x_77:
[----:B------:R-:W-:Y:S05]  /*1c00*/  @!P1 BRA `(.L_x_76) ;  /* 0x0000000400009947 */ /* 0x000fea0003800000 */
[----:B------:R-:W-:Y:S01]  /*1c10*/  ISETP.GE.U32.AND P0, PT, R21, 0x8, PT ;  /* 0x000000081500780c */ /* 0x000fe20003f06070 */
[----:B------:R-:W-:Y:S01]  /*1c20*/  BSSY.RECONVERGENT B2, `(.L_x_80) ;  /* 0x0000019000027945 */ /* 0x000fe20003800200 */
[----:B------:R-:W-:-:S04]  /*1c30*/  LOP3.LUT R9, R19, 0x7, RZ, 0xc0, !PT ;  /* 0x0000000713097812 */ /* 0x000fc800078ec0ff */
[----:B------:R-:W-:-:S07]  /*1c40*/  ISETP.NE.AND P1, PT, R9, RZ, PT ;  /* 0x000000ff0900720c */ /* 0x000fce0003f25270 */
[----:B------:R-:W-:Y:S06]  /*1c50*/  @!P0 BRA `(.L_x_81) ;  /* 0x0000000000548947 */ /* 0x000fec0003800000 */
[----:B------:R-:W-:-:S04]  /*1c60*/  IADD3 R3, P0, PT, R4, UR8, RZ ;  /* 0x0000000804037c10 */ /* 0x000fc8000ff1e0ff */
[----:B------:R-:W-:Y:S02]  /*1c70*/  IADD3.X R6, PT, PT, RZ, UR9, RZ, P0, !PT ;  /* 0x00000009ff067c10 */ /* 0x000fe400087fe4ff */
[----:B------:R-:W-:-:S04]  /*1c80*/  LEA R2, P0, R3, UR12, 0x2 ;  /* 0x0000000c03027c11 */ /* 0x000fc8000f8010ff */
[----:B------:R-:W-:-:S05]  /*1c90*/  LEA.HI.X R3, R3, UR13, R6, 0x2, P0 ;  /* 0x0000000d03037c11 */ /* 0x000fca00080f1406 */
[----:B------:R-:W2:Y:S04]  /*1ca0*/  LDG.E R6, desc[UR14][R2.64] ;  /* 0x0000000e02067981 */ /* 0x000ea8000c1e1900 */
[----:B------:R-:W3:Y:S04]  /*1cb0*/  LDG.E R5, desc[UR14][R2.64+0x400] ;  /* 0x0004000e02057981 */ /* 0x000ee8000c1e1900 */
[----:B------:R-:W4:Y:S04]  /*1cc0*/  LDG.E R8, desc[UR14][R2.64+0x800] ;  /* 0x0008000e02087981 */ /* 0x000f28000c1e1900 */
[----:B------:R-:W5:Y:S04]  /*1cd0*/  LDG.E R10, desc[UR14][R2.64+0xc00] ;  /* 0x000c000e020a7981 */ /* 0x000f68000c1e1900 */
[----:B------:R-:W5:Y:S04]  /*1ce0*/  LDG.E R12, desc[UR14][R2.64+0x1000] ;  /* 0x0010000e020c7981 */ /* 0x000f68000c1e1900 */
[----:B------:R-:W5:Y:S04]  /*1cf0*/  LDG.E R14, desc[UR14][R2.64+0x1400] ;  /* 0x0014000e020e7981 */ /* 0x000f68000c1e1900 */
[----:B------:R-:W5:Y:S04]  /*1d00*/  LDG.E R16, desc[UR14][R2.64+0x1800] ;  /* 0x0018000e02107981 */ /* 0x000f68000c1e1900 */
[----:B------:R-:W5:Y:S01]  /*1d10*/  LDG.E R18, desc[UR14][R2.64+0x1c00] ;  /* 0x001c000e02127981 */ /* 0x000f62000c1e1900 */
[----:B------:R-:W-:-:S02]  /*1d20*/  VIADD R4, R4, 0x800 ;  /* 0x0000080004047836 */ /* 0x000fc40000000000 */
[----:B--2---:R-:W-:-:S04]  /*1d30*/  FADD R6, R7, R6 ;  /* 0x0000000607067221 */ /* 0x004fc80000000000 */
[----:B---3--:R-:W-:-:S04]  /*1d40*/  FADD R5, R6, R5 ;  /* 0x0000000506057221 */ /* 0x008fc80000000000 */
[----:B----4-:R-:W-:-:S04]  /*1d50*/  FADD R5, R5, R8 ;  /* 0x0000000805057221 */ /* 0x010fc80000000000 */
[----:B-----5:R-:W-:-:S04]  /*1d60*/  FADD R5, R5, R10 ;  /* 0x0000000a05057221 */ /* 0x020fc80000000000 */
[----:B------:R-:W-:-:S04]  /*1d70*/  FADD R5, R5, R12 ;  /* 0x0000000c05057221 */ /* 0x000fc80000000000 */
[----:B------:R-:W-:-:S04]  /*1d80*/  FADD R5, R5, R14 ;  /* 0x0000000e05057221 */ /* 0x000fc80000000000 */
[----:B------:R-:W-:-:S04]  /*1d90*/  FADD R5, R5, R16 ;  /* 0x0000001005057221 */ /* 0x000fc80000000000 */
[----:B------:R-:W-:-:S07]  /*1da0*/  FADD R7, R5, R18 ;  /* 0x0000001205077221 */ /* 0x000fce0000000000 */
.L_x_81:
[----:B------:R-:W-:Y:S05]  /*1db0*/  BSYNC.RECONVERGENT B2 ;  /* 0x0000000000027941 */ /* 0x000fea0003800200 */
.L_x_80:
[----:B------:R-:W-:Y:S05]  /*1dc0*/  @!P1 BRA `(.L_x_76) ;  /* 0x0000000000909947 */ /* 0x000fea0003800000 */
[----:B------:R-:W-:Y:S01]  /*1dd0*/  ISETP.GE.U32.AND P0, PT, R9, 0x4, PT ;  /* 0x000000040900780c */ /* 0x000fe20003f06070 */
[----:B------:R-:W-:Y:S01]  /*1de0*/  BSSY.RECONVERGENT B2, `(.L_x_82) ;  /* 0x0000010000027945 */ /* 0x000fe20003800200 */
[----:B------:R-:W-:-:S11]  /*1df0*/  LOP3.LUT P1, RZ, R19, 0x3, RZ, 0xc0, !PT ;  /* 0x0000000313ff7812 */ /* 0x000fd6000782c0ff */
[----:B------:R-:W-:Y:S05]  /*1e00*/  @!P0 BRA `(.L_x_83) ;  /* 0x0000000000348947 */ /* 0x000fea0003800000 */
[----:B------:R-:W-:-:S04]  /*1e10*/  IADD3 R3, P0, PT, R4, UR8, RZ ;  /* 0x0000000804037c10 */ /* 0x000fc8000ff1e0ff */
[----:B------:R-:W-:Y:S02]  /*1e20*/  IADD3.X R6, PT, PT, RZ, UR9, RZ, P0, !PT ;  /* 0x00000009ff067c10 */ /* 0x000fe400087fe4ff */
[----:B------:R-:W-:-:S04]  /*1e30*/  LEA R2, P0, R3, UR12, 0x2 ;  /* 0x0000000c03027c11 */ /* 0x000fc8000f8010ff */
[----:B------:R-:W-:-:S05]  /*1e40*/  LEA.HI.X R3, R3, UR13, R6, 0x2, P0 ;  /* 0x0000000d03037c11 */ /* 0x000fca00080f1406 */
[----:B------:R-:W2:Y:S04]  /*1e50*/  LDG.E R6, desc[UR14][R2.64] ;  /* 0x0000000e02067981 */ /* 0x000ea8000c1e1900 */
[----:B------:R-:W3:Y:S04]  /*1e60*/  LDG.E R5, desc[UR14][R2.64+0x400] ;  /* 0x0004000e02057981 */ /* 0x000ee8000c1e1900 */
[----:B------:R-:W4:Y:S04]  /*1e70*/  LDG.E R8, desc[UR14][R2.64+0x800] ;  /* 0x0008000e02087981 */ /* 0x000f28000c1e1900 */
[----:B------:R-:W5:Y:S01]  /*1e80*/  LDG.E R10, desc[UR14][R2.64+0xc00] ;  /* 0x000c000e020a7981 */ /* 0x000f62000c1e1900 */
[----:B------:R-:W-:-:S02]  /*1e90*/  VIADD R4, R4, 0x400 ;  /* 0x0000040004047836 */ /* 0x000fc40000000000 */
[----:B--2---:R-:W-:-:S04]  /*1ea0*/  FADD R6, R7, R6 ;  /* 0x0000000607067221 */ /* 0x004fc80000000000 */
[----:B---3--:R-:W-:-:S04]  /*1eb0*/  FADD R5, R6, R5 ;  /* 0x0000000506057221 */ /* 0x008fc80000000000 */
[----:B----4-:R-:W-:-:S04]  /*1ec0*/  FADD R5, R5, R8 ;  /* 0x0000000805057221 */ /* 0x010fc80000000000 */
[----:B-----5:R-:W-:-:S07]  /*1ed0*/  FADD R7, R5, R10 ;  /* 0x0000000a05077221 */ /* 0x020fce0000000000 */
.L_x_83:
[----:B------:R-:W-:Y:S05]  /*1ee0*/  BSYNC.RECONVERGENT B2 ;  /* 0x0000000000027941 */ /* 0x000fea0003800200 */
.L_x_82:
[----:B------:R-:W-:Y:S05]  /*1ef0*/  @!P1 BRA `(.L_x_76) ;  /* 0x0000000000449947 */ /* 0x000fea0003800000 */
[----:B------:R-:W-:Y:S02]  /*1f00*/  LOP3.LUT R0, R0, 0xffff, RZ, 0xc0, !PT ;  /* 0x0000ffff00007812 */ /* 0x000fe400078ec0ff */
[----:B------:R-:W-:Y:S02]  /*1f10*/  IADD3 R5, P0, PT, R4, UR10, RZ ;  /* 0x0000000a04057c10 */ /* 0x000fe4000ff1e0ff */
[----:B------:R-:W-:Y:S02]  /*1f20*/  LEA.HI R0, R0, 0x1, RZ, 0x18 ;  /* 0x0000000100007811 */ /* 0x000fe400078fc0ff */
[----:B------:R-:W-:Y:S02]  /*1f30*/  LEA R4, P1, R5, UR12, 0x2 ;  /* 0x0000000c05047c11 */ /* 0x000fe4000f8210ff */
[----:B------:R-:W-:Y:S02]  /*1f40*/  LOP3.LUT R0, R0, 0x3, RZ, 0xc0, !PT ;  /* 0x0000000300007812 */ /* 0x000fe400078ec0ff */
[----:B------:R-:W-:-:S03]  /*1f50*/  IADD3.X R2, PT, PT, RZ, UR7, RZ, P0, !PT ;  /* 0x00000007ff027c10 */ /* 0x000fc600087fe4ff */
[----:B------:R-:W-:Y:S01]  /*1f60*/  IMAD.MOV R0, RZ, RZ, -R0 ;  /* 0x000000ffff007224 */ /* 0x000fe200078e0a00 */
[----:B------:R-:W-:-:S07]  /*1f70*/  LEA.HI.X R5, R5, UR13, R2, 0x2, P1 ;  /* 0x0000000d05057c11 */ /* 0x000fce00088f1402 */
.L_x_84:
[----:B------:R-:W-:Y:S01]  /*1f80*/  MOV R2, R4 ;  /* 0x0000000400027202 */ /* 0x000fe20000000f00 */
[----:B------:R-:W-:-:S05]  /*1f90*/  IMAD.MOV.U32 R3, RZ, RZ, R5 ;  /* 0x000000ffff037224 */ /* 0x000fca00078e0005 */
[----:B------:R-:W2:Y:S01]  /*1fa0*/  LDG.E R2, desc[UR14][R2.64] ;  /* 0x0000000e02027981 */ /* 0x000ea2000c1e1900 */
[----:B------:R-:W-:Y:S02]  /*1fb0*/  IADD3 R0, PT, PT, R0, 0x1, RZ ;  /* 0x0000000100007810 */ /* 0x000fe40007ffe0ff */
[----:B------:R-:W-:Y:S02]  /*1fc0*/  IADD3 R4, P1, PT, R4, 0x400, RZ ;  /* 0x0000040004047810 */ /* 0x000fe40007f3e0ff */
[----:B------:R-:W-:-:S03]  /*1fd0*/  ISETP.NE.AND P0, PT, R0, RZ, PT ;  /* 0x000000ff0000720c */ /* 0x000fc60003f05270 */
[----:B------:R-:W-:Y:S02]  /*1fe0*/  IMAD.X R5, RZ, RZ, R5, P1 ;  /* 0x000000ffff057224 */ /* 0x000fe400008e0605 */
[----:B--2---:R-:W-:-:S08]  /*1ff0*/  FADD R7, R2, R7 ;  /* 0x0000000702077221 */ /* 0x004fd00000000000 */
[----:B------:R-:W-:Y:S05]  /*2000*/  @P0 BRA `(.L_x_84) ;  /* 0xfffffffc00dc0947 */ /* 0x000fea000383ffff */
.L_x_76:
[----:B------:R-:W-:Y:S05]  /*2010*/  BSYNC.RECONVERGENT B1 ;  /* 0x0000000000017941 */ /* 0x000fea0003800200 */
.L_x_73:
[----:B------:R-:W0:Y:S01]  /*2020*/  S2R R6, SR_LANEID ;  /* 0x0000000000067919 */ /* 0x000e220000000000 */
[----:B------:R-:W1:Y:S01]  /*2030*/  SHFL.DOWN PT, R0, R7, 0x1, 0x1f ;  /* 0x08201f0007007f89 */ /* 0x000e6200000e0000 */
[----:B------:R-:W2:Y:S01]  /*2040*/  S2R R5, SR_TID.X ;  /* 0x0000000000057919 */ /* 0x000ea20000002100 */
[C---:B0-----:R-:W-:Y:S02]  /*2050*/  ISETP.GT.AND P0, PT, R6.reuse, 0x1e, PT ;  /* 0x0000001e0600780c */ /* 0x041fe40003f04270 */
[----:B------:R-:W-:-:S11]  /*2060*/  ISETP.NE.AND P1, PT, R6, RZ, PT ;  /* 0x000000ff0600720c */ /* 0x000fd60003f25270 */
[----:B-1----:R-:W-:Y:S01]  /*2070*/  @!P0 FADD R7, R0, R7 ;  /* 0x0000000700078221 */ /* 0x002fe20000000000 */
[----:B------:R-:W-:Y:S01]  /*2080*/  ISETP.GT.AND P0, PT, R6, 0x1d, PT ;  /* 0x0000001d0600780c */ /* 0x000fe20003f04270 */
[----:B------:R-:W0:Y:S01]  /*2090*/  @!P1 S2R R4, SR_CgaCtaId ;  /* 0x0000000000049919 */ /* 0x000e220000008800 */
[----:B------:R-:W-:Y:S02]  /*20a0*/  @!P1 MOV R3, 0x400 ;  /* 0x0000040000039802 */ /* 0x000fe40000000f00 */
[----:B--2---:R-:W-:Y:S01]  /*20b0*/  @!P1 SHF.R.U32.HI R2, RZ, 0x3, R5 ;  /* 0x00000003ff029819 */ /* 0x004fe20000011605 */
        /* <DEDUP_REMOVED lines=31> */
[----:B------:R-:W-:-:S07]  /*22b0*/  FADD R9, R2, R3 ;  /* 0x0000000302097221 */ /* 0x000fce0000000000 */
.L_x_72:
[----:B------:R-:W-:Y:S05]  /*22c0*/  BSYNC.RECONVERGENT B0 ;  /* 0x0000000000007941 */ /* 0x000fea0003800200 */
.L_x_57:
[----:B------:R-:W-:Y:S05]  /*22d0*/  @P0 EXIT ;  /* 0x000000000000094d */ /* 0x000fea0003800000 */
[----:B------:R-:W3:Y:S02]  /*22e0*/  LDCU.64 UR4, c[0x0][0x388] ;  /* 0x00007100ff0477ac */ /* 0x000ee40008000a00 */
[----:B---3--:R-:W-:-:S06]  /*22f0*/  UIMAD.WIDE.U32 UR4, UR16, 0x4, UR4 ;  /* 0x00000004100478a5 */ /* 0x008fcc000f8e0004 */
[----:B------:R-:W-:Y:S01]  /*2300*/  IMAD.U32 R2, RZ, RZ, UR4 ;  /* 0x00000004ff027e24 */ /* 0x000fe2000f8e00ff */
[----:B0-2---:R-:W-:-:S05]  /*2310*/  MOV R3, UR5 ;  /* 0x0000000500037c02 */ /* 0x005fca0008000f00 */
[----:B------:R-:W-:Y:S01]  /*2320*/  STG.E desc[UR14][R2.64], R9 ;  /* 0x0000000902007986 */ /* 0x000fe2000c10190e */
[----:B------:R-:W-:Y:S05]  /*2330*/  EXIT ;  /* 0x000000000000794d */ /* 0x000fea0003800000 */
.L_x_85:
        /* <DEDUP_REMOVED lines=12> */
.L_x_287:


//--------------------- .text._ZN3cub18CUB_300001_SM_10006detail6reduce28DeviceReduceSingleTileKernelINS2_10policy_hubIfyN4cuda3std3__44plusIfEEE10Policy1000EN6thrust24THRUST_300001_SM_1000_NS6detail15normal_iteratorINSD_10device_ptrIfEEEEPfyS9_ffNS7_10__identityEEEvT0_T1_T2_T3_T4_T6_ --------------------------
	.section	.text._ZN3cub18CUB_300001_SM_10006detail6reduce28DeviceReduceSingleTileKernelINS2_10policy_hubIfyN4cuda3std3__44plusIfEEE10Policy1000EN6thrust24THRUST_300001_SM_1000_NS6detail15normal_iteratorINSD_10device_ptrIfEEEEPfyS9_ffNS7_10__identityEEEvT0_T1_T2_T3_T4_T6_,"ax",@progbits
	.align	128
        .global         _ZN3cub18CUB_300001_SM_10006detail6reduce28DeviceReduceSingleTileKernelINS2_10policy_hubIfyN4cuda3std3__44plusIfEEE10Policy1000EN6thrust24THRUST_300001_SM_1000_NS6detail15normal_iteratorINSD_10device_ptrIfEEEEPfyS9_ffNS7_10__identityEEEvT0_T1_T2_T3_T4_T6_
        .type           _ZN3cub18CUB_300001_SM_10006detail6reduce28DeviceReduceSingleTileKernelINS2_10policy_hubIfyN4cuda3std3__44plusIfEEE10Policy1000EN6thrust24THRUST_300001_SM_1000_NS6detail15normal_iteratorINSD_10device_ptrIfEEEEPfyS9_ffNS7_10__identityEEEvT0_T1_T2_T3_T4_T6_,@function
        .size           _ZN3cub18CUB_300001_SM_10006detail6reduce28DeviceReduceSingleTileKernelINS2_10policy_hubIfyN4cuda3std3__44plusIfEEE10Policy1000EN6thrust24THRUST_300001_SM_1000_NS6detail15normal_iteratorINSD_10device_ptrIfEEEEPfyS9_ffNS7_10__identityEEEvT0_T1_T2_T3_T4_T6_,(.L_x_288 - _ZN3cub18CUB_300001_SM_10006detail6reduce28DeviceReduceSingleTileKernelINS2_10policy_hubIfyN4cuda3std3__44plusIfEEE10Policy1000EN6thrust24THRUST_300001_SM_1000_NS6detail15normal_iteratorINSD_10device_ptrIfEEEEPfyS9_ffNS7_10__identityEEEvT0_T1_T2_T3_T4_T6_)
        .other          _ZN3cub18CUB_300001_SM_10006detail6reduce28DeviceReduceSingleTileKernelINS2_10policy_hubIfyN4cuda3std3__44plusIfEEE10Policy1000EN6thrust24THRUST_300001_SM_1000_NS6detail15normal_iteratorINSD_10device_ptrIfEEEEPfyS9_ffNS7_10__identityEEEvT0_T1_T2_T3_T4_T6_,@"STO_CUDA_ENTRY STV_DEFAULT"
_ZN3cub18CUB_300001_SM_10006detail6reduce28DeviceReduceSingleTileKernelINS2_10policy_hubIfyN4cuda3std3__44plusIfEEE10Policy1000EN6thrust24THRUST_300001_SM_1000_NS6detail15normal_iteratorINSD_10device_ptrIfEEEEPfyS9_ffNS7_10__identityEEEvT0_T1_T2_T3_T4_T6_:
.text._ZN3cub18CUB_300001_SM_10006detail6reduce28DeviceReduceSingleTileKernelINS2_10policy_hubIfyN4cuda3std3__44plusIfEEE10Policy1000EN6thrust24THRUST_300001_SM_1000_NS6detail15normal_iteratorINSD_10device_ptrIfEEEEPfyS9_ffNS7_10__identityEEEvT0_T1_T2_T3_T4_T6_:
[----:B------:R-:W-:Y:S01]  /*0000*/  LDC R1, c[0x0][0x37c] ;  /* 0x0000df00ff017b82 */ /* 0x000fe20000000800 */
[----:B------:R-:W0:Y:S01]  /*0010*/  LDCU.64 UR4, c[0x0][0x390] ;  /* 0x00007200ff0477ac */ /* 0x000e220008000a00 */
[----:B------:R-:W1:Y:S01]  /*0020*/  LDCU.64 UR6, c[0x0][0x358] ;  /* 0x00006b00ff0677ac */ /* 0x000e620008000a00 */
[----:B0-----:R-:W-:Y:S01]  /*0030*/  MOV R4, UR4 ;  /* 0x0000000400047c02 */ /* 0x001fe20008000f00 */
[----:B------:R-:W-:-:S03]  /*0040*/  IMAD.U32 R0, RZ, RZ, UR5 ;  /* 0x00000005ff007e24 */ /* 0x000fc6000f8e00ff */
[----:B------:R-:W-:-:S04]  /*0050*/  ISETP.NE.U32.AND P0, PT, R4, RZ, PT ;  /* 0x000000ff0400720c */ /* 0x000fc80003f05070 */
[----:B------:R-:W-:-:S13]  /*0060*/  ISETP.NE.AND.EX P0, PT, R0, RZ, PT, P0 ;  /* 0x000000ff0000720c */ /* 0x000fda0003f05300 */
        /* <DEDUP_REMOVED lines=8> */
.L_x_86:
[----:B------:R-:W-:Y:S01]  /*00f0*/  ISETP.GT.U32.AND P0, PT, R4, 0xfff, PT ;  /* 0x00000fff0400780c */ /* 0x000fe20003f04070 */
[----:B------:R-:W-:Y:S03]  /*0100*/  BSSY.RECONVERGENT B0, `(.L_x_87) ;  /* 0x00001f3000007945 */ /* 0x000fe60003800200 */
[----:B------:R-:W-:-:S13]  /*0110*/  ISETP.GT.U32.AND.EX P0, PT, R0, RZ, PT, P0 ;  /* 0x000000ff0000720c */ /* 0x000fda0003f04100 */
[----:B------:R-:W-:Y:S05]  /*0120*/  @P0 BRA `(.L_x_88) ;  /* 0x0000000c00ac0947 */ /* 0x000fea0003800000 */
[----:B------:R-:W0:Y:S01]  /*0130*/  S2R R5, SR_TID.X ;  /* 0x0000000000057919 */ /* 0x000e220000002100 */
[----:B------:R-:W-:Y:S01]  /*0140*/  BSSY.RECONVERGENT B1, `(.L_x_89) ;  /* 0x0000009000017945 */ /* 0x000fe20003800200 */
[----:B------:R-:W-:Y:S01]  /*0150*/  HFMA2 R6, -RZ, RZ, 0, 0 ;  /* 0x00000000ff067431 */ /* 0x000fe200000001ff */
[----:B0-----:R-:W-:Y:S01]  /*0160*/  ISETP.GE.U32.AND P0, PT, R5, R4, PT ;  /* 0x000000040500720c */ /* 0x001fe20003f06070 */
[----:B------:R-:W-:-:S12]  /*0170*/  IMAD.MOV.U32 R7, RZ, RZ, R5 ;  /* 0x000000ffff077224 */ /* 0x000fd800078e0005 */
[----:B------:R-:W-:Y:S05]  /*0180*/  @P0 BRA `(.L_x_90) ;  /* 0x0000000000100947 */ /* 0x000fea0003800000 */
[----:B------:R-:W0:Y:S02]  /*0190*/  LDC.64 R2, c[0x0][0x380] ;  /* 0x0000e000ff027b82 */ /* 0x000e240000000a00 */
[----:B0-----:R-:W-:-:S05]  /*01a0*/  IMAD.WIDE.U32 R2, R5, 0x4, R2 ;  /* 0x0000000405027825 */ /* 0x001fca00078e0002 */
[----:B------:R0:W5:Y:S01]  /*01b0*/  LDG.E R6, desc[UR6][R2.64] ;  /* 0x0000000602067981 */ /* 0x000162000c1e1900 */
[----:B------:R-:W-:-:S07]  /*01c0*/  IADD3 R7, PT, PT, R5, 0x100, RZ ;  /* 0x0000010005077810 */ /* 0x000fce0007ffe0ff */
.L_x_90:
[----:B------:R-:W-:Y:S05]  /*01d0*/  BSYNC.RECONVERGENT B1 ;  /* 0x0000000000017941 */ /* 0x000fea0003800200 */
.L_x_89:
[----:B------:R-:W-:Y:S01]  /*01e0*/  ISETP.GE.U32.AND P0, PT, R7, R4, PT ;  /* 0x000000040700720c */ /* 0x000fe20003f06070 */
[----:B------:R-:W-:-:S12]  /*01f0*/  BSSY.RECONVERGENT B1, `(.L_x_91) ;  /* 0x000006d000017945 */ /* 0x000fd80003800200 */
[----:B------:R-:W-:Y:S05]  /*0200*/  @P0 BRA `(.L_x_92) ;  /* 0x0000000400ac0947 */ /* 0x000fea0003800000 */
[----:B0-----:R-:W-:Y:S01]  /*0210*/  LOP3.LUT R3, RZ, R7, RZ, 0x33, !PT ;  /* 0x00000007ff037212 */ /* 0x001fe200078e33ff */
[----:B------:R-:W-:Y:S04]  /*0220*/  BSSY.RECONVERGENT B2, `(.L_x_93) ;  /* 0x0000033000027945 */ /* 0x000fe80003800200 */
[----:B------:R-:W-:-:S05]  /*0230*/  IMAD.IADD R3, R3, 0x1, R4 ;  /* 0x0000000103037824 */ /* 0x000fca00078e0204 */
[C---:B------:R-:W-:Y:S02]  /*0240*/  ISETP.GE.U32.AND P0, PT, R3.reuse, 0xf00, PT ;  /* 0x00000f000300780c */ /* 0x040fe40003f06070 */
[----:B------:R-:W-:-:S04]  /*0250*/  LEA.HI R8, R3, 0x1, RZ, 0x18 ;  /* 0x0000000103087811 */ /* 0x000fc800078fc0ff */
[----:B------:R-:W-:-:S04]  /*0260*/  LOP3.LUT R22, R8, 0xf, RZ, 0xc0, !PT ;  /* 0x0000000f08167812 */ /* 0x000fc800078ec0ff */
[----:B------:R-:W-:-:S03]  /*0270*/  ISETP.NE.AND P1, PT, R22, RZ, PT ;  /* 0x000000ff1600720c */ /* 0x000fc60003f25270 */
[----:B------:R-:W-:Y:S10]  /*0280*/  @!P0 BRA `(.L_x_94) ;  /* 0x0000000000b08947 */ /* 0x000ff40003800000 */
[----:B------:R-:W0:Y:S01]  /*0290*/  LDC.64 R2, c[0x0][0x380] ;  /* 0x0000e000ff027b82 */ /* 0x000e220000000a00 */
[----:B------:R-:W-:-:S04]  /*02a0*/  LOP3.LUT R9, R8, 0x1fffff0, RZ, 0xc0, !PT ;  /* 0x01fffff008097812 */ /* 0x000fc800078ec0ff */
[----:B------:R-:W-:Y:S01]  /*02b0*/  IADD3 R9, PT, PT, -R9, RZ, RZ ;  /* 0x000000ff09097210 */ /* 0x000fe20007ffe1ff */
[----:B0-----:R-:W-:-:S03]  /*02c0*/  IMAD.WIDE.U32 R2, R7, 0x4, R2 ;  /* 0x0000000407027825 */ /* 0x001fc600078e0002 */
[----:B------:R-:W-:-:S05]  /*02d0*/  IADD3 R2, P0, PT, R2, 0x2000, RZ ;  /* 0x0000200002027810 */ /* 0x000fca0007f1e0ff */
[----:B------:R-:W-:-:S08]  /*02e0*/  IMAD.X R3, RZ, RZ, R3, P0 ;  /* 0x000000ffff037224 */ /* 0x000fd000000e0603 */
.L_x_95:
        /* <DEDUP_REMOVED lines=38> */
.L_x_94:
[----:B------:R-:W-:Y:S05]  /*0550*/  BSYNC.RECONVERGENT B2 ;  /* 0x0000000000027941 */ /* 0x000fea0003800200 */
.L_x_93:
[----:B------:R-:W-:Y:S05]  /*0560*/  @!P1 BRA `(.L_x_92) ;  /* 0x0000000000d49947 */ /* 0x000fea0003800000 */
[----:B------:R-:W-:Y:S01]  /*0570*/  ISETP.GE.U32.AND P0, PT, R22, 0x8, PT ;  /* 0x000000081600780c */ /* 0x000fe20003f06070 */
[----:B------:R-:W-:Y:S01]  /*0580*/  BSSY.RECONVERGENT B2, `(.L_x_96) ;  /* 0x0000017000027945 */ /* 0x000fe20003800200 */
[----:B------:R-:W-:-:S04]  /*0590*/  LOP3.LUT R11, R8, 0x7, RZ, 0xc0, !PT ;  /* 0x00000007080b7812 */ /* 0x000fc800078ec0ff */
[----:B------:R-:W-:-:S07]  /*05a0*/  ISETP.NE.AND P1, PT, R11, RZ, PT ;  /* 0x000000ff0b00720c */ /* 0x000fce0003f25270 */
[----:B------:R-:W-:Y:S06]  /*05b0*/  @!P0 BRA `(.L_x_97) ;  /* 0x00000000004c8947 */ /* 0x000fec0003800000 */
[----:B------:R-:W0:Y:S02]  /*05c0*/  LDC.64 R2, c[0x0][0x380] ;  /* 0x0000e000ff027b82 */ /* 0x000e240000000a00 */
[----:B0-----:R-:W-:-:S05]  /*05d0*/  IMAD.WIDE R2, R7, 0x4, R2 ;  /* 0x0000000407027825 */ /* 0x001fca00078e0202 */
        /* <DEDUP_REMOVED lines=17> */
.L_x_97:
[----:B------:R-:W-:Y:S05]  /*06f0*/  BSYNC.RECONVERGENT B2 ;  /* 0x0000000000027941 */ /* 0x000fea0003800200 */
.L_x_96:
        /* <DEDUP_REMOVED lines=17> */
.L_x_99:
[----:B------:R-:W-:Y:S05]  /*0810*/  BSYNC.RECONVERGENT B2 ;  /* 0x0000000000027941 */ /* 0x000fea0003800200 */
.L_x_98:
[----:B------:R-:W-:Y:S05]  /*0820*/  @!P1 BRA `(.L_x_92) ;  /* 0x0000000000249947 */ /* 0x000fea0003800000 */
[----:B------:R-:W0:Y:S01]  /*0830*/  LDC.64 R8, c[0x0][0x380] ;  /* 0x0000e000ff087b82 */ /* 0x000e220000000a00 */
[----:B------:R-:W-:-:S07]  /*0840*/  IMAD.MOV R10, RZ, RZ, -R10 ;  /* 0x000000ffff0a7224 */ /* 0x000fce00078e0a0a */
.L_x_100:
[----:B0-----:R-:W-:-:S06]  /*0850*/  IMAD.WIDE R2, R7, 0x4, R8 ;  /* 0x0000000407027825 */ /* 0x001fcc00078e0208 */
[----:B------:R-:W2:Y:S01]  /*0860*/  LDG.E R3, desc[UR6][R2.64] ;  /* 0x0000000602037981 */ /* 0x000ea2000c1e1900 */
[----:B------:R-:W-:Y:S01]  /*0870*/  IADD3 R10, PT, PT, R10, 0x1, RZ ;  /* 0x000000010a0a7810 */ /* 0x000fe20007ffe0ff */
[----:B------:R-:W-:-:S03]  /*0880*/  VIADD R7, R7, 0x100 ;  /* 0x0000010007077836 */ /* 0x000fc60000000000 */
[----:B------:R-:W-:Y:S01]  /*0890*/  ISETP.NE.AND P0, PT, R10, RZ, PT ;  /* 0x000000ff0a00720c */ /* 0x000fe20003f05270 */
[----:B--2--5:R-:W-:-:S12]  /*08a0*/  FADD R6, R3, R6 ;  /* 0x0000000603067221 */ /* 0x024fd80000000000 */
[----:B------:R-:W-:Y:S05]  /*08b0*/  @P0 BRA `(.L_x_100) ;  /* 0xfffffffc00e40947 */ /* 0x000fea000383ffff */
.L_x_92:
[----:B------:R-:W-:Y:S05]  /*08c0*/  BSYNC.RECONVERGENT B1 ;  /* 0x0000000000017941 */ /* 0x000fea0003800200 */
.L_x_91:
[----:B------:R-:W-:Y:S02]  /*08d0*/  ISETP.GE.U32.AND P0, PT, R4, 0x100, PT ;  /* 0x000001000400780c */ /* 0x000fe40003f06070 */
[----:B-----5:R-:W-:Y:S02]  /*08e0*/  MOV R9, R6 ;  /* 0x0000000600097202 */ /* 0x020fe40000000f00 */
[----:B------:R-:W-:-:S13]  /*08f0*/  ISETP.GE.U32.AND.EX P0, PT, R0, RZ, PT, P0 ;  /* 0x000000ff0000720c */ /* 0x000fda0003f06100 */
[----:B------:R-:W-:Y:S05]  /*0900*/  @!P0 BRA `(.L_x_101) ;  /* 0x0000000000ac8947 */ /* 0x000fea0003800000 */
[----:B------:R-:W1:Y:S01]  /*0910*/  S2R R6, SR_LANEID ;  /* 0x0000000000067919 */ /* 0x000e620000000000 */
[----:B------:R-:W-:Y:S01]  /*0920*/  ISETP.NE.AND P5, PT, R5, RZ, PT ;  /* 0x000000ff0500720c */ /* 0x000fe20003fa5270 */
        /* <DEDUP_REMOVED lines=14> */
[----:B-1----:R-:W-:-:S05]  /*0a10*/  @!P1 LEA R7, R7, R4, 0x18 ;  /* 0x0000000407079211 */ /* 0x002fca00078ec0ff */
[----:B------:R-:W-:-:S03]  /*0a20*/  @!P1 IMAD.IADD R2, R2, 0x1, R7 ;  /* 0x0000000102029824 */ /* 0x000fc600078e0207 */
[----:B0-----:R-:W-:Y:S01]  /*0a30*/  @!P0 FADD R0, R0, R3 ;  /* 0x0000000300008221 */ /* 0x001fe20000000000 */
[----:B------:R-:W-:-:S04]  /*0a40*/  ISETP.GT.AND P0, PT, R6, 0x17, PT ;  /* 0x000000170600780c */ /* 0x000fc80003f04270 */
[----:B------:R-:W0:Y:S09]  /*0a50*/  SHFL.DOWN PT, R3, R0, 0x8, 0x1f ;  /* 0x09001f0000037f89 */ /* 0x000e3200000e0000 */
[----:B0-----:R-:W-:Y:S01]  /*0a60*/  @!P0 FADD R0, R0, R3 ;  /* 0x0000000300008221 */ /* 0x001fe20000000000 */
[----:B------:R-:W-:-:S04]  /*0a70*/  ISETP.GT.AND P0, PT, R6, 0xf, PT ;  /* 0x0000000f0600780c */ /* 0x000fc80003f04270 */
[----:B------:R-:W0:Y:S02]  /*0a80*/  SHFL.DOWN PT, R3, R0, 0x10, 0x1f ;  /* 0x0a001f0000037f89 */ /* 0x000e2400000e0000 */
[----:B0-----:R-:W-:-:S05]  /*0a90*/  FADD R3, R0, R3 ;  /* 0x0000000300037221 */ /* 0x001fca0000000000 */
[----:B------:R1:W-:Y:S01]  /*0aa0*/  @!P1 STS [R2+0x8], R3 ;  /* 0x0000080302009388 */ /* 0x0003e20000000800 */
[----:B------:R-:W-:Y:S01]  /*0ab0*/  FSEL R8, R0, R3, P0 ;  /* 0x0000000300087208 */ /* 0x000fe20000000000 */
[----:B------:R-:W-:Y:S06]  /*0ac0*/  BAR.SYNC.DEFER_BLOCKING 0x0 ;  /* 0x0000000000007b1d */ /* 0x000fec0000010000 */
[----:B------:R-:W-:Y:S05]  /*0ad0*/  @P5 BRA `(.L_x_102) ;  /* 0x0000001400545947 */ /* 0x000fea0003800000 */
[----:B------:R-:W0:Y:S01]  /*0ae0*/  S2UR UR5, SR_CgaCtaId ;  /* 0x00000000000579c3 */ /* 0x000e220000008800 */
[----:B------:R-:W-:Y:S02]  /*0af0*/  UMOV UR4, 0x400 ;  /* 0x0000040000047882 */ /* 0x000fe40000000000 */
[----:B0-----:R-:W-:-:S09]  /*0b00*/  ULEA UR4, UR5, UR4, 0x18 ;  /* 0x0000000405047291 */ /* 0x001fd2000f8ec0ff */
[----:B-1----:R-:W0:Y:S04]  /*0b10*/  LDS R3, [UR4+0xc] ;  /* 0x00000c04ff037984 */ /* 0x002e280008000800 */
        /* <DEDUP_REMOVED lines=10> */
.L_x_101:
[----:B------:R-:W1:Y:S01]  /*0bc0*/  S2R R8, SR_LANEID ;  /* 0x0000000000087919 */ /* 0x000e620000000000 */
[C---:B0-----:R-:W-:Y:S02]  /*0bd0*/  LOP3.LUT R2, R5.reuse, 0x3e0, RZ, 0xc0, !PT ;  /* 0x000003e005027812 */ /* 0x041fe400078ec0ff */
[----:B------:R-:W-:Y:S02]  /*0be0*/  ISETP.NE.AND P5, PT, R5, RZ, PT ;  /* 0x000000ff0500720c */ /* 0x000fe40003fa5270 */
[----:B------:R-:W-:Y:S02]  /*0bf0*/  LOP3.LUT R7, RZ, R2, RZ, 0x33, !PT ;  /* 0x00000002ff077212 */ /* 0x000fe400078e33ff */
[----:B------:R-:W-:-:S03]  /*0c00*/  IADD3 R3, PT, PT, R2, 0x20, RZ ;  /* 0x0000002002037810 */ /* 0x000fc60007ffe0ff */
[----:B------:R-:W-:Y:S01]  /*0c10*/  IMAD.IADD R7, R7, 0x1, R4 ;  /* 0x0000000107077824 */ /* 0x000fe200078e0204 */
[----:B------:R-:W-:-:S04]  /*0c20*/  ISETP.GT.U32.AND P0, PT, R3, R4, PT ;  /* 0x000000040300720c */ /* 0x000fc80003f04070 */
[----:B------:R-:W-:-:S05]  /*0c30*/  SEL R7, R7, 0x1f, P0 ;  /* 0x0000001f07077807 */ /* 0x000fca0000000000 */
[----:B------:R-:W0:Y:S01]  /*0c40*/  SHFL.DOWN PT, R2, R9, 0x1, R7 ;  /* 0x0820000009027989 */ /* 0x000e2200000e0007 */
[C---:B-1----:R-:W-:Y:S02]  /*0c50*/  ISETP.GE.AND P0, PT, R8.reuse, R7, PT ;  /* 0x000000070800720c */ /* 0x042fe40003f06270 */
[C---:B------:R-:W-:Y:S02]  /*0c60*/  IADD3 R6, PT, PT, R8.reuse, 0x2, RZ ;  /* 0x0000000208067810 */ /* 0x040fe40007ffe0ff */
[----:B------:R-:W-:-:S09]  /*0c70*/  ISETP.NE.AND P1, PT, R8, RZ, PT ;  /* 0x000000ff0800720c */ /* 0x000fd20003f25270 */
[----:B0-----:R-:W-:Y:S01]  /*0c80*/  @!P0 FADD R9, R2, R9 ;  /* 0x0000000902098221 */ /* 0x001fe20000000000 */
[----:B------:R-:W-:Y:S01]  /*0c90*/  ISETP.GT.AND P0, PT, R6, R7, PT ;  /* 0x000000070600720c */ /* 0x000fe20003f04270 */
[----:B------:R-:W-:Y:S02]  /*0ca0*/  VIADD R6, R8, 0x4 ;  /* 0x0000000408067836 */ /* 0x000fe40000000000 */
[----:B------:R-:W0:Y:S01]  /*0cb0*/  @!P1 S2R R11, SR_CgaCtaId ;  /* 0x00000000000b9919 */ /* 0x000e220000008800 */
[----:B------:R-:W-:Y:S01]  /*0cc0*/  @!P1 SHF.R.U32.HI R3, RZ, 0x3, R5 ;  /* 0x00000003ff039819 */ /* 0x000fe20000011605 */
[----:B------:R-:W1:Y:S03]  /*0cd0*/  SHFL.DOWN PT, R2, R9, 0x2, R7 ;  /* 0x0840000009027989 */ /* 0x000e6600000e0007 */
[----:B------:R-:W-:-:S05]  /*0ce0*/  @!P1 LOP3.LUT R3, R3, 0x7c, RZ, 0xc0, !PT ;  /* 0x0000007c03039812 */ /* 0x000fca00078ec0ff */
[----:B-1----:R-:W-:Y:S01]  /*0cf0*/  @!P0 FADD R9, R9, R2 ;  /* 0x0000000209098221 */ /* 0x002fe20000000000 */
[-C--:B------:R-:W-:Y:S02]  /*0d00*/  ISETP.GT.AND P0, PT, R6, R7.reuse, PT ;  /* 0x000000070600720c */ /* 0x080fe40003f04270 */
[----:B------:R-:W-:Y:S02]  /*0d10*/  IADD3 R6, PT, PT, R8, 0x8, RZ ;  /* 0x0000000808067810 */ /* 0x000fe40007ffe0ff */
[----:B------:R-:W1:Y:S09]  /*0d20*/  SHFL.DOWN PT, R2, R9, 0x4, R7 ;  /* 0x0880000009027989 */ /* 0x000e7200000e0007 */
[----:B-1----:R-:W-:Y:S01]  /*0d30*/  @!P0 FADD R9, R9, R2 ;  /* 0x0000000209098221 */ /* 0x002fe20000000000 */
[----:B------:R-:W-:Y:S01]  /*0d40*/  ISETP.GT.AND P0, PT, R6, R7, PT ;  /* 0x000000070600720c */ /* 0x000fe20003f04270 */
[----:B------:R-:W-:-:S03]  /*0d50*/  VIADD R6, R8, 0x10 ;  /* 0x0000001008067836 */ /* 0x000fc60000000000 */
[----:B------:R-:W1:Y:S09]  /*0d60*/  SHFL.DOWN PT, R2, R9, 0x8, R7 ;  /* 0x0900000009027989 */ /* 0x000e7200000e0007 */
[----:B-1----:R-:W-:Y:S01]  /*0d70*/  @!P0 FADD R9, R9, R2 ;  /* 0x0000000209098221 */ /* 0x002fe20000000000 */
[----:B------:R-:W-:-:S02]  /*0d80*/  ISETP.GT.AND P0, PT, R6, R7, PT ;  /* 0x000000070600720c */ /* 0x000fc40003f04270 */
[----:B------:R-:W-:Y:S02]  /*0d90*/  @!P1 MOV R6, 0x400 ;  /* 0x0000040000069802 */ /* 0x000fe40000000f00 */
[----:B------:R-:W1:Y:S02]  /*0da0*/  SHFL.DOWN PT, R2, R9, 0x10, R7 ;  /* 0x0a00000009027989 */ /* 0x000e6400000e0007 */
[----:B0-----:R-:W-:-:S04]  /*0db0*/  @!P1 LEA R6, R11, R6, 0x18 ;  /* 0x000000060b069211 */ /* 0x001fc800078ec0ff */
[----:B------:R-:W-:-:S03]  /*0dc0*/  @!P1 IADD3 R3, PT, PT, R3, R6, RZ ;  /* 0x0000000603039210 */ /* 0x000fc60007ffe0ff */
[----:B-1----:R-:W-:-:S04]  /*0dd0*/  @!P0 FADD R9, R9, R2 ;  /* 0x0000000209098221 */ /* 0x002fc80000000000 */
[----:B------:R-:W-:-:S05]  /*0de0*/  IMAD.MOV.U32 R8, RZ, RZ, R9 ;  /* 0x000000ffff087224 */ /* 0x000fca00078e0009 */
[----:B------:R0:W-:Y:S01]  /*0df0*/  @!P1 STS [R3+0x8], R8 ;  /* 0x0000080803009388 */ /* 0x0001e20000000800 */
[----:B------:R-:W-:Y:S06]  /*0e00*/  BAR.SYNC.DEFER_BLOCKING 0x0 ;  /* 0x0000000000007b1d */ /* 0x000fec0000010000 */
[----:B------:R-:W-:Y:S05]  /*0e10*/  @P5 BRA `(.L_x_102) ;  /* 0x0000001000845947 */ /* 0x000fea0003800000 */
[----:B------:R-:W1:Y:S01]  /*0e20*/  S2UR UR5, SR_CgaCtaId ;  /* 0x00000000000579c3 */ /* 0x000e620000008800 */
[----:B------:R-:W-:Y:S01]  /*0e30*/  UMOV UR4, 0x400 ;  /* 0x0000040000047882 */ /* 0x000fe20000000000 */
[C---:B------:R-:W-:Y:S02]  /*0e40*/  ISETP.GT.U32.AND P3, PT, R4.reuse, 0x20, PT ;  /* 0x000000200400780c */ /* 0x040fe40003f64070 */
[----:B------:R-:W-:Y:S02]  /*0e50*/  ISETP.GT.U32.AND P1, PT, R4, 0x40, PT ;  /* 0x000000400400780c */ /* 0x000fe40003f24070 */
[----:B------:R-:W-:Y:S02]  /*0e60*/  ISETP.GT.U32.AND.EX P3, PT, R0, RZ, PT, P3 ;  /* 0x000000ff0000720c */ /* 0x000fe40003f64130 */
[----:B------:R-:W-:Y:S02]  /*0e70*/  ISETP.GT.U32.AND P0, PT, R4, 0x60, PT ;  /* 0x000000600400780c */ /* 0x000fe40003f04070 */
[----:B------:R-:W-:-:S02]  /*0e80*/  ISETP.GT.U32.AND.EX P1, PT, R0, RZ, PT, P1 ;  /* 0x000000ff0000720c */ /* 0x000fc40003f24110 */
[----:B------:R-:W-:Y:S02]  /*0e90*/  ISETP.GT.U32.AND P2, PT, R4, 0x80, PT ;  /* 0x000000800400780c */ /* 0x000fe40003f44070 */
[----:B------:R-:W-:Y:S02]  /*0ea0*/  ISETP.GT.U32.AND.EX P0, PT, R0, RZ, PT, P0 ;  /* 0x000000ff0000720c */ /* 0x000fe40003f04100 */
[----:B------:R-:W-:Y:S02]  /*0eb0*/  ISETP.GT.U32.AND P4, PT, R4, 0xa0, PT ;  /* 0x000000a00400780c */ /* 0x000fe40003f84070 */
[C---:B------:R-:W-:Y:S02]  /*0ec0*/  ISETP.GT.U32.AND.EX P2, PT, R0.reuse, RZ, PT, P2 ;  /* 0x000000ff0000720c */ /* 0x040fe40003f44120 */
[----:B------:R-:W-:Y:S01]  /*0ed0*/  ISETP.GT.U32.AND.EX P4, PT, R0, RZ, PT, P4 ;  /* 0x000000ff0000720c */ /* 0x000fe20003f84140 */
[----:B-1----:R-:W-:-:S09]  /*0ee0*/  ULEA UR4, UR5, UR4, 0x18 ;  /* 0x0000000405047291 */ /* 0x002fd2000f8ec0ff */
[----:B0-----:R-:W0:Y:S04]  /*0ef0*/  LDS R3, [UR4+0xc] ;  /* 0x00000c04ff037984 */ /* 0x001e280008000800 */
[----:B------:R-:W1:Y:S04]  /*0f00*/  LDS.128 R12, [UR4+0x10] ;  /* 0x00001004ff0c7984 */ /* 0x000e680008000c00 */
[----:B------:R-:W2:Y:S01]  /*0f10*/  LDS.64 R6, [UR4+0x20] ;  /* 0x00002004ff067984 */ /* 0x000ea20008000a00 */
[----:B0-----:R-:W-:Y:S01]  /*0f20*/  @P3 FADD R8, R8, R3 ;  /* 0x0000000308083221 */ /* 0x001fe20000000000 */
[----:B------:R-:W-:-:S03]  /*0f30*/  ISETP.GT.U32.AND P3, PT, R4, 0xc0, PT ;  /* 0x000000c00400780c */ /* 0x000fc60003f64070 */
[----:B-1----:R-:W-:Y:S01]  /*0f40*/  @P1 FADD R8, R8, R12 ;  /* 0x0000000c08081221 */ /* 0x002fe20000000000 */
[----:B------:R-:W-:Y:S02]  /*0f50*/  ISETP.GT.U32.AND P1, PT, R4, 0xe0, PT ;  /* 0x000000e00400780c */ /* 0x000fe40003f24070 */
[----:B------:R-:W-:Y:S01]  /*0f60*/  ISETP.GT.U32.AND.EX P3, PT, R0, RZ, PT, P3 ;  /* 0x000000ff0000720c */ /* 0x000fe20003f64130 */
[----:B------:R-:W-:Y:S01]  /*0f70*/  @P0 FADD R8, R8, R13 ;  /* 0x0000000d08080221 */ /* 0x000fe20000000000 */
[----:B------:R-:W-:-:S03]  /*0f80*/  ISETP.GT.U32.AND.EX P1, PT, R0, RZ, PT, P1 ;  /* 0x000000ff0000720c */ /* 0x000fc60003f24110 */
[----:B------:R-:W-:-:S04]  /*0f90*/  @P2 FADD R8, R8, R14 ;  /* 0x0000000e08082221 */ /* 0x000fc80000000000 */
[----:B------:R-:W-:-:S04]  /*0fa0*/  @P4 FADD R8, R8, R15 ;  /* 0x0000000f08084221 */ /* 0x000fc80000000000 */
[----:B--2---:R-:W-:-:S04]  /*0fb0*/  @P3 FADD R8, R8, R6 ;  /* 0x0000000608083221 */ /* 0x004fc80000000000 */
[----:B------:R-:W-:Y:S01]  /*0fc0*/  @P1 FADD R8, R8, R7 ;  /* 0x0000000708081221 */ /* 0x000fe20000000000 */
[----:B------:R-:W-:Y:S06]  /*0fd0*/  BRA `(.L_x_102) ;  /* 0x0000001000147947 */ /* 0x000fec0003800000 */
.L_x_88:
[----:B------:R-:W0:Y:S01]  /*0fe0*/  S2R R8, SR_TID.X ;  /* 0x0000000000087919 */ /* 0x000e220000002100 */
[----:B------:R-:W0:Y:S02]  /*0ff0*/  LDC.64 R2, c[0x0][0x380] ;  /* 0x0000e000ff027b82 */ /* 0x000e240000000a00 */
[----:B0-----:R-:W-:-:S05]  /*1000*/  IMAD.WIDE.U32 R2, R8, 0x4, R2 ;  /* 0x0000000408027825 */ /* 0x001fca00078e0002 */
        /* <DEDUP_REMOVED lines=16> */
[----:B--2---:R-:W-:Y:S01]  /*1110*/  FADD R9, R9, R12 ;  /* 0x0000000c09097221 */ /* 0x004fe20000000000 */
[----:B---3--:R-:W-:Y:S01]  /*1120*/  FADD R14, R11, R14 ;  /* 0x0000000e0b0e7221 */ /* 0x008fe20000000000 */
[----:B------:R-:W-:-:S03]  /*1130*/  HFMA2 R11, -RZ, RZ, 0, 0.00048828125 ;  /* 0x00001000ff0b7431 */ /* 0x000fc600000001ff */
[----:B------:R-:W-:Y:S01]  /*1140*/  FADD R14, R9, R14 ;  /* 0x0000000e090e7221 */ /* 0x000fe20000000000 */
[----:B------:R-:W-:Y:S01]  /*1150*/  IADD3 R9, P1, PT, R4, -0x1000, RZ ;  /* 0xfffff00004097810 */ /* 0x000fe20007f3e0ff */
[----:B----4-:R-:W-:-:S03]  /*1160*/  FADD R13, R13, R16 ;  /* 0x000000100d0d7221 */ /* 0x010fc60000000000 */
[----:B------:R-:W-:Y:S02]  /*1170*/  ISETP.GE.U32.AND P0, PT, R9, 0x1000, PT ;  /* 0x000010000900780c */ /* 0x000fe40003f06070 */
[----:B------:R-:W-:-:S04]  /*1180*/  IADD3.X R12, PT, PT, R0, -0x1, RZ, P1, !PT ;  /* 0xffffffff000c7810 */ /* 0x000fc80000ffe4ff */
[----:B------:R-:W-:Y:S01]  /*1190*/  ISETP.GE.U32.AND.EX P0, PT, R12, RZ, PT, P0 ;  /* 0x000000ff0c00720c */ /* 0x000fe20003f06100 */
        /* <DEDUP_REMOVED lines=11> */
[----:B------:R-:W-:Y:S01]  /*1250*/  IMAD.MOV.U32 R13, RZ, RZ, RZ ;  /* 0x000000ffff0d7224 */ /* 0x000fe200078e00ff */
[----:B------:R-:W-:Y:S06]  /*1260*/  @!P0 BRA `(.L_x_103) ;  /* 0x0000000000c08947 */ /* 0x000fec0003800000 */
[----:B------:R-:W0:Y:S01]  /*1270*/  LDC.64 R4, c[0x0][0x390] ;  /* 0x0000e400ff047b82 */ /* 0x000e220000000a00 */
[----:B------:R-:W-:Y:S01]  /*1280*/  MOV R11, 0x1000 ;  /* 0x00001000000b7802 */ /* 0x000fe20000000f00 */
[----:B------:R-:W-:-:S07]  /*1290*/  IMAD.MOV.U32 R13, RZ, RZ, RZ ;  /* 0x000000ffff0d7224 */ /* 0x000fce00078e00ff */
.L_x_105:
[----:B------:R-:W-:-:S04]  /*12a0*/  LEA R6, P0, R11, R2, 0x2 ;  /* 0x000000020b067211 */ /* 0x000fc800078010ff */
[----:B------:R-:W-:-:S05]  /*12b0*/  LEA.HI.X R7, R11, R3, R13, 0x2, P0 ;  /* 0x000000030b077211 */ /* 0x000fca00000f140d */
[----:B------:R-:W2:Y:S04]  /*12c0*/  LDG.E R0, desc[UR6][R6.64+0x2400] ;  /* 0x0024000606007981 */ /* 0x000ea8000c1e1900 */
[----:B------:R-:W2:Y:S04]  /*12d0*/  LDG.E R15, desc[UR6][R6.64+0x2800] ;  /* 0x00280006060f7981 */ /* 0x000ea8000c1e1900 */
        /* <DEDUP_REMOVED lines=13> */
[----:B------:R0:W5:Y:S02]  /*13b0*/  LDG.E R20, desc[UR6][R6.64+0x3c00] ;  /* 0x003c000606147981 */ /* 0x000164000c1e1900 */
[----:B0-----:R-:W-:-:S04]  /*13c0*/  IADD3 R6, P1, PT, -R11, R4, RZ ;  /* 0x000000040b067210 */ /* 0x001fc80007f3e1ff */
[----:B------:R-:W-:Y:S01]  /*13d0*/  ISETP.GE.U32.AND P0, PT, R6, 0x1000, PT ;  /* 0x000010000600780c */ /* 0x000fe20003f06070 */
[----:B--2---:R-:W-:Y:S01]  /*13e0*/  FADD R15, R0, R15 ;  /* 0x0000000f000f7221 */ /* 0x004fe20000000000 */
[----:B------:R-:W-:-:S04]  /*13f0*/  MOV R0, R5 ;  /* 0x0000000500007202 */ /* 0x000fc80000000f00 */
[----:B------:R-:W-:Y:S01]  /*1400*/  IADD3.X R6, PT, PT, ~R13, R0, RZ, P1, !PT ;  /* 0x000000000d067210 */ /* 0x000fe20000ffe5ff */
[----:B---3--:R-:W-:-:S03]  /*1410*/  FADD R10, R27, R10 ;  /* 0x0000000a1b0a7221 */ /* 0x008fc60000000000 */
[----:B------:R-:W-:Y:S01]  /*1420*/  ISETP.GE.U32.AND.EX P0, PT, R6, RZ, PT, P0 ;  /* 0x000000ff0600720c */ /* 0x000fe20003f06100 */
[----:B----4-:R-:W-:-:S04]  /*1430*/  FADD R29, R26, R29 ;  /* 0x0000001d1a1d7221 */ /* 0x010fc80000000000 */
[----:B------:R-:W-:Y:S01]  /*1440*/  FADD R10, R10, R29 ;  /* 0x0000001d0a0a7221 */ /* 0x000fe20000000000 */
[----:B-----5:R-:W-:Y:S01]  /*1450*/  FADD R24, R24, R25 ;  /* 0x0000001918187221 */ /* 0x020fe20000000000 */
[----:B------:R-:W-:-:S04]  /*1460*/  FADD R23, R23, R22 ;  /* 0x0000001617177221 */ /* 0x000fc80000000000 */
        /* <DEDUP_REMOVED lines=11> */
[----:B------:R-:W-:-:S05]  /*1520*/  IADD3 R11, P0, PT, R11, 0x1000, RZ ;  /* 0x000010000b0b7810 */ /* 0x000fca0007f1e0ff */
[----:B------:R-:W-:Y:S01]  /*1530*/  IMAD.X R13, RZ, RZ, R13, P0 ;  /* 0x000000ffff0d7224 */ /* 0x000fe200000e060d */
[----:B------:R-:W-:-:S04]  /*1540*/  ISETP.GT.U32.AND P0, PT, R11, R9, PT ;  /* 0x000000090b00720c */ /* 0x000fc80003f04070 */
[----:B------:R-:W-:-:S13]  /*1550*/  ISETP.GT.U32.AND.EX P0, PT, R13, R12, PT, P0 ;  /* 0x0000000c0d00720c */ /* 0x000fda0003f04100 */
[----:B------:R-:W-:Y:S05]  /*1560*/  @!P0 BRA `(.L_x_105) ;  /* 0xfffffffc004c8947 */ /* 0x000fea000383ffff */
.L_x_103:
[CC--:B------:R-:W-:Y:S01]  /*1570*/  IADD3 R3, PT, PT, -R11.reuse, R4.reuse, RZ ;  /* 0x000000040b037210 */ /* 0x0c0fe20007ffe1ff */
[----:B------:R-:W-:Y:S01]  /*1580*/  BSSY.RECONVERGENT B1, `(.L_x_104) ;  /* 0x0000080000017945 */ /* 0x000fe20003800200 */
[----:B------:R-:W-:Y:S02]  /*1590*/  ISETP.GE.U32.AND P1, PT, R11, R4, PT ;  /* 0x000000040b00720c */ /* 0x000fe40003f26070 */
[----:B------:R-:W-:-:S04]  /*15a0*/  ISETP.GE.AND P0, PT, R8, R3, PT ;  /* 0x000000030800720c */ /* 0x000fc80003f06270 */
[----:B------:R-:W-:-:S13]  /*15b0*/  ISETP.GE.U32.OR.EX P0, PT, R13, R0, P0, P1 ;  /* 0x000000000d00720c */ /* 0x000fda0000706510 */
[----:B------:R-:W-:Y:S05]  /*15c0*/  @P0 BRA `(.L_x_106) ;  /* 0x0000000400ec0947 */ /* 0x000fea0003800000 */
[----:B------:R-:W-:Y:S01]  /*15d0*/  LOP3.LUT R0, RZ, R8, RZ, 0x33, !PT ;  /* 0x00000008ff007212 */ /* 0x000fe200078e33ff */
[----:B------:R-:W-:Y:S03]  /*15e0*/  BSSY.RECONVERGENT B2, `(.L_x_107) ;  /* 0x0000038000027945 */ /* 0x000fe60003800200 */
[----:B------:R-:W-:-:S04]  /*15f0*/  IADD3 R0, PT, PT, -R11, R4, R0 ;  /* 0x000000040b007210 */ /* 0x000fc80007ffe100 */
[C---:B------:R-:W-:Y:S02]  /*1600*/  ISETP.GE.U32.AND P1, PT, R0.reuse, 0xf00, PT ;  /* 0x00000f000000780c */ /* 0x040fe40003f26070 */
[----:B------:R-:W-:Y:S02]  /*1610*/  LEA.HI R4, R0, 0x1, RZ, 0x18 ;  /* 0x0000000100047811 */ /* 0x000fe400078fc0ff */
[----:B------:R-:W-:Y:S02]  /*1620*/  MOV R0, R8 ;  /* 0x0000000800007202 */ /* 0x000fe40000000f00 */
[----:B------:R-:W-:-:S04]  /*1630*/  LOP3.LUT R24, R4, 0xf, RZ, 0xc0, !PT ;  /* 0x0000000f04187812 */ /* 0x000fc800078ec0ff */
[----:B------:R-:W-:-:S03]  /*1640*/  ISETP.NE.AND P0, PT, R24, RZ, PT ;  /* 0x000000ff1800720c */ /* 0x000fc60003f05270 */
[----:B------:R-:W-:Y:S10]  /*1650*/  @!P1 BRA `(.L_x_108) ;  /* 0x0000000000c09947 */ /* 0x000ff40003800000 */
[----:B------:R-:W0:Y:S01]  /*1660*/  LDCU.64 UR4, c[0x0][0x380] ;  /* 0x00007000ff0477ac */ /* 0x000e220008000a00 */
[----:B------:R-:W-:Y:S02]  /*1670*/  IADD3 R3, P1, PT, R8, R11, RZ ;  /* 0x0000000b08037210 */ /* 0x000fe40007f3e0ff */
[----:B------:R-:W-:-:S03]  /*1680*/  LOP3.LUT R9, R4, 0x1fffff0, RZ, 0xc0, !PT ;  /* 0x01fffff004097812 */ /* 0x000fc600078ec0ff */
[----:B------:R-:W-:Y:S01]  /*1690*/  IMAD.X R0, RZ, RZ, R13, P1 ;  /* 0x000000ffff007224 */ /* 0x000fe200008e060d */
[----:B------:R-:W-:Y:S02]  /*16a0*/  IADD3 R9, PT, PT, -R9, RZ, RZ ;  /* 0x000000ff09097210 */ /* 0x000fe40007ffe1ff */
[----:B0-----:R-:W-:-:S04]  /*16b0*/  LEA R2, P2, R3, UR4, 0x2 ;  /* 0x0000000403027c11 */ /* 0x001fc8000f8410ff */
[----:B------:R-:W-:Y:S02]  /*16c0*/  IADD3 R2, P1, PT, R2, 0x2000, RZ ;  /* 0x0000200002027810 */ /* 0x000fe40007f3e0ff */
[----:B------:R-:W-:Y:S02]  /*16d0*/  LEA.HI.X R3, R3, UR5, R0, 0x2, P2 ;  /* 0x0000000503037c11 */ /* 0x000fe400090f1400 */
[----:B------:R-:W-:-:S03]  /*16e0*/  MOV R0, R8 ;  /* 0x0000000800007202 */ /* 0x000fc60000000f00 */
[----:B------:R-:W-:-:S07]  /*16f0*/  IMAD.X R3, RZ, RZ, R3, P1 ;  /* 0x000000ffff037224 */ /* 0x000fce00008e0603 */
.L_x_109:
        /* <DEDUP_REMOVED lines=16> */
[----:B------:R-:W-:Y:S01]  /*1800*/  IADD3 R9, PT, PT, R9, 0x10, RZ ;  /* 0x0000001009097810 */ /* 0x000fe20007ffe0ff */
[----:B------:R-:W-:-:S03]  /*1810*/  VIADD R0, R0, 0x1000 ;  /* 0x0000100000007836 */ /* 0x000fc60000000000 */
[----:B------:R-:W-:Y:S02]  /*1820*/  ISETP.NE.AND P1, PT, R9, RZ, PT ;  /* 0x000000ff0900720c */ /* 0x000fe40003f25270 */
[----:B0-----:R-:W-:-:S04]  /*1830*/  IADD3 R2, P2, PT, R2, 0x4000, RZ ;  /* 0x0000400002027810 */ /* 0x001fc80007f5e0ff */
[----:B------:R-:W-:Y:S01]  /*1840*/  IADD3.X R3, PT, PT, RZ, R3, RZ, P2, !PT ;  /* 0x00000003ff037210 */ /* 0x000fe200017fe4ff */
        /* <DEDUP_REMOVED lines=17> */
.L_x_108:
[----:B------:R-:W-:Y:S05]  /*1960*/  BSYNC.RECONVERGENT B2 ;  /* 0x0000000000027941 */ /* 0x000fea0003800200 */
.L_x_107:
[----:B------:R-:W-:Y:S05]  /*1970*/  @!P0 BRA `(.L_x_106) ;  /* 0x0000000400008947 */ /* 0x000fea0003800000 */
[----:B------:R-:W-:Y:S01]  /*1980*/  ISETP.GE.U32.AND P0, PT, R24, 0x8, PT ;  /* 0x000000081800780c */ /* 0x000fe20003f06070 */
[----:B------:R-:W-:Y:S01]  /*1990*/  BSSY.RECONVERGENT B2, `(.L_x_110) ;  /* 0x000001a000027945 */ /* 0x000fe20003800200 */
[----:B------:R-:W-:-:S04]  /*19a0*/  LOP3.LUT R7, R4, 0x7, RZ, 0xc0, !PT ;  /* 0x0000000704077812 */ /* 0x000fc800078ec0ff */
[----:B------:R-:W-:-:S07]  /*19b0*/  ISETP.NE.AND P1, PT, R7, RZ, PT ;  /* 0x000000ff0700720c */ /* 0x000fce0003f25270 */
[----:B------:R-:W-:Y:S06]  /*19c0*/  @!P0 BRA `(.L_x_111) ;  /* 0x0000000000588947 */ /* 0x000fec0003800000 */
[----:B------:R-:W0:Y:S01]  /*19d0*/  LDCU.64 UR4, c[0x0][0x380] ;  /* 0x00007000ff0477ac */ /* 0x000e220008000a00 */
[----:B------:R-:W-:-:S04]  /*19e0*/  IADD3 R3, P0, PT, R0, R11, RZ ;  /* 0x0000000b00037210 */ /* 0x000fc80007f1e0ff */
[----:B------:R-:W-:Y:S02]  /*19f0*/  IADD3.X R6, PT, PT, RZ, R13, RZ, P0, !PT ;  /* 0x0000000dff067210 */ /* 0x000fe400007fe4ff */
[----:B0-----:R-:W-:-:S04]  /*1a00*/  LEA R2, P0, R3, UR4, 0x2 ;  /* 0x0000000403027c11 */ /* 0x001fc8000f8010ff */
        /* <DEDUP_REMOVED lines=9> */
[----:B------:R-:W-:Y:S01]  /*1aa0*/  IADD3 R0, PT, PT, R0, 0x800, RZ ;  /* 0x0000080000007810 */ /* 0x000fe20007ffe0ff */
        /* <DEDUP_REMOVED lines=8> */
.L_x_111:
[----:B------:R-:W-:Y:S05]  /*1b30*/  BSYNC.RECONVERGENT B2 ;  /* 0x0000000000027941 */ /* 0x000fea0003800200 */
.L_x_110:
[----:B------:R-:W-:Y:S05]  /*1b40*/  @!P1 BRA `(.L_x_106) ;  /* 0x00000000008c9947 */ /* 0x000fea0003800000 */
[----:B------:R-:W-:Y:S01]  /*1b50*/  ISETP.GE.U32.AND P0, PT, R7, 0x4, PT ;  /* 0x000000040700780c */ /* 0x000fe20003f06070 */
[----:B------:R-:W-:Y:S01]  /*1b60*/  BSSY.RECONVERGENT B2, `(.L_x_112) ;  /* 0x0000012000027945 */ /* 0x000fe20003800200 */
[----:B------:R-:W-:-:S04]  /*1b70*/  LOP3.LUT R6, R4, 0x3, RZ, 0xc0, !PT ;  /* 0x0000000304067812 */ /* 0x000fc800078ec0ff */
[----:B------:R-:W-:-:S07]  /*1b80*/  ISETP.NE.AND P1, PT, R6, RZ, PT ;  /* 0x000000ff0600720c */ /* 0x000fce0003f25270 */
[----:B------:R-:W-:Y:S06]  /*1b90*/  @!P0 BRA `(.L_x_113) ;  /* 0x0000000000388947 */ /* 0x000fec0003800000 */
[----:B------:R-:W0:Y:S01]  /*1ba0*/  LDCU.64 UR4, c[0x0][0x380] ;  /* 0x00007000ff0477ac */ /* 0x000e220008000a00 */
[----:B------:R-:W-:-:S05]  /*1bb0*/  IADD3 R3, P0, PT, R0, R11, RZ ;  /* 0x0000000b00037210 */ /* 0x000fca0007f1e0ff */
[----:B------:R-:W-:Y:S01]  /*1bc0*/  IMAD.X R4, RZ, RZ, R13, P0 ;  /* 0x000000ffff047224 */ /* 0x000fe200000e060d */
[----:B0-----:R-:W-:-:S04]  /*1bd0*/  LEA R2, P0, R3, UR4, 0x2 ;  /* 0x0000000403027c11 */ /* 0x001fc8000f8010ff */
[----:B------:R-:W-:-:S05]  /*1be0*/  LEA.HI.X R3, R3, UR5, R4, 0x2, P0 ;  /* 0x0000000503037c11 */ /* 0x000fca00080f1404 */
[----:B------:R-:W2:Y:S04]  /*1bf0*/  LDG.E R5, desc[UR6][R2.64] ;  /* 0x0000000602057981 */ /* 0x000ea8000c1e1900 */
[----:B------:R-:W3:Y:S04]  /*1c00*/  LDG.E R4, desc[UR6][R2.64+0x400] ;  /* 0x0004000602047981 */ /* 0x000ee8000c1e1900 */
[----:B------:R-:W4:Y:S04]  /*1c10*/  LDG.E R7, desc[UR6][R2.64+0x800] ;  /* 0x0008000602077981 */ /* 0x000f28000c1e1900 */
[----:B------:R-:W5:Y:S01]  /*1c20*/  LDG.E R9, desc[UR6][R2.64+0xc00] ;  /* 0x000c000602097981 */ /* 0x000f62000c1e1900 */
[----:B------:R-:W-:Y:S01]  /*1c30*/  IADD3 R0, PT, PT, R0, 0x400, RZ ;  /* 0x0000040000007810 */ /* 0x000fe20007ffe0ff */
[----:B--2---:R-:W-:-:S04]  /*1c40*/  FADD R5, R10, R5 ;  /* 0x000000050a057221 */ /* 0x004fc80000000000 */
[----:B---3--:R-:W-:-:S04]  /*1c50*/  FADD R4, R5, R4 ;  /* 0x0000000405047221 */ /* 0x008fc80000000000 */
[----:B----4-:R-:W-:-:S04]  /*1c60*/  FADD R4, R4, R7 ;  /* 0x0000000704047221 */ /* 0x010fc80000000000 */
[----:B-----5:R-:W-:-:S07]  /*1c70*/  FADD R10, R4, R9 ;  /* 0x00000009040a7221 */ /* 0x020fce0000000000 */
.L_x_113:
[----:B------:R-:W-:Y:S05]  /*1c80*/  BSYNC.RECONVERGENT B2 ;  /* 0x0000000000027941 */ /* 0x000fea0003800200 */
.L_x_112:
[----:B------:R-:W-:Y:S05]  /*1c90*/  @!P1 BRA `(.L_x_106) ;  /* 0x0000000000389947 */ /* 0x000fea0003800000 */
[----:B------:R-:W0:Y:S01]  /*1ca0*/  LDCU.64 UR4, c[0x0][0x380] ;  /* 0x00007000ff0477ac */ /* 0x000e220008000a00 */
[----:B------:R-:W-:Y:S01]  /*1cb0*/  IADD3 R5, P0, PT, R0, R11, RZ ;  /* 0x0000000b00057210 */ /* 0x000fe20007f1e0ff */
[----:B------:R-:W-:-:S03]  /*1cc0*/  IMAD.MOV R0, RZ, RZ, -R6 ;  /* 0x000000ffff007224 */ /* 0x000fc600078e0a06 */
[----:B------:R-:W-:Y:S02]  /*1cd0*/  IADD3.X R4, PT, PT, RZ, R13, RZ, P0, !PT ;  /* 0x0000000dff047210 */ /* 0x000fe400007fe4ff */
[----:B0-----:R-:W-:-:S04]  /*1ce0*/  LEA R2, P1, R5, UR4, 0x2 ;  /* 0x0000000405027c11 */ /* 0x001fc8000f8210ff */
[----:B------:R-:W-:-:S09]  /*1cf0*/  LEA.HI.X R5, R5, UR5, R4, 0x2, P1 ;  /* 0x0000000505057c11 */ /* 0x000fd200088f1404 */
.L_x_114:
[----:B------:R-:W-:-:S06]  /*1d00*/  MOV R3, R5 ;  /* 0x0000000500037202 */ /* 0x000fcc0000000f00 */
[----:B------:R0:W2:Y:S01]  /*1d10*/  LDG.E R3, desc[UR6][R2.64] ;  /* 0x0000000602037981 */ /* 0x0000a2000c1e1900 */
[----:B------:R-:W-:-:S04]  /*1d20*/  IADD3 R0, PT, PT, R0, 0x1, RZ ;  /* 0x0000000100007810 */ /* 0x000fc80007ffe0ff */
[----:B------:R-:W-:Y:S02]  /*1d30*/  ISETP.NE.AND P0, PT, R0, RZ, PT ;  /* 0x000000ff0000720c */ /* 0x000fe40003f05270 */
[----:B0-----:R-:W-:-:S05]  /*1d40*/  IADD3 R2, P1, PT, R2, 0x400, RZ ;  /* 0x0000040002027810 */ /* 0x001fca0007f3e0ff */
[----:B------:R-:W-:Y:S02]  /*1d50*/  IMAD.X R5, RZ, RZ, R5, P1 ;  /* 0x000000ffff057224 */ /* 0x000fe400008e0605 */
[----:B--2---:R-:W-:-:S04]  /*1d60*/  FADD R10, R3, R10 ;  /* 0x0000000a030a7221 */ /* 0x004fc80000000000 */
[----:B------:R-:W-:Y:S05]  /*1d70*/  @P0 BRA `(.L_x_114) ;  /* 0xfffffffc00e00947 */ /* 0x000fea000383ffff */
.L_x_106:
[----:B------:R-:W-:Y:S05]  /*1d80*/  BSYNC.RECONVERGENT B1 ;  /* 0x0000000000017941 */ /* 0x000fea0003800200 */
.L_x_104:
[----:B------:R-:W0:Y:S01]  /*1d90*/  S2R R6, SR_LANEID ;  /* 0x0000000000067919 */ /* 0x000e220000000000 */
[----:B------:R-:W-:Y:S02]  /*1da0*/  MOV R3, R10 ;  /* 0x0000000a00037202 */ /* 0x000fe40000000f00 */
[----:B------:R-:W-:-:S03]  /*1db0*/  ISETP.NE.AND P5, PT, R8, RZ, PT ;  /* 0x000000ff0800720c */ /* 0x000fc60003fa5270 */
        /* <DEDUP_REMOVED lines=39> */
.L_x_102:
[----:B------:R-:W-:Y:S05]  /*2030*/  BSYNC.RECONVERGENT B0 ;  /* 0x0000000000007941 */ /* 0x000fea0003800200 */
.L_x_87:
[----:B------:R-:W-:Y:S05]  /*2040*/  @P5 EXIT ;  /* 0x000000000000594d */ /* 0x000fea0003800000 */
[----:B01----:R-:W0:Y:S01]  /*2050*/  LDC.64 R2, c[0x0][0x388] ;  /* 0x0000e200ff027b82 */ /* 0x003e220000000a00 */
[----:B------:R-:W2:Y:S02]  /*2060*/  LDCU UR4, c[0x0][0x39c] ;  /* 0x00007380ff0477ac */ /* 0x000ea40008000800 */
[----:B--2---:R-:W-:-:S05]  /*2070*/  FADD R5, R8, UR4 ;  /* 0x0000000408057e21 */ /* 0x004fca0008000000 */
[----:B0-----:R-:W-:Y:S01]  /*2080*/  STG.E desc[UR6][R2.64], R5 ;  /* 0x0000000502007986 */ /* 0x001fe2000c101906 */
[----:B------:R-:W-:Y:S05]  /*2090*/  EXIT ;  /* 0x000000000000794d */ /* 0x000fea0003800000 */
.L_x_115:
        /* <DEDUP_REMOVED lines=14> */
.L_x_288:


//--------------------- .text._ZN3cub18CUB_300001_SM_10006detail6reduce28DeviceReduceSingleTileKernelINS2_10policy_hubIfjN4cuda3std3__44plusIfEEE10Policy1000EPfSC_iS9_ffNS7_10__identityEEEvT0_T1_T2_T3_T4_T6_ --------------------------
	.section	.text._ZN3cub18CUB_300001_SM_10006detail6reduce28DeviceReduceSingleTileKernelINS2_10policy_hubIfjN4cuda3std3__44plusIfEEE10Policy1000EPfSC_iS9_ffNS7_10__identityEEEvT0_T1_T2_T3_T4_T6_,"ax",@progbits
	.align	128
        .global         _ZN3cub18CUB_300001_SM_10006detail6reduce28DeviceReduceSingleTileKernelINS2_10policy_hubIfjN4cuda3std3__44plusIfEEE10Policy1000EPfSC_iS9_ffNS7_10__identityEEEvT0_T1_T2_T3_T4_T6_
        .type           _ZN3cub18CUB_300001_SM_10006detail6reduce28DeviceReduceSingleTileKernelINS2_10policy_hubIfjN4cuda3std3__44plusIfEEE10Policy1000EPfSC_iS9_ffNS7_10__identityEEEvT0_T1_T2_T3_T4_T6_,@function
        .size           _ZN3cub18CUB_300001_SM_10006detail6reduce28DeviceReduceSingleTileKernelINS2_10policy_hubIfjN4cuda3std3__44plusIfEEE10Policy1000EPfSC_iS9_ffNS7_10__identityEEEvT0_T1_T2_T3_T4_T6_,(.L_x_289 - _ZN3cub18CUB_300001_SM_10006detail6reduce28DeviceReduceSingleTileKernelINS2_10policy_hubIfjN4cuda3std3__44plusIfEEE10Policy1000EPfSC_iS9_ffNS7_10__identityEEEvT0_T1_T2_T3_T4_T6_)
        .other          _ZN3cub18CUB_300001_SM_10006detail6reduce28DeviceReduceSingleTileKernelINS2_10policy_hubIfjN4cuda3std3__44plusIfEEE10Policy1000EPfSC_iS9_ffNS7_10__identityEEEvT0_T1_T2_T3_T4_T6_,@"STO_CUDA_ENTRY STV_DEFAULT"
_ZN3cub18CUB_300001_SM_10006detail6reduce28DeviceReduceSingleTileKernelINS2_10policy_hubIfjN4cuda3std3__44plusIfEEE10Policy1000EPfSC_iS9_ffNS7_10__identityEEEvT0_T1_T2_T3_T4_T6_:
.text._ZN3cub18CUB_300001_SM_10006detail6reduce28DeviceReduceSingleTileKernelINS2_10policy_hubIfjN4cuda3std3__44plusIfEEE10Policy1000EPfSC_iS9_ffNS7_10__identityEEEvT0_T1_T2_T3_T4_T6_:
        /* <DEDUP_REMOVED lines=13> */
.L_x_116:
        /* <DEDUP_REMOVED lines=16> */
.L_x_121:
[----:B------:R-:W-:Y:S05]  /*01d0*/  BSYNC.RECONVERGENT B1 ;  /* 0x0000000000017941 */ /* 0x000fea0003800200 */
.L_x_120:
        /* <DEDUP_REMOVED lines=16> */
.L_x_126:
        /* <DEDUP_REMOVED lines=9> */
.L_x_125:
[----:B------:R-:W-:Y:S05]  /*0370*/  BSYNC.RECONVERGENT B2 ;  /* 0x0000000000027941 */ /* 0x000fea0003800200 */
.L_x_124:
        /* <DEDUP_REMOVED lines=8> */
.L_x_129:
        /* <DEDUP_REMOVED lines=43> */
.L_x_128:
[----:B------:R-:W-:Y:S05]  /*06b0*/  BSYNC.RECONVERGENT B2 ;  /* 0x0000000000027941 */ /* 0x000fea0003800200 */
.L_x_127:
        /* <DEDUP_REMOVED lines=26> */
.L_x_131:
[----:B------:R-:W-:Y:S05]  /*0860*/  BSYNC.RECONVERGENT B2 ;  /* 0x0000000000027941 */ /* 0x000fea0003800200 */
.L_x_130:
        /* <DEDUP_REMOVED lines=12> */
.L_x_123:
[----:B------:R-:W-:Y:S05]  /*0930*/  BSYNC.RECONVERGENT B1 ;  /* 0x0000000000017941 */ /* 0x000fea0003800200 */
.L_x_122:
        /* <DEDUP_REMOVED lines=10> */
[----:B------:R-:W1:Y:S06]  /*09e0*/  SHFL.DOWN PT, R3, R0, 0x2, 0x1f ;  /* 0x08401f0000037f89 */ /* 0x000e6c00000e0000 */
[----:B------:R-:W2:Y:S01]  /*09f0*/  @!P1 S2R R6, SR_CgaCtaId ;  /* 0x0000000000069919 */ /* 0x000ea20000008800 */
[----:B0-----:R-:W-:Y:S02]  /*0a00*/  @!P1 MOV R5, 0x400 ;  /* 0x0000040000059802 */ /* 0x001fe40000000f00 */
[----:B------:R-:W-:-:S04]  /*0a10*/  @!P1 SHF.R.U32.HI R4, RZ, 0x3, R2 ;  /* 0x00000003ff049819 */ /* 0x000fc80000011602 */
[----:B------:R-:W-:Y:S01]  /*0a20*/  @!P1 LOP3.LUT R4, R4, 0x7c, RZ, 0xc0, !PT ;  /* 0x0000007c04049812 */ /* 0x000fe200078ec0ff */
[----:B-1----:R-:W-:Y:S01]  /*0a30*/  @!P0 FADD R0, R0, R3 ;  /* 0x0000000300008221 */ /* 0x002fe20000000000 */
[----:B------:R-:W-:-:S04]  /*0a40*/  ISETP.GT.AND P0, PT, R8, 0x1b, PT ;  /* 0x0000001b0800780c */ /* 0x000fc80003f04270 */
[----:B------:R-:W0:Y:S01]  /*0a50*/  SHFL.DOWN PT, R3, R0, 0x4, 0x1f ;  /* 0x08801f0000037f89 */ /* 0x000e2200000e0000 */
[----:B--2---:R-:W-:-:S04]  /*0a60*/  @!P1 LEA R5, R6, R5, 0x18 ;  /* 0x0000000506059211 */ /* 0x004fc800078ec0ff */
        /* <DEDUP_REMOVED lines=16> */
[----:B0-----:R-:W0:Y:S04]  /*0b70*/  LDS.128 R4, [UR4+0x10] ;  /* 0x00001004ff047984 */ /* 0x001e280008000c00 */
[----:B------:R-:W1:Y:S04]  /*0b80*/  LDS.128 R12, [UR4+0x20] ;  /* 0x00002004ff0c7984 */ /* 0x000e680008000c00 */
[----:B------:R-:W2:Y:S04]  /*0b90*/  LDS.128 R8, [UR4+0x30] ;  /* 0x00003004ff087984 */ /* 0x000ea80008000c00 */
[----:B------:R-:W3:Y:S01]  /*0ba0*/  LDS.128 R16, [UR4+0x40] ;  /* 0x00004004ff107984 */ /* 0x000ee20008000c00 */
[----:B0-----:R-:W-:-:S04]  /*0bb0*/  FADD R5, R0, R5 ;  /* 0x0000000500057221 */ /* 0x001fc80000000000 */
[----:B------:R-:W-:-:S04]  /*0bc0*/  FADD R6, R5, R6 ;  /* 0x0000000605067221 */ /* 0x000fc80000000000 */
[----:B------:R-:W-:-:S04]  /*0bd0*/  FADD R7, R6, R7 ;  /* 0x0000000706077221 */ /* 0x000fc80000000000 */
[----:B-1----:R-:W-:-:S04]  /*0be0*/  FADD R12, R7, R12 ;  /* 0x0000000c070c7221 */ /* 0x002fc80000000000 */
[----:B------:R-:W-:-:S04]  /*0bf0*/  FADD R13, R12, R13 ;  /* 0x0000000d0c0d7221 */ /* 0x000fc80000000000 */
[----:B------:R-:W-:-:S04]  /*0c00*/  FADD R14, R13, R14 ;  /* 0x0000000e0d0e7221 */ /* 0x000fc80000000000 */
[----:B------:R-:W-:-:S04]  /*0c10*/  FADD R15, R14, R15 ;  /* 0x0000000f0e0f7221 */ /* 0x000fc80000000000 */
[----:B--2---:R-:W-:-:S04]  /*0c20*/  FADD R8, R15, R8 ;  /* 0x000000080f087221 */ /* 0x004fc80000000000 */
[----:B------:R-:W-:-:S04]  /*0c30*/  FADD R9, R8, R9 ;  /* 0x0000000908097221 */ /* 0x000fc80000000000 */
[----:B------:R-:W-:-:S04]  /*0c40*/  FADD R10, R9, R10 ;  /* 0x0000000a090a7221 */ /* 0x000fc80000000000 */
[----:B------:R-:W-:-:S04]  /*0c50*/  FADD R11, R10, R11 ;  /* 0x0000000b0a0b7221 */ /* 0x000fc80000000000 */
[----:B---3--:R-:W-:-:S04]  /*0c60*/  FADD R16, R11, R16 ;  /* 0x000000100b107221 */ /* 0x008fc80000000000 */
[----:B------:R-:W-:-:S04]  /*0c70*/  FADD R17, R16, R17 ;  /* 0x0000001110117221 */ /* 0x000fc80000000000 */
[----:B------:R-:W-:-:S04]  /*0c80*/  FADD R18, R17, R18 ;  /* 0x0000001211127221 */ /* 0x000fc80000000000 */
[----:B------:R-:W-:Y:S01]  /*0c90*/  FADD R0, R18, R19 ;  /* 0x0000001312007221 */ /* 0x000fe20000000000 */
[----:B------:R-:W-:Y:S06]  /*0ca0*/  BRA `(.L_x_133) ;  /* 0x0000003400707947 */ /* 0x000fec0003800000 */
.L_x_132:
        /* <DEDUP_REMOVED lines=23> */
[-C--:B------:R-:W-:Y:S02]  /*0e20*/  ISETP.GT.AND P0, PT, R5, R4.reuse, PT ;  /* 0x000000040500720c */ /* 0x080fe40003f04270 */
[----:B------:R-:W-:Y:S02]  /*0e30*/  IADD3 R5, PT, PT, R9, 0x10, RZ ;  /* 0x0000001009057810 */ /* 0x000fe40007ffe0ff */
        /* <DEDUP_REMOVED lines=20> */
[----:B------:R-:W0:Y:S04]  /*0f80*/  LDS.128 R16, [UR4+0x10] ;  /* 0x00001004ff107984 */ /* 0x000e280008000c00 */
[----:B----4-:R-:W1:Y:S04]  /*0f90*/  LDS.128 R4, [UR4+0x20] ;  /* 0x00002004ff047984 */ /* 0x010e680008000c00 */
[----:B------:R-:W2:Y:S04]  /*0fa0*/  LDS.128 R8, [UR4+0x30] ;  /* 0x00003004ff087984 */ /* 0x000ea80008000c00 */
[----:B------:R-:W3:Y:S01]  /*0fb0*/  LDS.128 R12, [UR4+0x40] ;  /* 0x00004004ff0c7984 */ /* 0x000ee20008000c00 */
[----:B0-----:R-:W-:Y:S01]  /*0fc0*/  @P2 FADD R0, R0, R17 ;  /* 0x0000001100002221 */ /* 0x001fe20000000000 */
[----:B------:R-:W-:-:S03]  /*0fd0*/  ISETP.GT.AND P2, PT, R3, 0x80, PT ;  /* 0x000000800300780c */ /* 0x000fc60003f44270 */
[----:B------:R-:W-:Y:S01]  /*0fe0*/  @P3 FADD R0, R0, R18 ;  /* 0x0000001200003221 */ /* 0x000fe20000000000 */
[----:B------:R-:W-:-:S03]  /*0ff0*/  ISETP.GT.AND P3, PT, R3, 0xa0, PT ;  /* 0x000000a00300780c */ /* 0x000fc60003f64270 */
[----:B------:R-:W-:Y:S01]  /*1000*/  @P1 FADD R0, R0, R19 ;  /* 0x0000001300001221 */ /* 0x000fe20000000000 */
[----:B------:R-:W-:-:S05]  /*1010*/  ISETP.GT.AND P1, PT, R3, 0xe0, PT ;  /* 0x000000e00300780c */ /* 0x000fca0003f24270 */
[----:B-1----:R-:W-:Y:S01]  /*1020*/  @P2 FADD R0, R0, R4 ;  /* 0x0000000400002221 */ /* 0x002fe20000000000 */
[----:B------:R-:W-:-:S03]  /*1030*/  ISETP.GT.AND P2, PT, R3, 0x100, PT ;  /* 0x000001000300780c */ /* 0x000fc60003f44270 */
[----:B------:R-:W-:Y:S01]  /*1040*/  @P3 FADD R0, R0, R5 ;  /* 0x0000000500003221 */ /* 0x000fe20000000000 */
[----:B------:R-:W-:-:S03]  /*1050*/  ISETP.GT.AND P3, PT, R3, 0x120, PT ;  /* 0x000001200300780c */ /* 0x000fc60003f64270 */
[----:B------:R-:W-:Y:S01]  /*1060*/  @P4 FADD R0, R0, R6 ;  /* 0x0000000600004221 */ /* 0x000fe20000000000 */
[----:B------:R-:W-:-:S03]  /*1070*/  ISETP.GT.AND P4, PT, R3, 0x140, PT ;  /* 0x000001400300780c */ /* 0x000fc60003f84270 */
[----:B------:R-:W-:Y:S01]  /*1080*/  @P1 FADD R0, R0, R7 ;  /* 0x0000000700001221 */ /* 0x000fe20000000000 */
[----:B------:R-:W-:-:S03]  /*1090*/  ISETP.GT.AND P1, PT, R3, 0x160, PT ;  /* 0x000001600300780c */ /* 0x000fc60003f24270 */
[----:B--2---:R-:W-:Y:S01]  /*10a0*/  @P2 FADD R0, R0, R8 ;  /* 0x0000000800002221 */ /* 0x004fe20000000000 */
[----:B------:R-:W-:-:S03]  /*10b0*/  ISETP.GT.AND P2, PT, R3, 0x180, PT ;  /* 0x000001800300780c */ /* 0x000fc60003f44270 */
[----:B------:R-:W-:Y:S01]  /*10c0*/  @P3 FADD R0, R0, R9 ;  /* 0x0000000900003221 */ /* 0x000fe20000000000 */
[----:B------:R-:W-:-:S03]  /*10d0*/  ISETP.GT.AND P3, PT, R3, 0x1a0, PT ;  /* 0x000001a00300780c */ /* 0x000fc60003f64270 */
[----:B------:R-:W-:Y:S01]  /*10e0*/  @P4 FADD R0, R0, R10 ;  /* 0x0000000a00004221 */ /* 0x000fe20000000000 */
[----:B------:R-:W-:-:S03]  /*10f0*/  ISETP.GT.AND P4, PT, R3, 0x1c0, PT ;  /* 0x000001c00300780c */ /* 0x000fc60003f84270 */
[----:B------:R-:W-:Y:S01]  /*1100*/  @P1 FADD R0, R0, R11 ;  /* 0x0000000b00001221 */ /* 0x000fe20000000000 */
[----:B------:R-:W-:-:S03]  /*1110*/  ISETP.GT.AND P1, PT, R3, 0x1e0, PT ;  /* 0x000001e00300780c */ /* 0x000fc60003f24270 */
[----:B---3--:R-:W-:-:S04]  /*1120*/  @P2 FADD R0, R0, R12 ;  /* 0x0000000c00002221 */ /* 0x008fc80000000000 */
[----:B------:R-:W-:-:S04]  /*1130*/  @P3 FADD R0, R0, R13 ;  /* 0x0000000d00003221 */ /* 0x000fc80000000000 */
[----:B------:R-:W-:-:S04]  /*1140*/  @P4 FADD R0, R0, R14 ;  /* 0x0000000e00004221 */ /* 0x000fc80000000000 */
[----:B------:R-:W-:Y:S01]  /*1150*/  @P1 FADD R0, R0, R15 ;  /* 0x0000000f00001221 */ /* 0x000fe20000000000 */
[----:B------:R-:W-:Y:S06]  /*1160*/  BRA `(.L_x_133) ;  /* 0x0000003000407947 */ /* 0x000fec0003800000 */
.L_x_119:
[----:B------:R-:W0:Y:S01]  /*1170*/  S2R R2, SR_TID.X ;  /* 0x0000000000027919 */ /* 0x000e220000002100 */
[----:B------:R-:W1:Y:S01]  /*1180*/  LDC.64 R4, c[0x0][0x380] ;  /* 0x0000e000ff047b82 */ /* 0x000e620000000a00 */
[----:B0-----:R-:W-:-:S05]  /*1190*/  SHF.L.U32 R7, R2, 0x1, RZ ;  /* 0x0000000102077819 */ /* 0x001fca00000006ff */
[----:B-1----:R-:W-:-:S05]  /*11a0*/  IMAD.WIDE.U32 R4, R7, 0x4, R4 ;  /* 0x0000000407047825 */ /* 0x002fca00078e0004 */
[----:B------:R-:W2:Y:S04]  /*11b0*/  LDG.E.64.CONSTANT R14, desc[UR6][R4.64] ;  /* 0x00000006040e7981 */ /* 0x000ea8000c1e9b00 */
[----:B------:R-:W3:Y:S04]  /*11c0*/  LDG.E.64.CONSTANT R16, desc[UR6][R4.64+0x1000] ;  /* 0x0010000604107981 */ /* 0x000ee8000c1e9b00 */
[----:B------:R-:W4:Y:S04]  /*11d0*/  LDG.E.64.CONSTANT R18, desc[UR6][R4.64+0x2000] ;  /* 0x0020000604127981 */ /* 0x000f28000c1e9b00 */
[----:B------:R-:W5:Y:S04]  /*11e0*/  LDG.E.64.CONSTANT R20, desc[UR6][R4.64+0x3000] ;  /* 0x0030000604147981 */ /* 0x000f68000c1e9b00 */
[----:B------:R-:W5:Y:S04]  /*11f0*/  LDG.E.64.CONSTANT R12, desc[UR6][R4.64+0x4000] ;  /* 0x00400006040c7981 */ /* 0x000f68000c1e9b00 */
[----:B------:R-:W5:Y:S04]  /*1200*/  LDG.E.64.CONSTANT R10, desc[UR6][R4.64+0x5000] ;  /* 0x00500006040a7981 */ /* 0x000f68000c1e9b00 */
[----:B------:R-:W5:Y:S04]  /*1210*/  LDG.E.64.CONSTANT R6, desc[UR6][R4.64+0x6000] ;  /* 0x0060000604067981 */ /* 0x000f68000c1e9b00 */
[----:B------:R-:W5:Y:S01]  /*1220*/  LDG.E.64.CONSTANT R8, desc[UR6][R4.64+0x7000] ;  /* 0x0070000604087981 */ /* 0x000f62000c1e9b00 */
[----:B------:R-:W-:Y:S01]  /*1230*/  ISETP.GE.U32.AND P0, PT, R3, 0x4000, PT ;  /* 0x000040000300780c */ /* 0x000fe20003f06070 */
[----:B--2---:R-:W-:Y:S01]  /*1240*/  FADD R14, R14, R15 ;  /* 0x0000000f0e0e7221 */ /* 0x004fe20000000000 */
[----:B---3--:R-:W-:Y:S01]  /*1250*/  FADD R17, R16, R17 ;  /* 0x0000001110117221 */ /* 0x008fe20000000000 */
[----:B----4-:R-:W-:-:S03]  /*1260*/  FADD R18, R18, R19 ;  /* 0x0000001312127221 */ /* 0x010fc60000000000 */
[----:B------:R-:W-:Y:S01]  /*1270*/  FADD R14, R14, R17 ;  /* 0x000000110e0e7221 */ /* 0x000fe20000000000 */
[----:B-----5:R-:W-:Y:S01]  /*1280*/  FADD R21, R20, R21 ;  /* 0x0000001514157221 */ /* 0x020fe20000000000 */
[----:B------:R-:W-:Y:S02]  /*1290*/  HFMA2 R20, -RZ, RZ, 0, 0.0078125 ;  /* 0x00002000ff147431 */ /* 0x000fe400000001ff */
[----:B------:R-:W-:Y:S01]  /*12a0*/  FADD R12, R12, R13 ;  /* 0x0000000d0c0c7221 */ /* 0x000fe20000000000 */
[----:B------:R-:W-:Y:S01]  /*12b0*/  FADD R21, R18, R21 ;  /* 0x0000001512157221 */ /* 0x000fe20000000000 */
[----:B------:R-:W-:-:S03]  /*12c0*/  FADD R11, R10, R11 ;  /* 0x0000000b0a0b7221 */ /* 0x000fc60000000000 */
[----:B------:R-:W-:Y:S01]  /*12d0*/  FADD R14, R14, R21 ;  /* 0x000000150e0e7221 */ /* 0x000fe20000000000 */
[----:B------:R-:W-:Y:S01]  /*12e0*/  FADD R6, R6, R7 ;  /* 0x0000000706067221 */ /* 0x000fe20000000000 */
[----:B------:R-:W-:Y:S01]  /*12f0*/  FADD R11, R12, R11 ;  /* 0x0000000b0c0b7221 */ /* 0x000fe20000000000 */
[----:B------:R-:W-:-:S04]  /*1300*/  FADD R9, R8, R9 ;  /* 0x0000000908097221 */ /* 0x000fc80000000000 */
[----:B------:R-:W-:-:S04]  /*1310*/  FADD R6, R6, R9 ;  /* 0x0000000906067221 */ /* 0x000fc80000000000 */
[----:B------:R-:W-:-:S04]  /*1320*/  FADD R11, R11, R6 ;  /* 0x000000060b0b7221 */ /* 0x000fc80000000000 */
[----:B------:R-:W-:Y:S01]  /*1330*/  FADD R0, R14, R11 ;  /* 0x0000000b0e007221 */ /* 0x000fe20000000000 */
[----:B------:R-:W-:Y:S06]  /*1340*/  @!P0 BRA `(.L_x_134) ;  /* 0x00000000008c8947 */ /* 0x000fec0003800000 */
[----:B------:R-:W0:Y:S01]  /*1350*/  LDC R24, c[0x0][0x390] ;  /* 0x0000e400ff187b82 */ /* 0x000e220000000800 */
[----:B------:R-:W-:Y:S02]  /*1360*/  IADD3 R21, PT, PT, R3, -0x2000, RZ ;  /* 0xffffe00003157810 */ /* 0x000fe40007ffe0ff */
[----:B------:R-:W-:-:S07]  /*1370*/  MOV R20, 0x2000 ;  /* 0x0000200000147802 */ /* 0x000fce0000000f00 */
.L_x_136:
[----:B------:R-:W-:-:S05]  /*1380*/  IMAD.WIDE R26, R20, 0x4, R4 ;  /* 0x00000004141a7825 */ /* 0x000fca00078e0204 */
[----:B------:R-:W2:Y:S04]  /*1390*/  LDG.E.64.CONSTANT R14, desc[UR6][R26.64+0x6000] ;  /* 0x006000061a0e7981 */ /* 0x000ea8000c1e9b00 */
[----:B------:R-:W2:Y:S04]  /*13a0*/  LDG.E.64.CONSTANT R6, desc[UR6][R26.64+0x7000] ;  /* 0x007000061a067981 */ /* 0x000ea8000c1e9b00 */
[----:B------:R-:W3:Y:S04]  /*13b0*/  LDG.E.64.CONSTANT R22, desc[UR6][R26.64] ;  /* 0x000000061a167981 */ /* 0x000ee8000c1e9b00 */
[----:B------:R-:W4:Y:S04]  /*13c0*/  LDG.E.64.CONSTANT R18, desc[UR6][R26.64+0x1000] ;  /* 0x001000061a127981 */ /* 0x000f28000c1e9b00 */
[----:B------:R-:W5:Y:S04]  /*13d0*/  LDG.E.64.CONSTANT R16, desc[UR6][R26.64+0x2000] ;  /* 0x002000061a107981 */ /* 0x000f68000c1e9b00 */
[----:B------:R-:W5:Y:S04]  /*13e0*/  LDG.E.64.CONSTANT R12, desc[UR6][R26.64+0x3000] ;  /* 0x003000061a0c7981 */ /* 0x000f68000c1e9b00 */
[----:B------:R-:W5:Y:S04]  /*13f0*/  LDG.E.64.CONSTANT R10, desc[UR6][R26.64+0x4000] ;  /* 0x004000061a0a7981 */ /* 0x000f68000c1e9b00 */
[----:B------:R-:W5:Y:S01]  /*1400*/  LDG.E.64.CONSTANT R8, desc[UR6][R26.64+0x5000] ;  /* 0x005000061a087981 */ /* 0x000f62000c1e9b00 */
[----:B0-----:R-:W-:Y:S01]  /*1410*/  MOV R3, R24 ;  /* 0x0000001800037202 */ /* 0x001fe20000000f00 */
[----:B--2---:R-:W-:-:S03]  /*1420*/  FADD R15, R15, R6 ;  /* 0x000000060f0f7221 */ /* 0x004fc60000000000 */
[----:B------:R-:W-:Y:S01]  /*1430*/  IADD3 R6, PT, PT, -R20, R3, RZ ;  /* 0x0000000314067210 */ /* 0x000fe20007ffe1ff */
[----:B---3--:R-:W-:-:S03]  /*1440*/  FADD R0, R22, R0 ;  /* 0x0000000016007221 */ /* 0x008fc60000000000 */
[----:B------:R-:W-:Y:S01]  /*1450*/  ISETP.GE.AND P0, PT, R6, 0x2000, PT ;  /* 0x000020000600780c */ /* 0x000fe20003f06270 */
[----:B----4-:R-:W-:Y:S01]  /*1460*/  FADD R23, R23, R18 ;  /* 0x0000001217177221 */ /* 0x010fe20000000000 */
[----:B-----5:R-:W-:Y:S01]  /*1470*/  FADD R18, R19, R16 ;  /* 0x0000001013127221 */ /* 0x020fe20000000000 */
[----:B------:R-:W-:Y:S01]  /*1480*/  FADD R17, R17, R12 ;  /* 0x0000000c11117221 */ /* 0x000fe20000000000 */
[----:B------:R-:W-:Y:S01]  /*1490*/  FADD R12, R13, R10 ;  /* 0x0000000a0d0c7221 */ /* 0x000fe20000000000 */
[----:B------:R-:W-:Y:S01]  /*14a0*/  FADD R11, R11, R8 ;  /* 0x000000080b0b7221 */ /* 0x000fe20000000000 */
[----:B------:R-:W-:Y:S01]  /*14b0*/  FADD R8, R9, R14 ;  /* 0x0000000e09087221 */ /* 0x000fe20000000000 */
[----:B------:R-:W-:Y:S01]  /*14c0*/  FADD R0, R0, R23 ;  /* 0x0000001700007221 */ /* 0x000fe20000000000 */
[----:B------:R-:W-:Y:S01]  /*14d0*/  FADD R17, R18, R17 ;  /* 0x0000001112117221 */ /* 0x000fe20000000000 */
[----:B------:R-:W-:Y:S01]  /*14e0*/  FADD R11, R12, R11 ;  /* 0x0000000b0c0b7221 */ /* 0x000fe20000000000 */
[----:B------:R-:W-:-:S02]  /*14f0*/  FADD R8, R8, R15 ;  /* 0x0000000f08087221 */ /* 0x000fc40000000000 */
[----:B------:R-:W-:Y:S02]  /*1500*/  FADD R0, R0, R17 ;  /* 0x0000001100007221 */ /* 0x000fe40000000000 */
[----:B------:R-:W-:-:S04]  /*1510*/  FADD R11, R11, R8 ;  /* 0x000000080b0b7221 */ /* 0x000fc80000000000 */
[----:B------:R-:W-:-:S04]  /*1520*/  FADD R11, R0, R11 ;  /* 0x0000000b000b7221 */ /* 0x000fc80000000000 */
[----:B------:R-:W-:Y:S01]  /*1530*/  FADD R0, R7, R11 ;  /* 0x0000000b07007221 */ /* 0x000fe20000000000 */
[----:B------:R-:W-:Y:S06]  /*1540*/  @!P0 BRA `(.L_x_135) ;  /* 0x0000000800308947 */ /* 0x000fec0003800000 */
[----:B------:R-:W-:-:S04]  /*1550*/  IADD3 R20, PT, PT, R20, 0x2000, RZ ;  /* 0x0000200014147810 */ /* 0x000fc80007ffe0ff */
[----:B------:R-:W-:-:S13]  /*1560*/  ISETP.GT.AND P0, PT, R20, R21, PT ;  /* 0x000000151400720c */ /* 0x000fda0003f04270 */
[----:B------:R-:W-:Y:S05]  /*1570*/  @!P0 BRA `(.L_x_136) ;  /* 0xfffffffc00808947 */ /* 0x000fea000383ffff */
.L_x_134:
        /* <DEDUP_REMOVED lines=20> */
.L_x_140:
        /* <DEDUP_REMOVED lines=8> */
.L_x_139:
[----:B------:R-:W-:Y:S05]  /*1740*/  BSYNC.RECONVERGENT B2 ;  /* 0x0000000000027941 */ /* 0x000fea0003800200 */
.L_x_138:
[----:B------:R-:W-:Y:S05]  /*1750*/  @!P1 BRA `(.L_x_137) ;  /* 0x0000000400a89947 */ /* 0x000fea0003800000 */
[----:B------:R-:W0:Y:S01]  /*1760*/  LDCU.64 UR4, c[0x0][0x380] ;  /* 0x00007000ff0477ac */ /* 0x000e220008000a00 */
[----:B------:R-:W-:Y:S01]  /*1770*/  IADD3 R5, PT, PT, R11, -R10, RZ ;  /* 0x8000000a0b057210 */ /* 0x000fe20007ffe0ff */
[----:B------:R-:W-:Y:S01]  /*1780*/  BSSY.RECONVERGENT B2, `(.L_x_141) ;  /* 0x000003b000027945 */ /* 0x000fe20003800200 */
[----:B------:R-:W-:Y:S02]  /*1790*/  IADD3 R3, P0, PT, R10, R20, RZ ;  /* 0x000000140a037210 */ /* 0x000fe40007f1e0ff */
[----:B------:R-:W-:Y:S02]  /*17a0*/  ISETP.GT.AND P1, PT, R5, 0x1800, PT ;  /* 0x000018000500780c */ /* 0x000fe40003f24270 */
[----:B------:R-:W-:Y:S02]  /*17b0*/  IADD3.X R6, PT, PT, RZ, RZ, RZ, P0, !PT ;  /* 0x000000ffff067210 */ /* 0x000fe400007fe4ff */
[----:B0-----:R-:W-:-:S04]  /*17c0*/  LEA R4, P0, R3, UR4, 0x2 ;  /* 0x0000000403047c11 */ /* 0x001fc8000f8010ff */
[----:B------:R-:W-:Y:S02]  /*17d0*/  LEA.HI.X R3, R3, UR5, R6, 0x2, P0 ;  /* 0x0000000503037c11 */ /* 0x000fe400080f1406 */
[----:B------:R-:W-:-:S04]  /*17e0*/  IADD3 R4, P0, PT, R4, 0x1000, RZ ;  /* 0x0000100004047810 */ /* 0x000fc80007f1e0ff */
[----:B------:R-:W-:Y:S02]  /*17f0*/  IADD3.X R5, PT, PT, RZ, R3, RZ, P0, !PT ;  /* 0x00000003ff057210 */ /* 0x000fe400007fe4ff */
[----:B------:R-:W-:Y:S02]  /*1800*/  PLOP3.LUT P0, PT, PT, PT, PT, 0x80, 0x8 ;  /* 0x000000000008781c */ /* 0x000fe40003f0f070 */
[----:B------:R-:W-:Y:S01]  /*1810*/  IADD3 R3, PT, PT, R10, R20, RZ ;  /* 0x000000140a037210 */ /* 0x000fe20007ffe0ff */
[----:B------:R-:W-:Y:S10]  /*1820*/  @!P1 BRA `(.L_x_142) ;  /* 0x0000000000c09947 */ /* 0x000ff40003800000 */
[----:B------:R-:W-:Y:S02]  /*1830*/  PLOP3.LUT P0, PT, PT, PT, PT, 0x8, 0x80 ;  /* 0x000000000080781c */ /* 0x000fe40003f0e170 */
[----:B------:R-:W-:-:S11]  /*1840*/  IADD3 R13, PT, PT, R11, -0x1800, RZ ;  /* 0xffffe8000b0d7810 */ /* 0x000fd60007ffe0ff */
.L_x_143:
        /* <DEDUP_REMOVED lines=46> */
.L_x_142:
[----:B------:R-:W-:Y:S05]  /*1b30*/  BSYNC.RECONVERGENT B2 ;  /* 0x0000000000027941 */ /* 0x000fea0003800200 */
.L_x_141:
        /* <DEDUP_REMOVED lines=31> */
.L_x_145:
[----:B------:R-:W-:Y:S05]  /*1d30*/  BSYNC.RECONVERGENT B2 ;  /* 0x0000000000027941 */ /* 0x000fea0003800200 */
.L_x_144:
        /* <DEDUP_REMOVED lines=9> */
[----:B----4-:R-:W-:-:S04]  /*1dd0*/  FADD R0, R0, R3 ;  /* 0x0000000300007221 */ /* 0x010fc80000000000 */
[----:B--2---:R-:W-:-:S04]  /*1de0*/  FADD R0, R0, R9 ;  /* 0x0000000900007221 */ /* 0x004fc80000000000 */
[----:B---3--:R-:W-:-:S07]  /*1df0*/  FADD R0, R0, R11 ;  /* 0x0000000b00007221 */ /* 0x008fce0000000000 */
.L_x_137:
[----:B------:R-:W-:Y:S05]  /*1e00*/  BSYNC.RECONVERGENT B1 ;  /* 0x0000000000017941 */ /* 0x000fea0003800200 */
.L_x_135:
        /* <DEDUP_REMOVED lines=32> */
[----:B---3--:R-:W0:Y:S04]  /*2010*/  LDS.128 R4, [UR4+0x10] ;  /* 0x00001004ff047984 */ /* 0x008e280008000c00 */
        /* <DEDUP_REMOVED lines=19> */
.L_x_118:
        /* <DEDUP_REMOVED lines=12> */
.L_x_148:
[----:B------:R-:W-:Y:S05]  /*2210*/  BSYNC.RECONVERGENT B1 ;  /* 0x0000000000017941 */ /* 0x000fea0003800200 */
.L_x_147:
        /* <DEDUP_REMOVED lines=16> */
.L_x_153:
        /* <DEDUP_REMOVED lines=9> */
.L_x_152:
[----:B------:R-:W-:Y:S05]  /*23b0*/  BSYNC.RECONVERGENT B2 ;  /* 0x0000000000027941 */ /* 0x000fea0003800200 */
.L_x_151:
        /* <DEDUP_REMOVED lines=8> */
.L_x_156:
        /* <DEDUP_REMOVED lines=43> */
.L_x_155:
[----:B------:R-:W-:Y:S05]  /*26f0*/  BSYNC.RECONVERGENT B2 ;  /* 0x0000000000027941 */ /* 0x000fea0003800200 */
.L_x_154:
        /* <DEDUP_REMOVED lines=26> */
.L_x_158:
[----:B------:R-:W-:Y:S05]  /*28a0*/  BSYNC.RECONVERGENT B2 ;  /* 0x0000000000027941 */ /* 0x000fea0003800200 */
.L_x_157:
        /* <DEDUP_REMOVED lines=12> */
.L_x_150:
[----:B------:R-:W-:Y:S05]  /*2970*/  BSYNC.RECONVERGENT B1 ;  /* 0x0000000000017941 */ /* 0x000fea0003800200 */
.L_x_149:
[----:B------:R-:W-:Y:S02]  /*2980*/  ISETP.GE.AND P0, PT, R3, 0x200, PT ;  /* 0x000002000300780c */ /* 0x000fe40003f06270 */
[----:B0----5:R-:W-:-:S11]  /*2990*/  MOV R5, R0 ;  /* 0x0000000000057202 */ /* 0x021fd60000000f00 */
[----:B------:R-:W-:Y:S05]  /*29a0*/  @!P0 BRA `(.L_x_159) ;  /* 0x0000000000d08947 */ /* 0x000fea0003800000 */
[----:B------:R-:W0:Y:S01]  /*29b0*/  S2R R7, SR_LANEID ;  /* 0x0000000000077919 */ /* 0x000e220000000000 */
[----:B------:R-:W1:Y:S02]  /*29c0*/  SHFL.DOWN PT, R0, R5, 0x1, 0x1f ;  /* 0x08201f0005007f89 */ /* 0x000e6400000e0000 */
[----:B-1----:R-:W-:Y:S01]  /*29d0*/  FADD R0, R0, R5 ;  /* 0x0000000500007221 */ /* 0x002fe20000000000 */
[C---:B0-----:R-:W-:Y:S02]  /*29e0*/  ISETP.GT.AND P0, PT, R7.reuse, 0x1e, PT ;  /* 0x0000001e0700780c */ /* 0x041fe40003f04270 */
[----:B------:R-:W-:Y:S02]  /*29f0*/  ISETP.NE.AND P1, PT, R7, RZ, PT ;  /* 0x000000ff0700720c */ /* 0x000fe40003f25270 */
[----:B------:R-:W-:Y:S02]  /*2a00*/  FSEL R0, R5, R0, P0 ;  /* 0x0000000005007208 */ /* 0x000fe40000000000 */
[----:B------:R-:W-:-:S03]  /*2a10*/  ISETP.GT.AND P0, PT, R7, 0x1d, PT ;  /* 0x0000001d0700780c */ /* 0x000fc60003f04270 */
[----:B------:R-:W0:Y:S06]  /*2a20*/  SHFL.DOWN PT, R3, R0, 0x2, 0x1f ;  /* 0x08401f0000037f89 */ /* 0x000e2c00000e0000 */
        /* <DEDUP_REMOVED lines=24> */
[----:B--2---:R-:W0:Y:S04]  /*2bb0*/  LDS.128 R4, [UR4+0x10] ;  /* 0x00001004ff047984 */ /* 0x004e280008000c00 */
        /* <DEDUP_REMOVED lines=19> */
.L_x_159:
[----:B------:R-:W0:Y:S01]  /*2cf0*/  S2R R4, SR_LANEID ;  /* 0x0000000000047919 */ /* 0x000e220000000000 */
[----:B------:R-:W-:-:S04]  /*2d00*/  LOP3.LUT R0, R2, 0x3e0, RZ, 0xc0, !PT ;  /* 0x000003e002007812 */ /* 0x000fc800078ec0ff */
[----:B------:R-:W-:Y:S02]  /*2d10*/  IADD3 R6, PT, PT, R0, 0x20, RZ ;  /* 0x0000002000067810 */ /* 0x000fe40007ffe0ff */
[----:B------:R-:W-:Y:S02]  /*2d20*/  LOP3.LUT R0, RZ, R0, RZ, 0x33, !PT ;  /* 0x00000000ff007212 */ /* 0x000fe400078e33ff */
[-C--:B------:R-:W-:Y:S02]  /*2d30*/  ISETP.GT.AND P0, PT, R6, R3.reuse, PT ;  /* 0x000000030600720c */ /* 0x080fe40003f04270 */
[----:B------:R-:W-:-:S04]  /*2d40*/  IADD3 R0, PT, PT, R0, R3, RZ ;  /* 0x0000000300007210 */ /* 0x000fc80007ffe0ff */
[----:B------:R-:W-:-:S05]  /*2d50*/  SEL R6, R0, 0x1f, P0 ;  /* 0x0000001f00067807 */ /* 0x000fca0000000000 */
[----:B------:R-:W1:Y:S01]  /*2d60*/  SHFL.DOWN PT, R0, R5, 0x1, R6 ;  /* 0x0820000005007989 */ /* 0x000e6200000e0006 */
[C---:B0-----:R-:W-:Y:S02]  /*2d70*/  ISETP.GE.AND P0, PT, R4.reuse, R6, PT ;  /* 0x000000060400720c */ /* 0x041fe40003f06270 */
[C---:B------:R-:W-:Y:S02]  /*2d80*/  IADD3 R7, PT, PT, R4.reuse, 0x2, RZ ;  /* 0x0000000204077810 */ /* 0x040fe40007ffe0ff */
[----:B------:R-:W-:-:S09]  /*2d90*/  ISETP.NE.AND P1, PT, R4, RZ, PT ;  /* 0x000000ff0400720c */ /* 0x000fd20003f25270 */
[----:B-1----:R-:W-:Y:S01]  /*2da0*/  @!P0 FADD R5, R0, R5 ;  /* 0x0000000500058221 */ /* 0x002fe20000000000 */
[-C--:B------:R-:W-:Y:S02]  /*2db0*/  ISETP.GT.AND P0, PT, R7, R6.reuse, PT ;  /* 0x000000060700720c */ /* 0x080fe40003f04270 */
[----:B------:R-:W-:Y:S01]  /*2dc0*/  IADD3 R7, PT, PT, R4, 0x4, RZ ;  /* 0x0000000404077810 */ /* 0x000fe20007ffe0ff */
[----:B------:R-:W0:Y:S01]  /*2dd0*/  @!P1 S2R R8, SR_CgaCtaId ;  /* 0x0000000000089919 */ /* 0x000e220000008800 */
        /* <DEDUP_REMOVED lines=31> */
[----:B-1----:R-:W1:Y:S04]  /*2fd0*/  LDS.128 R4, [UR4+0x20] ;  /* 0x00002004ff047984 */ /* 0x002e680008000c00 */
        /* <DEDUP_REMOVED lines=29> */
.L_x_146:
        /* <DEDUP_REMOVED lines=28> */
[----:B------:R-:W-:Y:S02]  /*3370*/  HFMA2 R11, -RZ, RZ, 0, 0.0078125 ;  /* 0x00002000ff0b7431 */ /* 0x000fe400000001ff */
        /* <DEDUP_REMOVED lines=11> */
.L_x_162:
[----:B------:R-:W-:-:S05]  /*3430*/  IMAD.WIDE R2, R11, 0x4, R4 ;  /* 0x000000040b027825 */ /* 0x000fca00078e0204 */
        /* <DEDUP_REMOVED lines=15> */
[----:B------:R0:W5:Y:S02]  /*3530*/  LDG.E.CONSTANT R18, desc[UR6][R2.64+0x7800] ;  /* 0x0078000602127981 */ /* 0x000164000c1e9900 */
[----:B0-----:R-:W-:-:S04]  /*3540*/  MOV R3, R7 ;  /* 0x0000000700037202 */ /* 0x001fc80000000f00 */
[----:B------:R-:W-:-:S04]  /*3550*/  IADD3 R2, PT, PT, -R11, R3, RZ ;  /* 0x000000030b027210 */ /* 0x000fc80007ffe1ff */
[----:B------:R-:W-:Y:S01]  /*3560*/  ISETP.GE.AND P0, PT, R2, 0x2000, PT ;  /* 0x000020000200780c */ /* 0x000fe20003f06270 */
        /* <DEDUP_REMOVED lines=17> */
[----:B------:R-:W-:-:S04]  /*3680*/  IADD3 R11, PT, PT, R11, 0x2000, RZ ;  /* 0x000020000b0b7810 */ /* 0x000fc80007ffe0ff */
[----:B------:R-:W-:-:S13]  /*3690*/  ISETP.GT.AND P0, PT, R11, R6, PT ;  /* 0x000000060b00720c */ /* 0x000fda0003f04270 */
[----:B------:R-:W-:Y:S05]  /*36a0*/  @!P0 BRA `(.L_x_162) ;  /* 0xfffffffc00608947 */ /* 0x000fea000383ffff */
.L_x_160:
        /* <DEDUP_REMOVED lines=20> */
.L_x_166:
        /* <DEDUP_REMOVED lines=8> */
.L_x_165:
[----:B------:R-:W-:Y:S05]  /*3870*/  BSYNC.RECONVERGENT B2 ;  /* 0x0000000000027941 */ /* 0x000fea0003800200 */
.L_x_164:
        /* <DEDUP_REMOVED lines=16> */
.L_x_169:
        /* <DEDUP_REMOVED lines=46> */
.L_x_168:
[----:B------:R-:W-:Y:S05]  /*3c60*/  BSYNC.RECONVERGENT B2 ;  /* 0x0000000000027941 */ /* 0x000fea0003800200 */
.L_x_167:
        /* <DEDUP_REMOVED lines=31> */
.L_x_171:
[----:B------:R-:W-:Y:S05]  /*3e60*/  BSYNC.RECONVERGENT B2 ;  /* 0x0000000000027941 */ /* 0x000fea0003800200 */
.L_x_170:
        /* <DEDUP_REMOVED lines=12> */
.L_x_163:
[----:B------:R-:W-:Y:S05]  /*3f30*/  BSYNC.RECONVERGENT B1 ;  /* 0x0000000000017941 */ /* 0x000fea0003800200 */
.L_x_161:
        /* <DEDUP_REMOVED lines=50> */
[----:B------:R-:W-:-:S07]  /*4260*/  FADD R0, R18, R19 ;  /* 0x0000001312007221 */ /* 0x000fce0000000000 */
.L_x_133:
[----:B------:R-:W-:Y:S05]  /*4270*/  BSYNC.RECONVERGENT B0 ;  /* 0x0000000000007941 */ /* 0x000fea0003800200 */
.L_x_117:
[----:B------:R-:W-:Y:S05]  /*4280*/  @P0 EXIT ;  /* 0x000000000000094d */ /* 0x000fea0003800000 */
[----:B0-23--:R-:W0:Y:S01]  /*4290*/  LDC.64 R2, c[0x0][0x388] ;  /* 0x0000e200ff027b82 */ /* 0x00de220000000a00 */
[----:B------:R-:W4:Y:S02]  /*42a0*/  LDCU UR4, c[0x0][0x398] ;  /* 0x00007300ff0477ac */ /* 0x000f240008000800 */
[----:B----4-:R-:W-:-:S05]  /*42b0*/  FADD R5, R0, UR4 ;  /* 0x0000000400057e21 */ /* 0x010fca0008000000 */
[----:B0-----:R-:W-:Y:S01]  /*42c0*/  STG.E desc[UR6][R2.64], R5 ;  /* 0x0000000502007986 */ /* 0x001fe2000c101906 */
[----:B------:R-:W-:Y:S05]  /*42d0*/  EXIT ;  /* 0x000000000000794d */ /* 0x000fea0003800000 */
.L_x_172:
        /* <DEDUP_REMOVED lines=10> */
.L_x_289:


//--------------------- .text._ZN3cub18CUB_300001_SM_10006detail6reduce18DeviceReduceKernelINS2_10policy_hubIfjN4cuda3std3__44plusIfEEE10Policy1000EN6thrust24THRUST_300001_SM_1000_NS6detail15normal_iteratorINSD_10device_ptrIfEEEEjS9_fNS7_10__identityEEEvT0_PT3_T1_NS0_13GridEvenShareISN_EET2_T4_ --------------------------
	.section	.text._ZN3cub18CUB_300001_SM_10006detail6reduce18DeviceReduceKernelINS2_10policy_hubIfjN4cuda3std3__44plusIfEEE10Policy1000EN6thrust24THRUST_300001_SM_1000_NS6detail15normal_iteratorINSD_10device_ptrIfEEEEjS9_fNS7_10__identityEEEvT0_PT3_T1_NS0_13GridEvenShareISN_EET2_T4_,"ax",@progbits
	.align	128
        .global         _ZN3cub18CUB_300001_SM_10006detail6reduce18DeviceReduceKernelINS2_10policy_hubIfjN4cuda3std3__44plusIfEEE10Policy1000EN6thrust24THRUST_300001_SM_1000_NS6detail15normal_iteratorINSD_10device_ptrIfEEEEjS9_fNS7_10__identityEEEvT0_PT3_T1_NS0_13GridEvenShareISN_EET2_T4_
        .type           _ZN3cub18CUB_300001_SM_10006detail6reduce18DeviceReduceKernelINS2_10policy_hubIfjN4cuda3std3__44plusIfEEE10Policy1000EN6thrust24THRUST_300001_SM_1000_NS6detail15normal_iteratorINSD_10device_ptrIfEEEEjS9_fNS7_10__identityEEEvT0_PT3_T1_NS0_13GridEvenShareISN_EET2_T4_,@function
        .size           _ZN3cub18CUB_300001_SM_10006detail6reduce18DeviceReduceKernelINS2_10policy_hubIfjN4cuda3std3__44plusIfEEE10Policy1000EN6thrust24THRUST_300001_SM_1000_NS6detail15normal_iteratorINSD_10device_ptrIfEEEEjS9_fNS7_10__identityEEEvT0_PT3_T1_NS0_13GridEvenShareISN_EET2_T4_,(.L_x_290 - _ZN3cub18CUB_300001_SM_10006detail6reduce18DeviceReduceKernelINS2_10policy_hubIfjN4cuda3std3__44plusIfEEE10Policy1000EN6thrust24THRUST_300001_SM_1000_NS6detail15normal_iteratorINSD_10device_ptrIfEEEEjS9_fNS7_10__identityEEEvT0_PT3_T1_NS0_13GridEvenShareISN_EET2_T4_)
        .other          _ZN3cub18CUB_300001_SM_10006detail6reduce18DeviceReduceKernelINS2_10policy_hubIfjN4cuda3std3__44plusIfEEE10Policy1000EN6thrust24THRUST_300001_SM_1000_NS6detail15normal_iteratorINSD_10device_ptrIfEEEEjS9_fNS7_10__identityEEEvT0_PT3_T1_NS0_13GridEvenShareISN_EET2_T4_,@"STO_CUDA_ENTRY STV_DEFAULT"
_ZN3cub18CUB_300001_SM_10006detail6reduce18DeviceReduceKernelINS2_10policy_hubIfjN4cuda3std3__44plusIfEEE10Policy1000EN6thrust24THRUST_300001_SM_1000_NS6detail15normal_iteratorINSD_10device_ptrIfEEEEjS9_fNS7_10__identityEEEvT0_PT3_T1_NS0_13GridEvenShareISN_EET2_T4_:
.text._ZN3cub18CUB_300001_SM_10006detail6reduce18DeviceReduceKernelINS2_10policy_hubIfjN4cuda3std3__44plusIfEEE10Policy1000EN6thrust24THRUST_300001_SM_1000_NS6detail15normal_iteratorINSD_10device_ptrIfEEEEjS9_fNS7_10__identityEEEvT0_PT3_T1_NS0_13GridEvenShareISN_EET2_T4_:
[----:B------:R-:W-:Y:S01]  /*0000*/  LDC R1, c[0x0][0x37c] ;  /* 0x0000df00ff017b82 */ /* 0x000fe20000000800 */
[----:B------:R-:W0:Y:S07]  /*0010*/  S2R R3, SR_CTAID.X ;  /* 0x0000000000037919 */ /* 0x000e2e0000002500 */
[----:B------:R-:W1:Y:S01]  /*0020*/  LDC.64 R6, c[0x0][0x3a8] ;  /* 0x0000ea00ff067b82 */ /* 0x000e620000000a00 */
[----:B------:R-:W2:Y:S01]  /*0030*/  LDCU.64 UR6, c[0x0][0x358] ;  /* 0x00006b00ff0677ac */ /* 0x000ea20008000a00 */
[----:B------:R-:W-:Y:S01]  /*0040*/  BSSY.RECONVERGENT B0, `(.L_x_173) ;  /* 0x000027a000007945 */ /* 0x000fe20003800200 */
[----:B-1----:R-:W-:Y:S01]  /*0050*/  SHF.L.U32 R13, R7, 0xd, RZ ;  /* 0x0000000d070d7819 */ /* 0x002fe200000006ff */
[----:B0-----:R-:W-:-:S05]  /*0060*/  IMAD R0, R3, -0x2000, R6 ;  /* 0xffffe00003007824 */ /* 0x001fca00078e0206 */
[----:B------:R-:W-:-:S13]  /*0070*/  ISETP.GT.U32.AND P0, PT, R0, 0x1fff, PT ;  /* 0x00001fff0000780c */ /* 0x000fda0003f04070 */
[----:B--2---:R-:W-:Y:S05]  /*0080*/  @P0 BRA `(.L_x_174) ;  /* 0x0000001000d40947 */ /* 0x004fea0003800000 */
[----:B------:R-:W0:Y:S01]  /*0090*/  S2R R2, SR_TID.X ;  /* 0x0000000000027919 */ /* 0x000e220000002100 */
[----:B------:R-:W-:Y:S01]  /*00a0*/  BSSY.RECONVERGENT B1, `(.L_x_175) ;  /* 0x000000a000017945 */ /* 0x000fe20003800200 */
[----:B------:R-:W-:Y:S01]  /*00b0*/  HFMA2 R15, -RZ, RZ, 0, 0 ;  /* 0x00000000ff0f7431 */ /* 0x000fe200000001ff */
[----:B0-----:R-:W-:Y:S02]  /*00c0*/  ISETP.GE.U32.AND P0, PT, R2, R0, PT ;  /* 0x000000000200720c */ /* 0x001fe40003f06070 */
[----:B------:R-:W-:-:S11]  /*00d0*/  MOV R4, R2 ;  /* 0x0000000200047202 */ /* 0x000fd60000000f00 */
[----:B------:R-:W-:Y:S05]  /*00e0*/  @P0 BRA `(.L_x_176) ;  /* 0x0000000000140947 */ /* 0x000fea0003800000 */
[----:B------:R-:W0:Y:S01]  /*00f0*/  LDC.64 R8, c[0x0][0x380] ;  /* 0x0000e000ff087b82 */ /* 0x000e220000000a00 */
[----:B------:R-:W-:-:S05]  /*0100*/  LEA R5, R3, R2, 0xd ;  /* 0x0000000203057211 */ /* 0x000fca00078e68ff */
[----:B0-----:R-:W-:-:S05]  /*0110*/  IMAD.WIDE.U32 R8, R5, 0x4, R8 ;  /* 0x0000000405087825 */ /* 0x001fca00078e0008 */
[----:B------:R0:W5:Y:S01]  /*0120*/  LDG.E R15, desc[UR6][R8.64] ;  /* 0x00000006080f7981 */ /* 0x000162000c1e1900 */
[----:B------:R-:W-:-:S07]  /*0130*/  IADD3 R4, PT, PT, R2, 0x200, RZ ;  /* 0x0000020002047810 */ /* 0x000fce0007ffe0ff */
.L_x_176:
[----:B------:R-:W-:Y:S05]  /*0140*/  BSYNC.RECONVERGENT B1 ;  /* 0x0000000000017941 */ /* 0x000fea0003800200 */
.L_x_175:
[----:B------:R-:W-:Y:S01]  /*0150*/  ISETP.GE.U32.AND P0, PT, R4, R0, PT ;  /* 0x000000000400720c */ /* 0x000fe20003f06070 */
[----:B------:R-:W-:-:S12]  /*0160*/  BSSY.RECONVERGENT B1, `(.L_x_177) ;  /* 0x00000a5000017945 */ /* 0x000fd80003800200 */
[----:B------:R-:W-:Y:S05]  /*0170*/  @P0 BRA `(.L_x_178) ;  /* 0x00000008008c0947 */ /* 0x000fea0003800000 */
[----:B------:R-:W-:Y:S01]  /*0180*/  LOP3.LUT R5, RZ, R4, RZ, 0x33, !PT ;  /* 0x00000004ff057212 */ /* 0x000fe200078e33ff */
[----:B------:R-:W-:Y:S03]  /*0190*/  BSSY.RECONVERGENT B2, `(.L_x_179) ;  /* 0x0000053000027945 */ /* 0x000fe60003800200 */
[----:B------:R-:W-:-:S05]  /*01a0*/  IADD3 R6, PT, PT, R5, R6, RZ ;  /* 0x0000000605067210 */ /* 0x000fca0007ffe0ff */
[----:B------:R-:W-:-:S05]  /*01b0*/  IMAD R6, R3, -0x2000, R6 ;  /* 0xffffe00003067824 */ /* 0x000fca00078e0206 */
[C---:B------:R-:W-:Y:S02]  /*01c0*/  ISETP.GE.U32.AND P0, PT, R6.reuse, 0x1e00, PT ;  /* 0x00001e000600780c */ /* 0x040fe40003f06070 */
[----:B------:R-:W-:-:S04]  /*01d0*/  LEA.HI R5, R6, 0x1, RZ, 0x17 ;  /* 0x0000000106057811 */ /* 0x000fc800078fb8ff */
[----:B------:R-:W-:-:S07]  /*01e0*/  LOP3.LUT R6, R5, 0xf, RZ, 0xc0, !PT ;  /* 0x0000000f05067812 */ /* 0x000fce00078ec0ff */
[----:B------:R-:W-:Y:S05]  /*01f0*/  @!P0 BRA `(.L_x_180) ;  /* 0x0000000400308947 */ /* 0x000fea0003800000 */
[----:B------:R-:W-:Y:S01]  /*0200*/  LOP3.LUT R10, R5, 0xfffff0, RZ, 0xc0, !PT ;  /* 0x00fffff0050a7812 */ /* 0x000fe200078ec0ff */
[----:B------:R-:W-:Y:S01]  /*0210*/  BSSY.RECONVERGENT B3, `(.L_x_181) ;  /* 0x0000049000037945 */ /* 0x000fe20003800200 */
[----:B0-----:R-:W-:Y:S02]  /*0220*/  LOP3.LUT R9, R4, 0x1000, RZ, 0xfc, !PT ;  /* 0x0000100004097812 */ /* 0x001fe400078efcff */
[----:B------:R-:W-:Y:S02]  /*0230*/  LEA R4, R3, R4, 0xd ;  /* 0x0000000403047211 */ /* 0x000fe400078e68ff */
[----:B------:R-:W-:-:S07]  /*0240*/  IADD3 R10, PT, PT, -R10, RZ, RZ ;  /* 0x000000ff0a0a7210 */ /* 0x000fce0007ffe1ff */
.L_x_182:
[----:B------:R-:W0:Y:S02]  /*0250*/  LDC.64 R12, c[0x0][0x380] ;  /* 0x0000e000ff0c7b82 */ /* 0x000e240000000a00 */
[----:B0-----:R-:W-:-:S05]  /*0260*/  IMAD.WIDE.U32 R22, R4, 0x4, R12 ;  /* 0x0000000404167825 */ /* 0x001fca00078e000c */
[----:B------:R0:W2:Y:S01]  /*0270*/  LDG.E R8, desc[UR6][R22.64] ;  /* 0x0000000616087981 */ /* 0x0000a2000c1e1900 */
[C---:B------:R-:W-:Y:S02]  /*0280*/  IADD3 R25, PT, PT, R4.reuse, 0x200, RZ ;  /* 0x0000020004197810 */ /* 0x040fe40007ffe0ff */
[C---:B------:R-:W-:Y:S02]  /*0290*/  IADD3 R21, PT, PT, R4.reuse, 0x400, RZ ;  /* 0x0000040004157810 */ /* 0x040fe40007ffe0ff */
[C---:B------:R-:W-:Y:S01]  /*02a0*/  IADD3 R17, PT, PT, R4.reuse, 0x600, RZ ;  /* 0x0000060004117810 */ /* 0x040fe20007ffe0ff */
[----:B------:R-:W-:Y:S01]  /*02b0*/  IMAD.WIDE.U32 R24, R25, 0x4, R12 ;  /* 0x0000000419187825 */ /* 0x000fe200078e000c */
[----:B------:R-:W-:-:S03]  /*02c0*/  IADD3 R19, PT, PT, R4, 0x800, RZ ;  /* 0x0000080004137810 */ /* 0x000fc60007ffe0ff */
[--C-:B------:R-:W-:Y:S01]  /*02d0*/  IMAD.WIDE.U32 R20, R21, 0x4, R12.reuse ;  /* 0x0000000415147825 */ /* 0x100fe200078e000c */
[----:B------:R-:W3:Y:S01]  /*02e0*/  LDG.E R7, desc[UR6][R24.64] ;  /* 0x0000000618077981 */ /* 0x000ee2000c1e1900 */
[C---:B------:R-:W-:Y:S02]  /*02f0*/  IADD3 R11, PT, PT, R4.reuse, 0xa00, RZ ;  /* 0x00000a00040b7810 */ /* 0x040fe40007ffe0ff */
[--C-:B------:R-:W-:Y:S01]  /*0300*/  IMAD.WIDE.U32 R16, R17, 0x4, R12.reuse ;  /* 0x0000000411107825 */ /* 0x100fe200078e000c */
[----:B------:R1:W4:Y:S01]  /*0310*/  LDG.E R29, desc[UR6][R20.64] ;  /* 0x00000006141d7981 */ /* 0x000322000c1e1900 */
[C---:B------:R-:W-:Y:S02]  /*0320*/  IADD3 R14, PT, PT, R4.reuse, 0xc00, RZ ;  /* 0x00000c00040e7810 */ /* 0x040fe40007ffe0ff */
[--C-:B------:R-:W-:Y:S01]  /*0330*/  IMAD.WIDE.U32 R18, R19, 0x4, R12.reuse ;  /* 0x0000000413127825 */ /* 0x100fe200078e000c */
[----:B------:R1:W4:Y:S03]  /*0340*/  LDG.E R28, desc[UR6][R16.64] ;  /* 0x00000006101c7981 */ /* 0x000326000c1e1900 */
[----:B0-----:R-:W-:Y:S01]  /*0350*/  IMAD.WIDE.U32 R22, R11, 0x4, R12 ;  /* 0x000000040b167825 */ /* 0x001fe200078e000c */
[----:B------:R-:W4:Y:S01]  /*0360*/  LDG.E R27, desc[UR6][R18.64] ;  /* 0x00000006121b7981 */ /* 0x000f22000c1e1900 */
[----:B------:R-:W-:-:S02]  /*0370*/  IADD3 R11, PT, PT, R4, 0xe00, RZ ;  /* 0x00000e00040b7810 */ /* 0x000fc40007ffe0ff */
[--C-:B-1----:R-:W-:Y:S01]  /*0380*/  IMAD.WIDE.U32 R20, R14, 0x4, R12.reuse ;  /* 0x000000040e147825 */ /* 0x102fe200078e000c */
[----:B------:R0:W4:Y:S01]  /*0390*/  LDG.E R26, desc[UR6][R22.64] ;  /* 0x00000006161a7981 */ /* 0x000122000c1e1900 */
[C---:B------:R-:W-:Y:S02]  /*03a0*/  IADD3 R14, PT, PT, R4.reuse, 0x1000, RZ ;  /* 0x00001000040e7810 */ /* 0x040fe40007ffe0ff */
[C---:B------:R-:W-:Y:S01]  /*03b0*/  IADD3 R24, PT, PT, R4.reuse, 0x1200, RZ ;  /* 0x0000120004187810 */ /* 0x040fe20007ffe0ff */
[--C-:B------:R-:W-:Y:S01]  /*03c0*/  IMAD.WIDE.U32 R16, R11, 0x4, R12.reuse ;  /* 0x000000040b107825 */ /* 0x100fe200078e000c */
[----:B------:R1:W4:Y:S01]  /*03d0*/  LDG.E R25, desc[UR6][R20.64] ;  /* 0x0000000614197981 */ /* 0x000322000c1e1900 */
[----:B------:R-:W-:Y:S02]  /*03e0*/  IADD3 R11, PT, PT, R4, 0x1400, RZ ;  /* 0x00001400040b7810 */ /* 0x000fe40007ffe0ff */
[--C-:B0-----:R-:W-:Y:S02]  /*03f0*/  IMAD.WIDE.U32 R22, R24, 0x4, R12.reuse ;  /* 0x0000000418167825 */ /* 0x101fe400078e000c */
[----:B------:R0:W4:Y:S02]  /*0400*/  LDG.E R24, desc[UR6][R16.64] ;  /* 0x0000000610187981 */ /* 0x000124000c1e1900 */
[--C-:B-1----:R-:W-:Y:S01]  /*0410*/  IMAD.WIDE.U32 R20, R14, 0x4, R12.reuse ;  /* 0x000000040e147825 */ /* 0x102fe200078e000c */
[C---:B------:R-:W-:Y:S01]  /*0420*/  IADD3 R14, PT, PT, R4.reuse, 0x1600, RZ ;  /* 0x00001600040e7810 */ /* 0x040fe20007ffe0ff */
[----:B------:R1:W4:Y:S04]  /*0430*/  LDG.E R18, desc[UR6][R22.64] ;  /* 0x0000000616127981 */ /* 0x000328000c1e1900 */
[----:B------:R1:W4:Y:S01]  /*0440*/  LDG.E R19, desc[UR6][R20.64] ;  /* 0x0000000614137981 */ /* 0x000322000c1e1900 */
[----:B0-----:R-:W-:Y:S01]  /*0450*/  IMAD.WIDE.U32 R16, R11, 0x4, R12 ;  /* 0x000000040b107825 */ /* 0x001fe200078e000c */
[----:B-1----:R-:W-:-:S04]  /*0460*/  IADD3 R23, PT, PT, R4, 0x1800, RZ ;  /* 0x0000180004177810 */ /* 0x002fc80007ffe0ff */
[----:B------:R0:W4:Y:S01]  /*0470*/  LDG.E R11, desc[UR6][R16.64] ;  /* 0x00000006100b7981 */ /* 0x000122000c1e1900 */
[C---:B------:R-:W-:Y:S01]  /*0480*/  IADD3 R21, PT, PT, R4.reuse, 0x1a00, RZ ;  /* 0x00001a0004157810 */ /* 0x040fe20007ffe0ff */
[----:B0-----:R-:W-:Y:S01]  /*0490*/  IMAD.WIDE.U32 R16, R23, 0x4, R12 ;  /* 0x0000000417107825 */ /* 0x001fe200078e000c */
[----:B------:R-:W-:-:S03]  /*04a0*/  IADD3 R23, PT, PT, R4, 0x1c00, RZ ;  /* 0x00001c0004177810 */ /* 0x000fc60007ffe0ff */
[--C-:B------:R-:W-:Y:S02]  /*04b0*/  IMAD.WIDE.U32 R20, R21, 0x4, R12.reuse ;  /* 0x0000000415147825 */ /* 0x100fe400078e000c */
[----:B------:R-:W4:Y:S02]  /*04c0*/  LDG.E R16, desc[UR6][R16.64] ;  /* 0x0000000610107981 */ /* 0x000f24000c1e1900 */
[----:B------:R-:W-:Y:S02]  /*04d0*/  IMAD.WIDE.U32 R22, R23, 0x4, R12 ;  /* 0x0000000417167825 */ /* 0x000fe400078e000c */
[----:B------:R-:W4:Y:S04]  /*04e0*/  LDG.E R20, desc[UR6][R20.64] ;  /* 0x0000000614147981 */ /* 0x000f28000c1e1900 */
[----:B------:R-:W4:Y:S01]  /*04f0*/  LDG.E R22, desc[UR6][R22.64] ;  /* 0x0000000616167981 */ /* 0x000f22000c1e1900 */
[----:B--2--5:R-:W-:Y:S01]  /*0500*/  FADD R8, R8, R15 ;  /* 0x0000000f08087221 */ /* 0x024fe20000000000 */
[----:B------:R-:W-:-:S06]  /*0510*/  IMAD.WIDE.U32 R14, R14, 0x4, R12 ;  /* 0x000000040e0e7825 */ /* 0x000fcc00078e000c */
[----:B------:R0:W2:Y:S02]  /*0520*/  LDG.E R14, desc[UR6][R14.64] ;  /* 0x000000060e0e7981 */ /* 0x0000a4000c1e1900 */
[----:B0-----:R-:W-:-:S05]  /*0530*/  IADD3 R15, PT, PT, R4, 0x1e00, RZ ;  /* 0x00001e00040f7810 */ /* 0x001fca0007ffe0ff */
[----:B------:R-:W-:-:S06]  /*0540*/  IMAD.WIDE.U32 R12, R15, 0x4, R12 ;  /* 0x000000040f0c7825 */ /* 0x000fcc00078e000c */
[----:B------:R-:W2:Y:S01]  /*0550*/  LDG.E R12, desc[UR6][R12.64] ;  /* 0x000000060c0c7981 */ /* 0x000ea2000c1e1900 */
        /* <DEDUP_REMOVED lines=8> */
[----:B------:R-:W-:Y:S01]  /*05e0*/  FADD R18, R19, R18 ;  /* 0x0000001213127221 */ /* 0x000fe20000000000 */
[----:B------:R-:W-:-:S03]  /*05f0*/  IADD3 R10, PT, PT, R10, 0x10, RZ ;  /* 0x000000100a0a7810 */ /* 0x000fc60007ffe0ff */
[----:B------:R-:W-:Y:S01]  /*0600*/  FADD R11, R18, R11 ;  /* 0x0000000b120b7221 */ /* 0x000fe20000000000 */
[----:B------:R-:W-:Y:S02]  /*0610*/  ISETP.NE.AND P0, PT, R10, RZ, PT ;  /* 0x000000ff0a00720c */ /* 0x000fe40003f05270 */
[----:B------:R-:W-:Y:S02]  /*0620*/  IADD3 R9, PT, PT, R9, 0x2000, RZ ;  /* 0x0000200009097810 */ /* 0x000fe40007ffe0ff */
[----:B------:R-:W-:Y:S01]  /*0630*/  IADD3 R4, PT, PT, R4, 0x2000, RZ ;  /* 0x0000200004047810 */ /* 0x000fe20007ffe0ff */
[----:B--2---:R-:W-:-:S04]  /*0640*/  FADD R11, R11, R14 ;  /* 0x0000000e0b0b7221 */ /* 0x004fc80000000000 */
[----:B------:R-:W-:-:S04]  /*0650*/  FADD R11, R11, R16 ;  /* 0x000000100b0b7221 */ /* 0x000fc80000000000 */
[----:B------:R-:W-:-:S04]  /*0660*/  FADD R11, R11, R20 ;  /* 0x000000140b0b7221 */ /* 0x000fc80000000000 */
[----:B------:R-:W-:-:S04]  /*0670*/  FADD R11, R11, R22 ;  /* 0x000000160b0b7221 */ /* 0x000fc80000000000 */
[----:B------:R-:W-:Y:S01]  /*0680*/  FADD R15, R11, R12 ;  /* 0x0000000c0b0f7221 */ /* 0x000fe20000000000 */
[----:B------:R-:W-:Y:S06]  /*0690*/  @P0 BRA `(.L_x_182) ;  /* 0xfffffff800ec0947 */ /* 0x000fec000383ffff */
[----:B------:R-:W-:Y:S05]  /*06a0*/  BSYNC.RECONVERGENT B3 ;  /* 0x0000000000037941 */ /* 0x000fea0003800200 */
.L_x_181:
[----:B------:R-:W-:-:S07]  /*06b0*/  IADD3 R4, PT, PT, R9, -0x1000, RZ ;  /* 0xfffff00009047810 */ /* 0x000fce0007ffe0ff */
.L_x_180:
[----:B------:R-:W-:Y:S05]  /*06c0*/  BSYNC.RECONVERGENT B2 ;  /* 0x0000000000027941 */ /* 0x000fea0003800200 */
.L_x_179:
[----:B------:R-:W-:-:S13]  /*06d0*/  ISETP.NE.AND P0, PT, R6, RZ, PT ;  /* 0x000000ff0600720c */ /* 0x000fda0003f05270 */
[----:B------:R-:W-:Y:S05]  /*06e0*/  @!P0 BRA `(.L_x_178) ;  /* 0x0000000400308947 */ /* 0x000fea0003800000 */
[----:B------:R-:W-:Y:S01]  /*06f0*/  ISETP.GE.U32.AND P0, PT, R6, 0x8, PT ;  /* 0x000000080600780c */ /* 0x000fe20003f06070 */
[----:B------:R-:W-:Y:S01]  /*0700*/  BSSY.RECONVERGENT B2, `(.L_x_183) ;  /* 0x0000026000027945 */ /* 0x000fe20003800200 */
[----:B------:R-:W-:-:S04]  /*0710*/  LOP3.LUT R22, R5, 0x7, RZ, 0xc0, !PT ;  /* 0x0000000705167812 */ /* 0x000fc800078ec0ff */
[----:B------:R-:W-:-:S07]  /*0720*/  ISETP.NE.AND P1, PT, R22, RZ, PT ;  /* 0x000000ff1600720c */ /* 0x000fce0003f25270 */
[----:B------:R-:W-:Y:S06]  /*0730*/  @!P0 BRA `(.L_x_184) ;  /* 0x0000000000888947 */ /* 0x000fec0003800000 */
[----:B------:R-:W1:Y:S01]  /*0740*/  LDC.64 R6, c[0x0][0x380] ;  /* 0x0000e000ff067b82 */ /* 0x000e620000000a00 */
[----:B------:R-:W-:-:S04]  /*0750*/  LEA R19, R3, R4, 0xd ;  /* 0x0000000403137211 */ /* 0x000fc800078e68ff */
[C---:B------:R-:W-:Y:S02]  /*0760*/  IADD3 R17, PT, PT, R19.reuse, 0x200, RZ ;  /* 0x0000020013117810 */ /* 0x040fe40007ffe0ff */
[C---:B------:R-:W-:Y:S02]  /*0770*/  IADD3 R21, PT, PT, R19.reuse, 0x400, RZ ;  /* 0x0000040013157810 */ /* 0x040fe40007ffe0ff */
[C---:B------:R-:W-:Y:S02]  /*0780*/  IADD3 R13, PT, PT, R19.reuse, 0x600, RZ ;  /* 0x00000600130d7810 */ /* 0x040fe40007ffe0ff */
[C---:B0-----:R-:W-:Y:S01]  /*0790*/  IADD3 R9, PT, PT, R19.reuse, 0x800, RZ ;  /* 0x0000080013097810 */ /* 0x041fe20007ffe0ff */
[----:B-1----:R-:W-:-:S04]  /*07a0*/  IMAD.WIDE.U32 R10, R19, 0x4, R6 ;  /* 0x00000004130a7825 */ /* 0x002fc800078e0006 */
[--C-:B------:R-:W-:Y:S01]  /*07b0*/  IMAD.WIDE.U32 R16, R17, 0x4, R6.reuse ;  /* 0x0000000411107825 */ /* 0x100fe200078e0006 */
[----:B------:R0:W2:Y:S03]  /*07c0*/  LDG.E R14, desc[UR6][R10.64] ;  /* 0x000000060a0e7981 */ /* 0x0000a6000c1e1900 */
[--C-:B------:R-:W-:Y:S01]  /*07d0*/  IMAD.WIDE.U32 R20, R21, 0x4, R6.reuse ;  /* 0x0000000415147825 */ /* 0x100fe200078e0006 */
[----:B------:R1:W3:Y:S03]  /*07e0*/  LDG.E R18, desc[UR6][R16.64] ;  /* 0x0000000610127981 */ /* 0x0002e6000c1e1900 */
[--C-:B------:R-:W-:Y:S01]  /*07f0*/  IMAD.WIDE.U32 R12, R13, 0x4, R6.reuse ;  /* 0x000000040d0c7825 */ /* 0x100fe200078e0006 */
[----:B------:R-:W-:Y:S01]  /*0800*/  IADD3 R23, PT, PT, R19, 0xa00, RZ ;  /* 0x00000a0013177810 */ /* 0x000fe20007ffe0ff */
[----:B------:R-:W4:Y:S02]  /*0810*/  LDG.E R20, desc[UR6][R20.64] ;  /* 0x0000000614147981 */ /* 0x000f24000c1e1900 */
[--C-:B------:R-:W-:Y:S01]  /*0820*/  IMAD.WIDE.U32 R8, R9, 0x4, R6.reuse ;  /* 0x0000000409087825 */ /* 0x100fe200078e0006 */
[----:B------:R-:W-:Y:S01]  /*0830*/  IADD3 R25, PT, PT, R19, 0xc00, RZ ;  /* 0x00000c0013197810 */ /* 0x000fe20007ffe0ff */
[----:B------:R-:W4:Y:S02]  /*0840*/  LDG.E R12, desc[UR6][R12.64] ;  /* 0x000000060c0c7981 */ /* 0x000f24000c1e1900 */
[--C-:B0-----:R-:W-:Y:S01]  /*0850*/  IMAD.WIDE.U32 R10, R23, 0x4, R6.reuse ;  /* 0x00000004170a7825 */ /* 0x101fe200078e0006 */
[----:B------:R-:W-:Y:S01]  /*0860*/  IADD3 R19, PT, PT, R19, 0xe00, RZ ;  /* 0x00000e0013137810 */ /* 0x000fe20007ffe0ff */
[----:B------:R-:W4:Y:S02]  /*0870*/  LDG.E R8, desc[UR6][R8.64] ;  /* 0x0000000608087981 */ /* 0x000f24000c1e1900 */
[----:B-1----:R-:W-:-:S02]  /*0880*/  IMAD.WIDE.U32 R16, R25, 0x4, R6 ;  /* 0x0000000419107825 */ /* 0x002fc400078e0006 */
[----:B------:R-:W4:Y:S02]  /*0890*/  LDG.E R11, desc[UR6][R10.64] ;  /* 0x000000060a0b7981 */ /* 0x000f24000c1e1900 */
[----:B------:R-:W-:Y:S02]  /*08a0*/  IMAD.WIDE.U32 R6, R19, 0x4, R6 ;  /* 0x0000000413067825 */ /* 0x000fe400078e0006 */
[----:B------:R-:W4:Y:S04]  /*08b0*/  LDG.E R17, desc[UR6][R16.64] ;  /* 0x0000000610117981 */ /* 0x000f28000c1e1900 */
[----:B------:R-:W4:Y:S01]  /*08c0*/  LDG.E R7, desc[UR6][R6.64] ;  /* 0x0000000606077981 */ /* 0x000f22000c1e1900 */
        /* <DEDUP_REMOVED lines=9> */
.L_x_184:
[----:B------:R-:W-:Y:S05]  /*0960*/  BSYNC.RECONVERGENT B2 ;  /* 0x0000000000027941 */ /* 0x000fea0003800200 */
.L_x_183:
[----:B------:R-:W-:Y:S05]  /*0970*/  @!P1 BRA `(.L_x_178) ;  /* 0x00000000008c9947 */ /* 0x000fea0003800000 */
[----:B------:R-:W-:Y:S01]  /*0980*/  ISETP.GE.U32.AND P0, PT, R22, 0x4, PT ;  /* 0x000000041600780c */ /* 0x000fe20003f06070 */
[----:B------:R-:W-:Y:S01]  /*0990*/  BSSY.RECONVERGENT B2, `(.L_x_185) ;  /* 0x0000016000027945 */ /* 0x000fe20003800200 */
[----:B------:R-:W-:-:S04]  /*09a0*/  LOP3.LUT R5, R5, 0x3, RZ, 0xc0, !PT ;  /* 0x0000000305057812 */ /* 0x000fc800078ec0ff */
[----:B------:R-:W-:-:S07]  /*09b0*/  ISETP.NE.AND P1, PT, R5, RZ, PT ;  /* 0x000000ff0500720c */ /* 0x000fce0003f25270 */
[----:B------:R-:W-:Y:S06]  /*09c0*/  @!P0 BRA `(.L_x_186) ;  /* 0x0000000000488947 */ /* 0x000fec0003800000 */
[----:B------:R-:W0:Y:S01]  /*09d0*/  LDC.64 R6, c[0x0][0x380] ;  /* 0x0000e000ff067b82 */ /* 0x000e220000000a00 */
[----:B------:R-:W-:-:S04]  /*09e0*/  LEA R13, R3, R4, 0xd ;  /* 0x00000004030d7211 */ /* 0x000fc800078e68ff */
[C---:B------:R-:W-:Y:S02]  /*09f0*/  IADD3 R11, PT, PT, R13.reuse, 0x200, RZ ;  /* 0x000002000d0b7810 */ /* 0x040fe40007ffe0ff */
[C---:B------:R-:W-:Y:S02]  /*0a00*/  IADD3 R17, PT, PT, R13.reuse, 0x400, RZ ;  /* 0x000004000d117810 */ /* 0x040fe40007ffe0ff */
[C---:B------:R-:W-:Y:S01]  /*0a10*/  IADD3 R19, PT, PT, R13.reuse, 0x600, RZ ;  /* 0x000006000d137810 */ /* 0x040fe20007ffe0ff */
[----:B0-----:R-:W-:-:S04]  /*0a20*/  IMAD.WIDE.U32 R8, R13, 0x4, R6 ;  /* 0x000000040d087825 */ /* 0x001fc800078e0006 */
[--C-:B------:R-:W-:Y:S02]  /*0a30*/  IMAD.WIDE.U32 R10, R11, 0x4, R6.reuse ;  /* 0x000000040b0a7825 */ /* 0x100fe400078e0006 */
[----:B------:R-:W2:Y:S02]  /*0a40*/  LDG.E R8, desc[UR6][R8.64] ;  /* 0x0000000608087981 */ /* 0x000ea4000c1e1900 */
[--C-:B------:R-:W-:Y:S02]  /*0a50*/  IMAD.WIDE.U32 R12, R17, 0x4, R6.reuse ;  /* 0x00000004110c7825 */ /* 0x100fe400078e0006 */
[----:B------:R-:W3:Y:S02]  /*0a60*/  LDG.E R10, desc[UR6][R10.64] ;  /* 0x000000060a0a7981 */ /* 0x000ee4000c1e1900 */
[----:B------:R-:W-:Y:S02]  /*0a70*/  IMAD.WIDE.U32 R6, R19, 0x4, R6 ;  /* 0x0000000413067825 */ /* 0x000fe400078e0006 */
[----:B------:R-:W4:Y:S04]  /*0a80*/  LDG.E R12, desc[UR6][R12.64] ;  /* 0x000000060c0c7981 */ /* 0x000f28000c1e1900 */
[----:B------:R-:W4:Y:S01]  /*0a90*/  LDG.E R6, desc[UR6][R6.64] ;  /* 0x0000000606067981 */ /* 0x000f22000c1e1900 */
[----:B------:R-:W-:Y:S01]  /*0aa0*/  IADD3 R4, PT, PT, R4, 0x800, RZ ;  /* 0x0000080004047810 */ /* 0x000fe20007ffe0ff */
[----:B--2--5:R-:W-:-:S04]  /*0ab0*/  FADD R15, R15, R8 ;  /* 0x000000080f0f7221 */ /* 0x024fc80000000000 */
[----:B---3--:R-:W-:-:S04]  /*0ac0*/  FADD R15, R15, R10 ;  /* 0x0000000a0f0f7221 */ /* 0x008fc80000000000 */
[----:B----4-:R-:W-:-:S04]  /*0ad0*/  FADD R15, R15, R12 ;  /* 0x0000000c0f0f7221 */ /* 0x010fc80000000000 */
[----:B------:R-:W-:-:S07]  /*0ae0*/  FADD R15, R15, R6 ;  /* 0x000000060f0f7221 */ /* 0x000fce0000000000 */
.L_x_186:
[----:B------:R-:W-:Y:S05]  /*0af0*/  BSYNC.RECONVERGENT B2 ;  /* 0x0000000000027941 */ /* 0x000fea0003800200 */
.L_x_185:
[----:B------:R-:W-:Y:S05]  /*0b00*/  @!P1 BRA `(.L_x_178) ;  /* 0x0000000000289947 */ /* 0x000fea0003800000 */
[----:B------:R-:W1:Y:S01]  /*0b10*/  LDC.64 R6, c[0x0][0x380] ;  /* 0x0000e000ff067b82 */ /* 0x000e620000000a00 */
[----:B0-----:R-:W-:Y:S02]  /*0b20*/  LEA R9, R3, R4, 0xd ;  /* 0x0000000403097211 */ /* 0x001fe400078e68ff */
[----:B------:R-:W-:-:S07]  /*0b30*/  IADD3 R8, PT, PT, -R5, RZ, RZ ;  /* 0x000000ff05087210 */ /* 0x000fce0007ffe1ff */
.L_x_187:
[----:B-1----:R-:W-:-:S06]  /*0b40*/  IMAD.WIDE.U32 R4, R9, 0x4, R6 ;  /* 0x0000000409047825 */ /* 0x002fcc00078e0006 */
[----:B------:R-:W2:Y:S01]  /*0b50*/  LDG.E R4, desc[UR6][R4.64] ;  /* 0x0000000604047981 */ /* 0x000ea2000c1e1900 */
[----:B------:R-:W-:Y:S02]  /*0b60*/  IADD3 R8, PT, PT, R8, 0x1, RZ ;  /* 0x0000000108087810 */ /* 0x000fe40007ffe0ff */
[----:B------:R-:W-:Y:S02]  /*0b70*/  IADD3 R9, PT, PT, R9, 0x200, RZ ;  /* 0x0000020009097810 */ /* 0x000fe40007ffe0ff */
[----:B------:R-:W-:Y:S01]  /*0b80*/  ISETP.NE.AND P0, PT, R8, RZ, PT ;  /* 0x000000ff0800720c */ /* 0x000fe20003f05270 */
[----:B--2--5:R-:W-:-:S12]  /*0b90*/  FADD R15, R4, R15 ;  /* 0x0000000f040f7221 */ /* 0x024fd80000000000 */
[----:B------:R-:W-:Y:S05]  /*0ba0*/  @P0 BRA `(.L_x_187) ;  /* 0xfffffffc00e40947 */ /* 0x000fea000383ffff */
.L_x_178:
[----:B------:R-:W-:Y:S05]  /*0bb0*/  BSYNC.RECONVERGENT B1 ;  /* 0x0000000000017941 */ /* 0x000fea0003800200 */
.L_x_177:
[----:B------:R-:W-:-:S13]  /*0bc0*/  ISETP.GE.U32.AND P0, PT, R0, 0x200, PT ;  /* 0x000002000000780c */ /* 0x000fda0003f06070 */
[----:B------:R-:W-:Y:S05]  /*0bd0*/  @!P0 BRA `(.L_x_188) ;  /* 0x0000000000d08947 */ /* 0x000fea0003800000 */
[----:B0-----:R-:W0:Y:S01]  /*0be0*/  S2R R8, SR_LANEID ;  /* 0x0000000000087919 */ /* 0x001e220000000000 */
[----:B-----5:R-:W1:Y:S02]  /*0bf0*/  SHFL.DOWN PT, R0, R15, 0x1, 0x1f ;  /* 0x08201f000f007f89 */ /* 0x020e6400000e0000 */
[----:B-1----:R-:W-:Y:S01]  /*0c00*/  FADD R0, R0, R15 ;  /* 0x0000000f00007221 */ /* 0x002fe20000000000 */
[C---:B0-----:R-:W-:Y:S02]  /*0c10*/  ISETP.GT.AND P0, PT, R8.reuse, 0x1e, PT ;  /* 0x0000001e0800780c */ /* 0x041fe40003f04270 */
[C---:B------:R-:W-:Y:S02]  /*0c20*/  ISETP.NE.AND P1, PT, R8.reuse, RZ, PT ;  /* 0x000000ff0800720c */ /* 0x040fe40003f25270 */
        /* <DEDUP_REMOVED lines=27> */
[----:B------:R-:W0:Y:S04]  /*0de0*/  LDS.128 R12, [UR4+0x10] ;  /* 0x00001004ff0c7984 */ /* 0x000e280008000c00 */
[----:B------:R-:W2:Y:S04]  /*0df0*/  LDS.128 R8, [UR4+0x20] ;  /* 0x00002004ff087984 */ /* 0x000ea80008000c00 */
[----:B-1----:R-:W1:Y:S04]  /*0e00*/  LDS.128 R4, [UR4+0x30] ;  /* 0x00003004ff047984 */ /* 0x002e680008000c00 */
[----:B------:R-:W3:Y:S01]  /*0e10*/  LDS.128 R16, [UR4+0x40] ;  /* 0x00004004ff107984 */ /* 0x000ee20008000c00 */
[----:B0-----:R-:W-:-:S04]  /*0e20*/  FADD R13, R20, R13 ;  /* 0x0000000d140d7221 */ /* 0x001fc80000000000 */
[----:B------:R-:W-:-:S04]  /*0e30*/  FADD R14, R13, R14 ;  /* 0x0000000e0d0e7221 */ /* 0x000fc80000000000 */
[----:B------:R-:W-:-:S04]  /*0e40*/  FADD R15, R14, R15 ;  /* 0x0000000f0e0f7221 */ /* 0x000fc80000000000 */
[----:B--2---:R-:W-:-:S04]  /*0e50*/  FADD R8, R15, R8 ;  /* 0x000000080f087221 */ /* 0x004fc80000000000 */
[----:B------:R-:W-:-:S04]  /*0e60*/  FADD R9, R8, R9 ;  /* 0x0000000908097221 */ /* 0x000fc80000000000 */
[----:B------:R-:W-:-:S04]  /*0e70*/  FADD R10, R9, R10 ;  /* 0x0000000a090a7221 */ /* 0x000fc80000000000 */
[----:B------:R-:W-:-:S04]  /*0e80*/  FADD R11, R10, R11 ;  /* 0x0000000b0a0b7221 */ /* 0x000fc80000000000 */
[----:B-1----:R-:W-:-:S04]  /*0e90*/  FADD R4, R11, R4 ;  /* 0x000000040b047221 */ /* 0x002fc80000000000 */
        /* <DEDUP_REMOVED lines=8> */
.L_x_188:
[----:B0-----:R-:W0:Y:S01]  /*0f20*/  S2R R8, SR_LANEID ;  /* 0x0000000000087919 */ /* 0x001e220000000000 */
[----:B------:R-:W-:-:S04]  /*0f30*/  LOP3.LUT R4, R2, 0x3e0, RZ, 0xc0, !PT ;  /* 0x000003e002047812 */ /* 0x000fc800078ec0ff */
[----:B------:R-:W-:Y:S02]  /*0f40*/  IADD3 R5, PT, PT, R4, 0x20, RZ ;  /* 0x0000002004057810 */ /* 0x000fe40007ffe0ff */
[----:B------:R-:W-:Y:S02]  /*0f50*/  LOP3.LUT R7, RZ, R4, RZ, 0x33, !PT ;  /* 0x00000004ff077212 */ /* 0x000fe400078e33ff */
[----:B------:R-:W-:Y:S02]  /*0f60*/  ISETP.GT.U32.AND P0, PT, R5, R0, PT ;  /* 0x000000000500720c */ /* 0x000fe40003f04070 */
[----:B------:R-:W-:-:S04]  /*0f70*/  IADD3 R7, PT, PT, R0, R7, RZ ;  /* 0x0000000700077210 */ /* 0x000fc80007ffe0ff */
[----:B------:R-:W-:-:S05]  /*0f80*/  SEL R7, R7, 0x1f, P0 ;  /* 0x0000001f07077807 */ /* 0x000fca0000000000 */
[----:B-----5:R-:W1:Y:S01]  /*0f90*/  SHFL.DOWN PT, R4, R15, 0x1, R7 ;  /* 0x082000000f047989 */ /* 0x020e6200000e0007 */
[C---:B0-----:R-:W-:Y:S02]  /*0fa0*/  ISETP.GE.AND P0, PT, R8.reuse, R7, PT ;  /* 0x000000070800720c */ /* 0x041fe40003f06270 */
[C---:B------:R-:W-:Y:S02]  /*0fb0*/  IADD3 R6, PT, PT, R8.reuse, 0x2, RZ ;  /* 0x0000000208067810 */ /* 0x040fe40007ffe0ff */
[----:B------:R-:W-:-:S09]  /*0fc0*/  ISETP.NE.AND P1, PT, R8, RZ, PT ;  /* 0x000000ff0800720c */ /* 0x000fd20003f25270 */
[----:B-1----:R-:W-:Y:S01]  /*0fd0*/  @!P0 FADD R15, R4, R15 ;  /* 0x0000000f040f8221 */ /* 0x002fe20000000000 */
[----:B------:R-:W-:Y:S02]  /*0fe0*/  ISETP.GT.AND P0, PT, R6, R7, PT ;  /* 0x000000070600720c */ /* 0x000fe40003f04270 */
[----:B------:R-:W-:Y:S01]  /*0ff0*/  IADD3 R6, PT, PT, R8, 0x4, RZ ;  /* 0x0000000408067810 */ /* 0x000fe20007ffe0ff */
        /* <DEDUP_REMOVED lines=24> */
[----:B------:R-:W1:Y:S01]  /*1180*/  S2UR UR5, SR_CgaCtaId ;  /* 0x00000000000579c3 */ /* 0x000e620000008800 */
[----:B------:R-:W-:Y:S01]  /*1190*/  UMOV UR4, 0x400 ;  /* 0x0000040000047882 */ /* 0x000fe20000000000 */
[C---:B------:R-:W-:Y:S02]  /*11a0*/  ISETP.GT.U32.AND P2, PT, R0.reuse, 0x20, PT ;  /* 0x000000200000780c */ /* 0x040fe40003f44070 */
[C---:B------:R-:W-:Y:S02]  /*11b0*/  ISETP.GT.U32.AND P3, PT, R0.reuse, 0x40, PT ;  /* 0x000000400000780c */ /* 0x040fe40003f64070 */
[C---:B------:R-:W-:Y:S02]  /*11c0*/  ISETP.GT.U32.AND P1, PT, R0.reuse, 0x60, PT ;  /* 0x000000600000780c */ /* 0x040fe40003f24070 */
[----:B------:R-:W-:Y:S01]  /*11d0*/  ISETP.GT.U32.AND P4, PT, R0, 0xc0, PT ;  /* 0x000000c00000780c */ /* 0x000fe20003f84070 */
[----:B-1----:R-:W-:-:S09]  /*11e0*/  ULEA UR4, UR5, UR4, 0x18 ;  /* 0x0000000405047291 */ /* 0x002fd2000f8ec0ff */
[----:B0-----:R-:W0:Y:S04]  /*11f0*/  LDS.128 R4, [UR4+0x10] ;  /* 0x00001004ff047984 */ /* 0x001e280008000c00 */
[----:B------:R-:W1:Y:S04]  /*1200*/  LDS.128 R8, [UR4+0x20] ;  /* 0x00002004ff087984 */ /* 0x000e680008000c00 */
[----:B------:R-:W2:Y:S04]  /*1210*/  LDS.128 R12, [UR4+0x30] ;  /* 0x00003004ff0c7984 */ /* 0x000ea80008000c00 */
[----:B------:R-:W3:Y:S01]  /*1220*/  LDS.128 R16, [UR4+0x40] ;  /* 0x00004004ff107984 */ /* 0x000ee20008000c00 */
[----:B0-----:R-:W-:Y:S01]  /*1230*/  @P2 FADD R20, R20, R5 ;  /* 0x0000000514142221 */ /* 0x001fe20000000000 */
[----:B------:R-:W-:-:S03]  /*1240*/  ISETP.GT.U32.AND P2, PT, R0, 0x80, PT ;  /* 0x000000800000780c */ /* 0x000fc60003f44070 */
[----:B------:R-:W-:Y:S01]  /*1250*/  @P3 FADD R20, R20, R6 ;  /* 0x0000000614143221 */ /* 0x000fe20000000000 */
[----:B------:R-:W-:-:S03]  /*1260*/  ISETP.GT.U32.AND P3, PT, R0, 0xa0, PT ;  /* 0x000000a00000780c */ /* 0x000fc60003f64070 */
[----:B------:R-:W-:Y:S01]  /*1270*/  @P1 FADD R20, R20, R7 ;  /* 0x0000000714141221 */ /* 0x000fe20000000000 */
[----:B------:R-:W-:-:S05]  /*1280*/  ISETP.GT.U32.AND P1, PT, R0, 0xe0, PT ;  /* 0x000000e00000780c */ /* 0x000fca0003f24070 */
[----:B-1----:R-:W-:Y:S01]  /*1290*/  @P2 FADD R20, R20, R8 ;  /* 0x0000000814142221 */ /* 0x002fe20000000000 */
[----:B------:R-:W-:-:S03]  /*12a0*/  ISETP.GT.U32.AND P2, PT, R0, 0x100, PT ;  /* 0x000001000000780c */ /* 0x000fc60003f44070 */
[----:B------:R-:W-:Y:S01]  /*12b0*/  @P3 FADD R20, R20, R9 ;  /* 0x0000000914143221 */ /* 0x000fe20000000000 */
[----:B------:R-:W-:-:S03]  /*12c0*/  ISETP.GT.U32.AND P3, PT, R0, 0x120, PT ;  /* 0x000001200000780c */ /* 0x000fc60003f64070 */
[----:B------:R-:W-:Y:S01]  /*12d0*/  @P4 FADD R20, R20, R10 ;  /* 0x0000000a14144221 */ /* 0x000fe20000000000 */
[----:B------:R-:W-:-:S03]  /*12e0*/  ISETP.GT.U32.AND P4, PT, R0, 0x140, PT ;  /* 0x000001400000780c */ /* 0x000fc60003f84070 */
[----:B------:R-:W-:Y:S01]  /*12f0*/  @P1 FADD R20, R20, R11 ;  /* 0x0000000b14141221 */ /* 0x000fe20000000000 */
[----:B------:R-:W-:-:S03]  /*1300*/  ISETP.GT.U32.AND P1, PT, R0, 0x160, PT ;  /* 0x000001600000780c */ /* 0x000fc60003f24070 */
[----:B--2---:R-:W-:Y:S01]  /*1310*/  @P2 FADD R20, R20, R12 ;  /* 0x0000000c14142221 */ /* 0x004fe20000000000 */
[----:B------:R-:W-:-:S03]  /*1320*/  ISETP.GT.U32.AND P2, PT, R0, 0x180, PT ;  /* 0x000001800000780c */ /* 0x000fc60003f44070 */
[----:B------:R-:W-:Y:S01]  /*1330*/  @P3 FADD R20, R20, R13 ;  /* 0x0000000d14143221 */ /* 0x000fe20000000000 */
[----:B------:R-:W-:-:S03]  /*1340*/  ISETP.GT.U32.AND P3, PT, R0, 0x1a0, PT ;  /* 0x000001a00000780c */ /* 0x000fc60003f64070 */
[----:B------:R-:W-:Y:S01]  /*1350*/  @P4 FADD R20, R20, R14 ;  /* 0x0000000e14144221 */ /* 0x000fe20000000000 */
[----:B------:R-:W-:-:S03]  /*1360*/  ISETP.GT.U32.AND P4, PT, R0, 0x1c0, PT ;  /* 0x000001c00000780c */ /* 0x000fc60003f84070 */
[----:B------:R-:W-:Y:S01]  /*1370*/  @P1 FADD R20, R20, R15 ;  /* 0x0000000f14141221 */ /* 0x000fe20000000000 */
[----:B------:R-:W-:-:S03]  /*1380*/  ISETP.GT.U32.AND P1, PT, R0, 0x1e0, PT ;  /* 0x000001e00000780c */ /* 0x000fc60003f24070 */
[----:B---3--:R-:W-:-:S04]  /*1390*/  @P2 FADD R20, R20, R16 ;  /* 0x0000001014142221 */ /* 0x008fc80000000000 */
[----:B------:R-:W-:-:S04]  /*13a0*/  @P3 FADD R20, R20, R17 ;  /* 0x0000001114143221 */ /* 0x000fc80000000000 */
[----:B------:R-:W-:-:S04]  /*13b0*/  @P4 FADD R20, R20, R18 ;  /* 0x0000001214144221 */ /* 0x000fc80000000000 */
[----:B------:R-:W-:Y:S01]  /*13c0*/  @P1 FADD R20, R20, R19 ;  /* 0x0000001314141221 */ /* 0x000fe20000000000 */
[----:B------:R-:W-:Y:S06]  /*13d0*/  BRA `(.L_x_189) ;  /* 0x0000001400007947 */ /* 0x000fec0003800000 */
.L_x_174:
[----:B------:R-:W0:Y:S01]  /*13e0*/  S2R R2, SR_TID.X ;  /* 0x0000000000027919 */ /* 0x000e220000002100 */
[----:B------:R-:W1:Y:S02]  /*13f0*/  LDCU.64 UR4, c[0x0][0x380] ;  /* 0x00007000ff0477ac */ /* 0x000e640008000a00 */
[----:B-1----:R-:W-:Y:S02]  /*1400*/  MOV R4, UR4 ;  /* 0x0000000400047c02 */ /* 0x002fe40008000f00 */
[----:B------:R-:W-:Y:S02]  /*1410*/  MOV R5, UR5 ;  /* 0x0000000500057c02 */ /* 0x000fe40008000f00 */
[----:B0-----:R-:W-:-:S05]  /*1420*/  LEA R9, R3, R2, 0xd ;  /* 0x0000000203097211 */ /* 0x001fca00078e68ff */
[----:B------:R-:W-:-:S05]  /*1430*/  IMAD.WIDE.U32 R8, R9, 0x4, R4 ;  /* 0x0000000409087825 */ /* 0x000fca00078e0004 */
        /* <DEDUP_REMOVED lines=16> */
[----:B------:R-:W-:Y:S01]  /*1540*/  ISETP.GE.U32.AND P0, PT, R0, R13, PT ;  /* 0x0000000d0000720c */ /* 0x000fe20003f06070 */
        /* <DEDUP_REMOVED lines=16> */
[----:B------:R-:W-:Y:S01]  /*1650*/  LEA R9, R3, R13, 0xd ;  /* 0x0000000d03097211 */ /* 0x000fe200078e68ff */
[----:B------:R-:W-:Y:S01]  /*1660*/  UMOV UR4, URZ ;  /* 0x000000ff00047c82 */ /* 0x000fe20008000000 */
[----:B------:R-:W-:Y:S02]  /*1670*/  IADD3 R8, PT, PT, R6, -0x2000, RZ ;  /* 0xffffe00006087810 */ /* 0x000fe40007ffe0ff */
[----:B------:R-:W-:Y:S02]  /*1680*/  LOP3.LUT R0, RZ, R2, RZ, 0x33, !PT ;  /* 0x00000002ff007212 */ /* 0x000fe400078e33ff */
[----:B------:R-:W-:Y:S02]  /*1690*/  ISETP.GT.U32.AND P0, PT, R9, R8, PT ;  /* 0x000000080900720c */ /* 0x000fe40003f04070 */
[----:B------:R-:W-:Y:S02]  /*16a0*/  IADD3 R10, PT, PT, -R13, R6, R0 ;  /* 0x000000060d0a7210 */ /* 0x000fe40007ffe100 */
[----:B------:R-:W-:-:S02]  /*16b0*/  IADD3 R7, PT, PT, R9, 0x1000, R2 ;  /* 0x0000100009077810 */ /* 0x000fc40007ffe002 */
[----:B------:R-:W-:Y:S01]  /*16c0*/  MOV R0, R9 ;  /* 0x0000000900007202 */ /* 0x000fe20000000f00 */
[----:B------:R-:W-:-:S06]  /*16d0*/  IMAD R2, R3, -0x2000, R10 ;  /* 0xffffe00003027824 */ /* 0x000fcc00078e020a */
[----:B------:R-:W-:Y:S05]  /*16e0*/  @P0 BRA `(.L_x_191) ;  /* 0x0000000000bc0947 */ /* 0x000fea0003800000 */
[----:B------:R-:W0:Y:S08]  /*16f0*/  LDC R6, c[0x0][0x3a8] ;  /* 0x0000ea00ff067b82 */ /* 0x000e300000000800 */
[----:B------:R-:W1:Y:S02]  /*1700*/  LDC.64 R4, c[0x0][0x380] ;  /* 0x0000e000ff047b82 */ /* 0x000e640000000a00 */
.L_x_192:
[----:B------:R-:W2:Y:S02]  /*1710*/  S2R R10, SR_TID.X ;  /* 0x00000000000a7919 */ /* 0x000ea40000002100 */
[----:B--2---:R-:W-:-:S05]  /*1720*/  IADD3 R11, PT, PT, R10, R9, RZ ;  /* 0x000000090a0b7210 */ /* 0x004fca0007ffe0ff */
[----:B-1----:R-:W-:-:S05]  /*1730*/  IMAD.WIDE.U32 R10, R11, 0x4, R4 ;  /* 0x000000040b0a7825 */ /* 0x002fca00078e0004 */
        /* <DEDUP_REMOVED lines=13> */
[----:B---3--:R-:W-:-:S02]  /*1810*/  FADD R14, R14, R15 ;  /* 0x0000000f0e0e7221 */ /* 0x008fc40000000000 */
[----:B------:R-:W2:Y:S01]  /*1820*/  LDG.E R15, desc[UR6][R10.64+0x7000] ;  /* 0x007000060a0f7981 */ /* 0x000ea2000c1e1900 */
[----:B----4-:R-:W-:-:S03]  /*1830*/  FADD R12, R16, R17 ;  /* 0x00000011100c7221 */ /* 0x010fc60000000000 */
[----:B------:R-:W3:Y:S04]  /*1840*/  LDG.E R17, desc[UR6][R10.64+0x5800] ;  /* 0x005800060a117981 */ /* 0x000ee8000c1e1900 */
[----:B------:R-:W2:Y:S01]  /*1850*/  LDG.E R16, desc[UR6][R10.64+0x6800] ;  /* 0x006800060a107981 */ /* 0x000ea2000c1e1900 */
[----:B------:R-:W-:-:S03]  /*1860*/  FADD R14, R23, R14 ;  /* 0x0000000e170e7221 */ /* 0x000fc60000000000 */
[----:B------:R-:W4:Y:S01]  /*1870*/  LDG.E R23, desc[UR6][R10.64+0x7800] ;  /* 0x007800060a177981 */ /* 0x000f22000c1e1900 */
[----:B-----5:R-:W-:-:S04]  /*1880*/  FADD R19, R19, R20 ;  /* 0x0000001413137221 */ /* 0x020fc80000000000 */
[----:B------:R-:W-:Y:S01]  /*1890*/  FADD R19, R12, R19 ;  /* 0x000000130c137221 */ /* 0x000fe20000000000 */
[----:B0-----:R-:W-:Y:S01]  /*18a0*/  IADD3 R12, PT, PT, -R9, R6, RZ ;  /* 0x00000006090c7210 */ /* 0x001fe20007ffe1ff */
[----:B------:R-:W-:-:S03]  /*18b0*/  FADD R21, R21, R22 ;  /* 0x0000001615157221 */ /* 0x000fc60000000000 */
[----:B------:R-:W-:Y:S01]  /*18c0*/  ISETP.GE.U32.AND P0, PT, R12, R13, PT ;  /* 0x0000000d0c00720c */ /* 0x000fe20003f06070 */
[----:B------:R-:W-:-:S04]  /*18d0*/  FADD R24, R24, R25 ;  /* 0x0000001918187221 */ /* 0x000fc80000000000 */
[----:B------:R-:W-:Y:S01]  /*18e0*/  FADD R21, R21, R24 ;  /* 0x0000001815157221 */ /* 0x000fe20000000000 */
[----:B------:R-:W-:Y:S01]  /*18f0*/  FADD R14, R14, R19 ;  /* 0x000000130e0e7221 */ /* 0x000fe20000000000 */
[----:B---3--:R-:W-:Y:S01]  /*1900*/  FADD R17, R17, R18 ;  /* 0x0000001211117221 */ /* 0x008fe20000000000 */
[----:B--2---:R-:W-:-:S04]  /*1910*/  FADD R16, R16, R15 ;  /* 0x0000000f10107221 */ /* 0x004fc80000000000 */
[----:B------:R-:W-:-:S04]  /*1920*/  FADD R16, R17, R16 ;  /* 0x0000001011107221 */ /* 0x000fc80000000000 */
[----:B------:R-:W-:-:S04]  /*1930*/  FADD R21, R21, R16 ;  /* 0x0000001015157221 */ /* 0x000fc80000000000 */
[----:B------:R-:W-:-:S04]  /*1940*/  FADD R14, R14, R21 ;  /* 0x000000150e0e7221 */ /* 0x000fc80000000000 */
[----:B----4-:R-:W-:Y:S01]  /*1950*/  FADD R23, R23, R14 ;  /* 0x0000000e17177221 */ /* 0x010fe20000000000 */
[----:B------:R-:W-:Y:S06]  /*1960*/  @!P0 BRA `(.L_x_190) ;  /* 0x0000000800d08947 */ /* 0x000fec0003800000 */
[C---:B------:R-:W-:Y:S01]  /*1970*/  IADD3 R9, PT, PT, R13.reuse, R9, RZ ;  /* 0x000000090d097210 */ /* 0x040fe20007ffe0ff */
[----:B------:R-:W-:Y:S01]  /*1980*/  UIADD3 UR4, UPT, UPT, UR4, 0x1, URZ ;  /* 0x0000000104047890 */ /* 0x000fe2000fffe0ff */
[----:B------:R-:W-:Y:S02]  /*1990*/  IADD3 R0, PT, PT, R13, R0, RZ ;  /* 0x000000000d007210 */ /* 0x000fe40007ffe0ff */
[----:B------:R-:W-:Y:S02]  /*19a0*/  ISETP.GT.U32.AND P0, PT, R9, R8, PT ;  /* 0x000000080900720c */ /* 0x000fe40003f04070 */
[C---:B------:R-:W-:Y:S02]  /*19b0*/  IADD3 R2, PT, PT, -R13.reuse, R2, RZ ;  /* 0x000000020d027210 */ /* 0x040fe40007ffe1ff */
[----:B------:R-:W-:-:S09]  /*19c0*/  IADD3 R7, PT, PT, R13, R7, RZ ;  /* 0x000000070d077210 */ /* 0x000fd20007ffe0ff */
[----:B------:R-:W-:Y:S05]  /*19d0*/  @!P0 BRA `(.L_x_192) ;  /* 0xfffffffc004c8947 */ /* 0x000fea000383ffff */
.L_x_191:
[----:B------:R-:W0:Y:S01]  /*19e0*/  S2R R16, SR_TID.X ;  /* 0x0000000000107919 */ /* 0x000e220000002100 */
[----:B------:R-:W-:Y:S01]  /*19f0*/  IADD3 R8, PT, PT, -R9, R6, RZ ;  /* 0x0000000609087210 */ /* 0x000fe20007ffe1ff */
[----:B------:R-:W-:Y:S03]  /*1a00*/  BSSY.RECONVERGENT B1, `(.L_x_190) ;  /* 0x00000aa000017945 */ /* 0x000fe60003800200 */
[----:B0-----:R-:W-:-:S04]  /*1a10*/  ISETP.GE.AND P0, PT, R16, R8, PT ;  /* 0x000000081000720c */ /* 0x001fc80003f06270 */
[----:B------:R-:W-:-:S13]  /*1a20*/  ISETP.GE.U32.OR P0, PT, R9, R6, P0 ;  /* 0x000000060900720c */ /* 0x000fda0000706470 */
[----:B------:R-:W-:Y:S05]  /*1a30*/  @P0 BRA `(.L_x_193) ;  /* 0x0000000800980947 */ /* 0x000fea0003800000 */
[----:B------:R-:W0:Y:S01]  /*1a40*/  LDC R10, c[0x0][0x3ac] ;  /* 0x0000eb00ff0a7b82 */ /* 0x000e220000000800 */
[----:B------:R-:W-:Y:S01]  /*1a50*/  LOP3.LUT R11, RZ, R16, RZ, 0x33, !PT ;  /* 0x00000010ff0b7212 */ /* 0x000fe200078e33ff */
[----:B------:R-:W-:Y:S06]  /*1a60*/  BSSY.RECONVERGENT B2, `(.L_x_194) ;  /* 0x0000056000027945 */ /* 0x000fec0003800200 */
[----:B------:R-:W1:Y:S01]  /*1a70*/  LDC R8, c[0x0][0x3ac] ;  /* 0x0000eb00ff087b82 */ /* 0x000e620000000800 */
[----:B0-----:R-:W-:-:S04]  /*1a80*/  SHF.L.U32 R10, R10, 0xd, RZ ;  /* 0x0000000d0a0a7819 */ /* 0x001fc800000006ff */
[----:B------:R-:W-:-:S04]  /*1a90*/  LEA R10, R3, R10, 0xd ;  /* 0x0000000a030a7211 */ /* 0x000fc800078e68ff */
[----:B------:R-:W-:Y:S01]  /*1aa0*/  IADD3 R6, PT, PT, -R10, R6, R11 ;  /* 0x000000060a067210 */ /* 0x000fe20007ffe10b */
[----:B-1----:R-:W-:-:S04]  /*1ab0*/  IMAD R11, R8, UR4, RZ ;  /* 0x00000004080b7c24 */ /* 0x002fc8000f8e02ff */
[----:B------:R-:W-:-:S05]  /*1ac0*/  IMAD R6, R11, -0x2000, R6 ;  /* 0xffffe0000b067824 */ /* 0x000fca00078e0206 */
[C---:B------:R-:W-:Y:S02]  /*1ad0*/  ISETP.GE.U32.AND P0, PT, R6.reuse, 0x1e00, PT ;  /* 0x00001e000600780c */ /* 0x040fe40003f06070 */
[----:B------:R-:W-:-:S04]  /*1ae0*/  LEA.HI R6, R6, 0x1, RZ, 0x17 ;  /* 0x0000000106067811 */ /* 0x000fc800078fb8ff */
[----:B------:R-:W-:-:S07]  /*1af0*/  LOP3.LUT R8, R6, 0xf, RZ, 0xc0, !PT ;  /* 0x0000000f06087812 */ /* 0x000fce00078ec0ff */
[----:B------:R-:W-:Y:S05]  /*1b00*/  @!P0 BRA `(.L_x_195) ;  /* 0x00000004002c8947 */ /* 0x000fea0003800000 */
[----:B------:R-:W-:Y:S01]  /*1b10*/  LEA.HI R10, R2, 0x1, RZ, 0x17 ;  /* 0x00000001020a7811 */ /* 0x000fe200078fb8ff */
[----:B------:R-:W-:Y:S01]  /*1b20*/  BSSY.RECONVERGENT B3, `(.L_x_196) ;  /* 0x0000048000037945 */ /* 0x000fe20003800200 */
[----:B------:R-:W-:Y:S02]  /*1b30*/  LOP3.LUT R11, R16, 0x1000, RZ, 0xfc, !PT ;  /* 0x00001000100b7812 */ /* 0x000fe400078efcff */
[----:B------:R-:W-:-:S04]  /*1b40*/  LOP3.LUT R10, R10, 0xfffff0, RZ, 0xc0, !PT ;  /* 0x00fffff00a0a7812 */ /* 0x000fc800078ec0ff */
[----:B------:R-:W-:-:S07]  /*1b50*/  IADD3 R13, PT, PT, -R10, RZ, RZ ;  /* 0x000000ff0a0d7210 */ /* 0x000fce0007ffe1ff */
.L_x_197:
[C---:B------:R-:W-:Y:S02]  /*1b60*/  IADD3 R15, PT, PT, R7.reuse, -0x1000, RZ ;  /* 0xfffff000070f7810 */ /* 0x040fe40007ffe0ff */
[----:B------:R-:W-:-:S03]  /*1b70*/  IADD3 R25, PT, PT, R7, -0xe00, RZ ;  /* 0xfffff20007197810 */ /* 0x000fc60007ffe0ff */
[----:B------:R-:W-:Y:S01]  /*1b80*/  IMAD.WIDE.U32 R14, R15, 0x4, R4 ;  /* 0x000000040f0e7825 */ /* 0x000fe200078e0004 */
[----:B------:R-:W-:-:S04]  /*1b90*/  IADD3 R21, PT, PT, R7, -0xc00, RZ ;  /* 0xfffff40007157810 */ /* 0x000fc80007ffe0ff */
[----:B------:R0:W2:Y:S01]  /*1ba0*/  LDG.E R22, desc[UR6][R14.64] ;  /* 0x000000060e167981 */ /* 0x0000a2000c1e1900 */
[----:B------:R-:W-:-:S04]  /*1bb0*/  IMAD.WIDE.U32 R24, R25, 0x4, R4 ;  /* 0x0000000419187825 */ /* 0x000fc800078e0004 */
[--C-:B------:R-:W-:Y:S01]  /*1bc0*/  IMAD.WIDE.U32 R20, R21, 0x4, R4.reuse ;  /* 0x0000000415147825 */ /* 0x100fe200078e0004 */
[----:B------:R-:W3:Y:S04]  /*1bd0*/  LDG.E R16, desc[UR6][R24.64] ;  /* 0x0000000618107981 */ /* 0x000ee8000c1e1900 */
[----:B------:R1:W4:Y:S01]  /*1be0*/  LDG.E R17, desc[UR6][R20.64] ;  /* 0x0000000614117981 */ /* 0x000322000c1e1900 */
[C---:B------:R-:W-:Y:S02]  /*1bf0*/  IADD3 R19, PT, PT, R7.reuse, -0xa00, RZ ;  /* 0xfffff60007137810 */ /* 0x040fe40007ffe0ff */
[C---:B------:R-:W-:Y:S02]  /*1c00*/  IADD3 R29, PT, PT, R7.reuse, -0x800, RZ ;  /* 0xfffff800071d7810 */ /* 0x040fe40007ffe0ff */
[----:B------:R-:W-:Y:S01]  /*1c10*/  IADD3 R27, PT, PT, R7, -0x600, RZ ;  /* 0xfffffa00071b7810 */ /* 0x000fe20007ffe0ff */
[----:B------:R-:W-:Y:S01]  /*1c20*/  IMAD.WIDE.U32 R18, R19, 0x4, R4 ;  /* 0x0000000413127825 */ /* 0x000fe200078e0004 */
[----:B------:R-:W-:-:S03]  /*1c30*/  IADD3 R12, PT, PT, R7, -0x400, RZ ;  /* 0xfffffc00070c7810 */ /* 0x000fc60007ffe0ff */
[--C-:B------:R-:W-:Y:S01]  /*1c40*/  IMAD.WIDE.U32 R28, R29, 0x4, R4.reuse ;  /* 0x000000041d1c7825 */ /* 0x100fe200078e0004 */
[----:B------:R-:W5:Y:S03]  /*1c50*/  LDG.E R10, desc[UR6][R18.64] ;  /* 0x00000006120a7981 */ /* 0x000f66000c1e1900 */
[----:B0-----:R-:W-:Y:S01]  /*1c60*/  IMAD.WIDE.U32 R14, R27, 0x4, R4 ;  /* 0x000000041b0e7825 */ /* 0x001fe200078e0004 */
[----:B------:R-:W-:-:S03]  /*1c70*/  IADD3 R27, PT, PT, R7, -0x200, RZ ;  /* 0xfffffe00071b7810 */ /* 0x000fc60007ffe0ff */
[--C-:B-1----:R-:W-:Y:S02]  /*1c80*/  IMAD.WIDE.U32 R20, R12, 0x4, R4.reuse ;  /* 0x000000040c147825 */ /* 0x102fe400078e0004 */
[----:B------:R0:W5:Y:S04]  /*1c90*/  LDG.E R12, desc[UR6][R14.64] ;  /* 0x000000060e0c7981 */ /* 0x000168000c1e1900 */
[----:B------:R1:W5:Y:S01]  /*1ca0*/  LDG.E R18, desc[UR6][R28.64] ;  /* 0x000000061c127981 */ /* 0x000362000c1e1900 */
[----:B------:R-:W-:-:S04]  /*1cb0*/  IMAD.WIDE.U32 R24, R7, 0x4, R4 ;  /* 0x0000000407187825 */ /* 0x000fc800078e0004 */
[----:B0-----:R-:W-:Y:S01]  /*1cc0*/  IMAD.WIDE.U32 R14, R27, 0x4, R4 ;  /* 0x000000041b0e7825 */ /* 0x001fe200078e0004 */
[----:B------:R-:W5:Y:S04]  /*1cd0*/  LDG.E R19, desc[UR6][R24.64] ;  /* 0x0000000618137981 */ /* 0x000f68000c1e1900 */
[----:B------:R0:W5:Y:S01]  /*1ce0*/  LDG.E R27, desc[UR6][R20.64] ;  /* 0x00000006141b7981 */ /* 0x000162000c1e1900 */
[----:B-1----:R-:W-:-:S03]  /*1cf0*/  IADD3 R29, PT, PT, R7, 0x200, RZ ;  /* 0x00000200071d7810 */ /* 0x002fc60007ffe0ff */
[----:B------:R1:W5:Y:S01]  /*1d00*/  LDG.E R26, desc[UR6][R14.64] ;  /* 0x000000060e1a7981 */ /* 0x000362000c1e1900 */
[----:B0-----:R-:W-:Y:S01]  /*1d10*/  IADD3 R21, PT, PT, R7, 0x400, RZ ;  /* 0x0000040007157810 */ /* 0x001fe20007ffe0ff */
[----:B------:R-:W-:Y:S01]  /*1d20*/  IMAD.WIDE.U32 R28, R29, 0x4, R4 ;  /* 0x000000041d1c7825 */ /* 0x000fe200078e0004 */
[----:B-1----:R-:W-:-:S05]  /*1d30*/  IADD3 R15, PT, PT, R7, 0x800, RZ ;  /* 0x00000800070f7810 */ /* 0x002fca0007ffe0ff */
[----:B------:R-:W5:Y:S01]  /*1d40*/  LDG.E R28, desc[UR6][R28.64] ;  /* 0x000000061c1c7981 */ /* 0x000f62000c1e1900 */
[----:B------:R-:W-:-:S06]  /*1d50*/  IMAD.WIDE.U32 R14, R15, 0x4, R4 ;  /* 0x000000040f0e7825 */ /* 0x000fcc00078e0004 */
[----:B------:R-:W5:Y:S01]  /*1d60*/  LDG.E R14, desc[UR6][R14.64] ;  /* 0x000000060e0e7981 */ /* 0x000f62000c1e1900 */
[----:B--2---:R-:W-:Y:S01]  /*1d70*/  FADD R25, R22, R23 ;  /* 0x0000001716197221 */ /* 0x004fe20000000000 */
[----:B------:R-:W-:Y:S01]  /*1d80*/  IMAD.WIDE.U32 R22, R21, 0x4, R4 ;  /* 0x0000000415167825 */ /* 0x000fe200078e0004 */
[----:B------:R-:W-:-:S03]  /*1d90*/  IADD3 R21, PT, PT, R7, 0x600, RZ ;  /* 0x0000060007157810 */ /* 0x000fc60007ffe0ff */
[----:B---3--:R-:W-:Y:S02]  /*1da0*/  FADD R16, R25, R16 ;  /* 0x0000001019107221 */ /* 0x008fe40000000000 */
[----:B------:R-:W-:Y:S01]  /*1db0*/  IMAD.WIDE.U32 R20, R21, 0x4, R4 ;  /* 0x0000000415147825 */ /* 0x000fe200078e0004 */
[----:B------:R-:W-:Y:S01]  /*1dc0*/  IADD3 R25, PT, PT, R7, 0xa00, RZ ;  /* 0x00000a0007197810 */ /* 0x000fe20007ffe0ff */
[----:B------:R-:W2:Y:S04]  /*1dd0*/  LDG.E R29, desc[UR6][R22.64] ;  /* 0x00000006161d7981 */ /* 0x000ea8000c1e1900 */
[----:B------:R4:W3:Y:S02]  /*1de0*/  LDG.E R20, desc[UR6][R20.64] ;  /* 0x0000000614147981 */ /* 0x0008e4000c1e1900 */
[----:B----4-:R-:W-:Y:S01]  /*1df0*/  FADD R21, R16, R17 ;  /* 0x0000001110157221 */ /* 0x010fe20000000000 */
[----:B------:R-:W-:Y:S01]  /*1e00*/  IMAD.WIDE.U32 R16, R25, 0x4, R4 ;  /* 0x0000000419107825 */ /* 0x000fe200078e0004 */
[----:B------:R-:W-:-:S05]  /*1e10*/  IADD3 R25, PT, PT, R7, 0xc00, RZ ;  /* 0x00000c0007197810 */ /* 0x000fca0007ffe0ff */
[--C-:B------:R-:W-:Y:S01]  /*1e20*/  IMAD.WIDE.U32 R22, R25, 0x4, R4.reuse ;  /* 0x0000000419167825 */ /* 0x100fe200078e0004 */
[----:B------:R-:W-:Y:S01]  /*1e30*/  IADD3 R25, PT, PT, R7, 0xe00, RZ ;  /* 0x00000e0007197810 */ /* 0x000fe20007ffe0ff */
[----:B------:R-:W4:Y:S04]  /*1e40*/  LDG.E R16, desc[UR6][R16.64] ;  /* 0x0000000610107981 */ /* 0x000f28000c1e1900 */
[----:B------:R-:W-:Y:S01]  /*1e50*/  IMAD.WIDE.U32 R24, R25, 0x4, R4 ;  /* 0x0000000419187825 */ /* 0x000fe200078e0004 */
[----:B------:R-:W4:Y:S05]  /*1e60*/  LDG.E R22, desc[UR6][R22.64] ;  /* 0x0000000616167981 */ /* 0x000f2a000c1e1900 */
[----:B------:R-:W4:Y:S01]  /*1e70*/  LDG.E R24, desc[UR6][R24.64] ;  /* 0x0000000618187981 */ /* 0x000f22000c1e1900 */
[----:B-----5:R-:W-:-:S04]  /*1e80*/  FADD R21, R21, R10 ;  /* 0x0000000a15157221 */ /* 0x020fc80000000000 */
[----:B------:R-:W-:-:S04]  /*1e90*/  FADD R21, R21, R18 ;  /* 0x0000001215157221 */ /* 0x000fc80000000000 */
[----:B------:R-:W-:-:S04]  /*1ea0*/  FADD R12, R21, R12 ;  /* 0x0000000c150c7221 */ /* 0x000fc80000000000 */
[----:B------:R-:W-:-:S04]  /*1eb0*/  FADD R27, R12, R27 ;  /* 0x0000001b0c1b7221 */ /* 0x000fc80000000000 */
[----:B------:R-:W-:-:S04]  /*1ec0*/  FADD R26, R27, R26 ;  /* 0x0000001a1b1a7221 */ /* 0x000fc80000000000 */
[----:B------:R-:W-:-:S04]  /*1ed0*/  FADD R19, R26, R19 ;  /* 0x000000131a137221 */ /* 0x000fc80000000000 */
[----:B------:R-:W-:Y:S01]  /*1ee0*/  FADD R28, R19, R28 ;  /* 0x0000001c131c7221 */ /* 0x000fe20000000000 */
[----:B------:R-:W-:-:S04]  /*1ef0*/  IADD3 R13, PT, PT, R13, 0x10, RZ ;  /* 0x000000100d0d7810 */ /* 0x000fc80007ffe0ff */
[----:B------:R-:W-:Y:S02]  /*1f00*/  ISETP.NE.AND P0, PT, R13, RZ, PT ;  /* 0x000000ff0d00720c */ /* 0x000fe40003f05270 */
[----:B------:R-:W-:Y:S02]  /*1f10*/  IADD3 R11, PT, PT, R11, 0x2000, RZ ;  /* 0x000020000b0b7810 */ /* 0x000fe40007ffe0ff */
[----:B------:R-:W-:Y:S01]  /*1f20*/  IADD3 R7, PT, PT, R7, 0x2000, RZ ;  /* 0x0000200007077810 */ /* 0x000fe20007ffe0ff */
[----:B--2---:R-:W-:-:S04]  /*1f30*/  FADD R29, R28, R29 ;  /* 0x0000001d1c1d7221 */ /* 0x004fc80000000000 */
[----:B---3--:R-:W-:-:S04]  /*1f40*/  FADD R29, R29, R20 ;  /* 0x000000141d1d7221 */ /* 0x008fc80000000000 */
[----:B------:R-:W-:-:S04]  /*1f50*/  FADD R29, R29, R14 ;  /* 0x0000000e1d1d7221 */ /* 0x000fc80000000000 */
[----:B----4-:R-:W-:-:S04]  /*1f60*/  FADD R29, R29, R16 ;  /* 0x000000101d1d7221 */ /* 0x010fc80000000000 */
[----:B------:R-:W-:-:S04]  /*1f70*/  FADD R29, R29, R22 ;  /* 0x000000161d1d7221 */ /* 0x000fc80000000000 */
[----:B------:R-:W-:Y:S01]  /*1f80*/  FADD R23, R29, R24 ;  /* 0x000000181d177221 */ /* 0x000fe20000000000 */
[----:B------:R-:W-:Y:S06]  /*1f90*/  @P0 BRA `(.L_x_197) ;  /* 0xfffffff800f00947 */ /* 0x000fec000383ffff */
[----:B------:R-:W-:Y:S05]  /*1fa0*/  BSYNC.RECONVERGENT B3 ;  /* 0x0000000000037941 */ /* 0x000fea0003800200 */
.L_x_196:
[----:B------:R-:W-:-:S07]  /*1fb0*/  IADD3 R16, PT, PT, R11, -0x1000, RZ ;  /* 0xfffff0000b107810 */ /* 0x000fce0007ffe0ff */
.L_x_195:
[----:B------:R-:W-:Y:S05]  /*1fc0*/  BSYNC.RECONVERGENT B2 ;  /* 0x0000000000027941 */ /* 0x000fea0003800200 */
.L_x_194:
[----:B------:R-:W-:-:S13]  /*1fd0*/  ISETP.NE.AND P0, PT, R8, RZ, PT ;  /* 0x000000ff0800720c */ /* 0x000fda0003f05270 */
[----:B------:R-:W-:Y:S05]  /*1fe0*/  @!P0 BRA `(.L_x_193) ;  /* 0x00000004002c8947 */ /* 0x000fea0003800000 */
[----:B------:R-:W-:Y:S01]  /*1ff0*/  ISETP.GE.U32.AND P0, PT, R8, 0x8, PT ;  /* 0x000000080800780c */ /* 0x000fe20003f06070 */
[----:B------:R-:W-:Y:S01]  /*2000*/  BSSY.RECONVERGENT B2, `(.L_x_198) ;  /* 0x0000025000027945 */ /* 0x000fe20003800200 */
[----:B------:R-:W-:-:S04]  /*2010*/  LOP3.LUT R22, R6, 0x7, RZ, 0xc0, !PT ;  /* 0x0000000706167812 */ /* 0x000fc800078ec0ff */
[----:B------:R-:W-:-:S07]  /*2020*/  ISETP.NE.AND P1, PT, R22, RZ, PT ;  /* 0x000000ff1600720c */ /* 0x000fce0003f25270 */
[----:B------:R-:W-:Y:S06]  /*2030*/  @!P0 BRA `(.L_x_199) ;  /* 0x0000000000848947 */ /* 0x000fec0003800000 */
[----:B------:R-:W-:-:S04]  /*2040*/  IADD3 R7, PT, PT, R16, R9, RZ ;  /* 0x0000000910077210 */ /* 0x000fc80007ffe0ff */
[C---:B------:R-:W-:Y:S01]  /*2050*/  IADD3 R21, PT, PT, R7.reuse, 0x200, RZ ;  /* 0x0000020007157810 */ /* 0x040fe20007ffe0ff */
[C---:B------:R-:W-:Y:S01]  /*2060*/  IMAD.WIDE.U32 R14, R7.reuse, 0x4, R4 ;  /* 0x00000004070e7825 */ /* 0x040fe200078e0004 */
[----:B------:R-:W-:-:S03]  /*2070*/  IADD3 R19, PT, PT, R7, 0x400, RZ ;  /* 0x0000040007137810 */ /* 0x000fc60007ffe0ff */
[--C-:B------:R-:W-:Y:S01]  /*2080*/  IMAD.WIDE.U32 R20, R21, 0x4, R4.reuse ;  /* 0x0000000415147825 */ /* 0x100fe200078e0004 */
[----:B------:R0:W2:Y:S01]  /*2090*/  LDG.E R8, desc[UR6][R14.64] ;  /* 0x000000060e087981 */ /* 0x0000a2000c1e1900 */
[----:B------:R-:W-:Y:S02]  /*20a0*/  IADD3 R11, PT, PT, R7, 0x600, RZ ;  /* 0x00000600070b7810 */ /* 0x000fe40007ffe0ff */
[--C-:B------:R-:W-:Y:S01]  /*20b0*/  IMAD.WIDE.U32 R18, R19, 0x4, R4.reuse ;  /* 0x0000000413127825 */ /* 0x100fe200078e0004 */
[----:B------:R1:W3:Y:S01]  /*20c0*/  LDG.E R17, desc[UR6][R20.64] ;  /* 0x0000000614117981 */ /* 0x0002e2000c1e1900 */
[----:B------:R-:W-:Y:S02]  /*20d0*/  IADD3 R13, PT, PT, R7, 0x800, RZ ;  /* 0x00000800070d7810 */ /* 0x000fe40007ffe0ff */
[--C-:B------:R-:W-:Y:S01]  /*20e0*/  IMAD.WIDE.U32 R10, R11, 0x4, R4.reuse ;  /* 0x000000040b0a7825 */ /* 0x100fe200078e0004 */
[----:B------:R-:W-:Y:S01]  /*20f0*/  IADD3 R25, PT, PT, R7, 0xa00, RZ ;  /* 0x00000a0007197810 */ /* 0x000fe20007ffe0ff */
[----:B------:R-:W4:Y:S02]  /*2100*/  LDG.E R18, desc[UR6][R18.64] ;  /* 0x0000000612127981 */ /* 0x000f24000c1e1900 */
[--C-:B------:R-:W-:Y:S01]  /*2110*/  IMAD.WIDE.U32 R12, R13, 0x4, R4.reuse ;  /* 0x000000040d0c7825 */ /* 0x100fe200078e0004 */
[----:B------:R-:W-:Y:S01]  /*2120*/  IADD3 R27, PT, PT, R7, 0xc00, RZ ;  /* 0x00000c00071b7810 */ /* 0x000fe20007ffe0ff */
[----:B------:R-:W5:Y:S02]  /*2130*/  LDG.E R10, desc[UR6][R10.64] ;  /* 0x000000060a0a7981 */ /* 0x000f64000c1e1900 */
[--C-:B0-----:R-:W-:Y:S01]  /*2140*/  IMAD.WIDE.U32 R14, R25, 0x4, R4.reuse ;  /* 0x00000004190e7825 */ /* 0x101fe200078e0004 */
[----:B------:R-:W-:Y:S01]  /*2150*/  IADD3 R25, PT, PT, R7, 0xe00, RZ ;  /* 0x00000e0007197810 */ /* 0x000fe20007ffe0ff */
[----:B------:R-:W5:Y:S02]  /*2160*/  LDG.E R12, desc[UR6][R12.64] ;  /* 0x000000060c0c7981 */ /* 0x000f64000c1e1900 */
[----:B-1----:R-:W-:-:S02]  /*2170*/  IMAD.WIDE.U32 R20, R27, 0x4, R4 ;  /* 0x000000041b147825 */ /* 0x002fc400078e0004 */
[----:B------:R-:W5:Y:S02]  /*2180*/  LDG.E R15, desc[UR6][R14.64] ;  /* 0x000000060e0f7981 */ /* 0x000f64000c1e1900 */
[----:B------:R-:W-:Y:S02]  /*2190*/  IMAD.WIDE.U32 R24, R25, 0x4, R4 ;  /* 0x0000000419187825 */ /* 0x000fe400078e0004 */
        /* <DEDUP_REMOVED lines=11> */
.L_x_199:
[----:B------:R-:W-:Y:S05]  /*2250*/  BSYNC.RECONVERGENT B2 ;  /* 0x0000000000027941 */ /* 0x000fea0003800200 */
.L_x_198:
[----:B------:R-:W-:Y:S05]  /*2260*/  @!P1 BRA `(.L_x_193) ;  /* 0x00000000008c9947 */ /* 0x000fea0003800000 */
[----:B------:R-:W-:Y:S01]  /*2270*/  ISETP.GE.U32.AND P0, PT, R22, 0x4, PT ;  /* 0x000000041600780c */ /* 0x000fe20003f06070 */
[----:B------:R-:W-:Y:S01]  /*2280*/  BSSY.RECONVERGENT B2, `(.L_x_200) ;  /* 0x0000014000027945 */ /* 0x000fe20003800200 */
[----:B------:R-:W-:-:S11]  /*2290*/  LOP3.LUT P1, RZ, R6, 0x3, RZ, 0xc0, !PT ;  /* 0x0000000306ff7812 */ /* 0x000fd6000782c0ff */
[----:B------:R-:W-:Y:S05]  /*22a0*/  @!P0 BRA `(.L_x_201) ;  /* 0x0000000000448947 */ /* 0x000fea0003800000 */
[----:B------:R-:W-:-:S04]  /*22b0*/  IADD3 R11, PT, PT, R16, R9, RZ ;  /* 0x00000009100b7210 */ /* 0x000fc80007ffe0ff */
[C---:B------:R-:W-:Y:S01]  /*22c0*/  IADD3 R9, PT, PT, R11.reuse, 0x200, RZ ;  /* 0x000002000b097810 */ /* 0x040fe20007ffe0ff */
[C---:B------:R-:W-:Y:S01]  /*22d0*/  IMAD.WIDE.U32 R6, R11.reuse, 0x4, R4 ;  /* 0x000000040b067825 */ /* 0x040fe200078e0004 */
[----:B------:R-:W-:-:S03]  /*22e0*/  IADD3 R13, PT, PT, R11, 0x400, RZ ;  /* 0x000004000b0d7810 */ /* 0x000fc60007ffe0ff */
[--C-:B------:R-:W-:Y:S01]  /*22f0*/  IMAD.WIDE.U32 R8, R9, 0x4, R4.reuse ;  /* 0x0000000409087825 */ /* 0x100fe200078e0004 */
[----:B------:R-:W-:Y:S01]  /*2300*/  IADD3 R15, PT, PT, R11, 0x600, RZ ;  /* 0x000006000b0f7810 */ /* 0x000fe20007ffe0ff */
[----:B------:R-:W2:Y:S02]  /*2310*/  LDG.E R6, desc[UR6][R6.64] ;  /* 0x0000000606067981 */ /* 0x000ea4000c1e1900 */
[--C-:B------:R-:W-:Y:S02]  /*2320*/  IMAD.WIDE.U32 R10, R13, 0x4, R4.reuse ;  /* 0x000000040d0a7825 */ /* 0x100fe400078e0004 */
[----:B------:R-:W3:Y:S02]  /*2330*/  LDG.E R8, desc[UR6][R8.64] ;  /* 0x0000000608087981 */ /* 0x000ee4000c1e1900 */
[----:B------:R-:W-:Y:S02]  /*2340*/  IMAD.WIDE.U32 R12, R15, 0x4, R4 ;  /* 0x000000040f0c7825 */ /* 0x000fe400078e0004 */
[----:B------:R-:W4:Y:S04]  /*2350*/  LDG.E R10, desc[UR6][R10.64] ;  /* 0x000000060a0a7981 */ /* 0x000f28000c1e1900 */
[----:B------:R-:W5:Y:S01]  /*2360*/  LDG.E R12, desc[UR6][R12.64] ;  /* 0x000000060c0c7981 */ /* 0x000f62000c1e1900 */
[----:B------:R-:W-:Y:S01]  /*2370*/  IADD3 R16, PT, PT, R16, 0x800, RZ ;  /* 0x0000080010107810 */ /* 0x000fe20007ffe0ff */
[----:B--2---:R-:W-:-:S04]  /*2380*/  FADD R23, R23, R6 ;  /* 0x0000000617177221 */ /* 0x004fc80000000000 */
[----:B---3--:R-:W-:-:S04]  /*2390*/  FADD R23, R23, R8 ;  /* 0x0000000817177221 */ /* 0x008fc80000000000 */
[----:B----4-:R-:W-:-:S04]  /*23a0*/  FADD R23, R23, R10 ;  /* 0x0000000a17177221 */ /* 0x010fc80000000000 */
[----:B-----5:R-:W-:-:S07]  /*23b0*/  FADD R23, R23, R12 ;  /* 0x0000000c17177221 */ /* 0x020fce0000000000 */
.L_x_201:
[----:B------:R-:W-:Y:S05]  /*23c0*/  BSYNC.RECONVERGENT B2 ;  /* 0x0000000000027941 */ /* 0x000fea0003800200 */
.L_x_200:
[----:B------:R-:W-:Y:S05]  /*23d0*/  @!P1 BRA `(.L_x_193) ;  /* 0x0000000000309947 */ /* 0x000fea0003800000 */
[----:B------:R-:W-:Y:S02]  /*23e0*/  LOP3.LUT R2, R2, 0xffff, RZ, 0xc0, !PT ;  /* 0x0000ffff02027812 */ /* 0x000fe400078ec0ff */
[----:B------:R-:W-:Y:S02]  /*23f0*/  IADD3 R9, PT, PT, R16, R0, RZ ;  /* 0x0000000010097210 */ /* 0x000fe40007ffe0ff */
[----:B------:R-:W-:-:S04]  /*2400*/  LEA.HI R2, R2, 0x1, RZ, 0x17 ;  /* 0x0000000102027811 */ /* 0x000fc800078fb8ff */
[----:B------:R-:W-:-:S04]  /*2410*/  LOP3.LUT R2, R2, 0x3, RZ, 0xc0, !PT ;  /* 0x0000000302027812 */ /* 0x000fc800078ec0ff */
[----:B------:R-:W-:-:S07]  /*2420*/  IADD3 R2, PT, PT, -R2, RZ, RZ ;  /* 0x000000ff02027210 */ /* 0x000fce0007ffe1ff */
.L_x_202:
[----:B------:R-:W-:-:S06]  /*2430*/  IMAD.WIDE.U32 R6, R9, 0x4, R4 ;  /* 0x0000000409067825 */ /* 0x000fcc00078e0004 */
[----:B------:R-:W2:Y:S01]  /*2440*/  LDG.E R6, desc[UR6][R6.64] ;  /* 0x0000000606067981 */ /* 0x000ea2000c1e1900 */
[----:B------:R-:W-:Y:S02]  /*2450*/  IADD3 R2, PT, PT, R2, 0x1, RZ ;  /* 0x0000000102027810 */ /* 0x000fe40007ffe0ff */
[----:B------:R-:W-:Y:S02]  /*2460*/  IADD3 R9, PT, PT, R9, 0x200, RZ ;  /* 0x0000020009097810 */ /* 0x000fe40007ffe0ff */
[----:B------:R-:W-:Y:S01]  /*2470*/  ISETP.NE.AND P0, PT, R2, RZ, PT ;  /* 0x000000ff0200720c */ /* 0x000fe20003f05270 */
[----:B--2---:R-:W-:-:S12]  /*2480*/  FADD R23, R6, R23 ;  /* 0x0000001706177221 */ /* 0x004fd80000000000 */
[----:B------:R-:W-:Y:S05]  /*2490*/  @P0 BRA `(.L_x_202) ;  /* 0xfffffffc00e40947 */ /* 0x000fea000383ffff */
.L_x_193:
[----:B------:R-:W-:Y:S05]  /*24a0*/  BSYNC.RECONVERGENT B1 ;  /* 0x0000000000017941 */ /* 0x000fea0003800200 */
.L_x_190:
        /* <DEDUP_REMOVED lines=33> */
[----:B------:R-:W1:Y:S04]  /*26c0*/  LDS.128 R8, [UR4+0x20] ;  /* 0x00002004ff087984 */ /* 0x000e680008000c00 */
[----:B--2---:R-:W2:Y:S04]  /*26d0*/  LDS.128 R4, [UR4+0x30] ;  /* 0x00003004ff047984 */ /* 0x004ea80008000c00 */
        /* <DEDUP_REMOVED lines=16> */
.L_x_189:
[----:B------:R-:W-:Y:S05]  /*27e0*/  BSYNC.RECONVERGENT B0 ;  /* 0x0000000000007941 */ /* 0x000fea0003800200 */
.L_x_173:
[----:B------:R-:W-:Y:S05]  /*27f0*/  @P0 EXIT ;  /* 0x000000000000094d */ /* 0x000fea0003800000 */
[----:B012---:R-:W0:Y:S02]  /*2800*/  LDC.64 R4, c[0x0][0x388] ;  /* 0x0000e200ff047b82 */ /* 0x007e240000000a00 */
[----:B0-----:R-:W-:-:S05]  /*2810*/  IMAD.WIDE.U32 R2, R3, 0x4, R4 ;  /* 0x0000000403027825 */ /* 0x001fca00078e0004 */
[----:B------:R-:W-:Y:S01]  /*2820*/  STG.E desc[UR6][R2.64], R20 ;  /* 0x0000001402007986 */ /* 0x000fe2000c101906 */
[----:B------:R-:W-:Y:S05]  /*2830*/  EXIT ;  /* 0x000000000000794d */ /* 0x000fea0003800000 */
.L_x_203:
        /* <DEDUP_REMOVED lines=12> */
.L_x_290:


//--------------------- .text._ZN3cub18CUB_300001_SM_10006detail6reduce28DeviceReduceSingleTileKernelINS2_10policy_hubIfjN4cuda3std3__44plusIfEEE10Policy1000EN6thrust24THRUST_300001_SM_1000_NS6detail15normal_iteratorINSD_10device_ptrIfEEEEPfjS9_ffNS7_10__identityEEEvT0_T1_T2_T3_T4_T6_ --------------------------
	.section	.text._ZN3cub18CUB_300001_SM_10006detail6reduce28DeviceReduceSingleTileKernelINS2_10policy_hubIfjN4cuda3std3__44plusIfEEE10Policy1000EN6thrust24THRUST_300001_SM_1000_NS6detail15normal_iteratorINSD_10device_ptrIfEEEEPfjS9_ffNS7_10__identityEEEvT0_T1_T2_T3_T4_T6_,"ax",@progbits
	.align	128
        .global         _ZN3cub18CUB_300001_SM_10006detail6reduce28DeviceReduceSingleTileKernelINS2_10policy_hubIfjN4cuda3std3__44plusIfEEE10Policy1000EN6thrust24THRUST_300001_SM_1000_NS6detail15normal_iteratorINSD_10device_ptrIfEEEEPfjS9_ffNS7_10__identityEEEvT0_T1_T2_T3_T4_T6_
        .type           _ZN3cub18CUB_300001_SM_10006detail6reduce28DeviceReduceSingleTileKernelINS2_10policy_hubIfjN4cuda3std3__44plusIfEEE10Policy1000EN6thrust24THRUST_300001_SM_1000_NS6detail15normal_iteratorINSD_10device_ptrIfEEEEPfjS9_ffNS7_10__identityEEEvT0_T1_T2_T3_T4_T6_,@function
        .size           _ZN3cub18CUB_300001_SM_10006detail6reduce28DeviceReduceSingleTileKernelINS2_10policy_hubIfjN4cuda3std3__44plusIfEEE10Policy1000EN6thrust24THRUST_300001_SM_1000_NS6detail15normal_iteratorINSD_10device_ptrIfEEEEPfjS9_ffNS7_10__identityEEEvT0_T1_T2_T3_T4_T6_,(.L_x_291 - _ZN3cub18CUB_300001_SM_10006detail6reduce28DeviceReduceSingleTileKernelINS2_10policy_hubIfjN4cuda3std3__44plusIfEEE10Policy1000EN6thrust24THRUST_300001_SM_1000_NS6detail15normal_iteratorINSD_10device_ptrIfEEEEPfjS9_ffNS7_10__identityEEEvT0_T1_T2_T3_T4_T6_)
        .other          _ZN3cub18CUB_300001_SM_10006detail6reduce28DeviceReduceSingleTileKernelINS2_10policy_hubIfjN4cuda3std3__44plusIfEEE10Policy1000EN6thrust24THRUST_300001_SM_1000_NS6detail15normal_iteratorINSD_10device_ptrIfEEEEPfjS9_ffNS7_10__identityEEEvT0_T1_T2_T3_T4_T6_,@"STO_CUDA_ENTRY STV_DEFAULT"
_ZN3cub18CUB_300001_SM_10006detail6reduce28DeviceReduceSingleTileKernelINS2_10policy_hubIfjN4cuda3std3__44plusIfEEE10Policy1000EN6thrust24THRUST_300001_SM_1000_NS6detail15normal_iteratorINSD_10device_ptrIfEEEEPfjS9_ffNS7_10__identityEEEvT0_T1_T2_T3_T4_T6_:
.text._ZN3cub18CUB_300001_SM_10006detail6reduce28DeviceReduceSingleTileKernelINS2_10policy_hubIfjN4cuda3std3__44plusIfEEE10Policy1000EN6thrust24THRUST_300001_SM_1000_NS6detail15normal_iteratorINSD_10device_ptrIfEEEEPfjS9_ffNS7_10__identityEEEvT0_T1_T2_T3_T4_T6_:
        /* <DEDUP_REMOVED lines=13> */
.L_x_204:
[----:B------:R-:W-:Y:S01]  /*00d0*/  ISETP.GT.U32.AND P0, PT, R4, 0x1fff, PT ;  /* 0x00001fff0400780c */ /* 0x000fe20003f04070 */
[----:B------:R-:W-:-:S12]  /*00e0*/  BSSY.RECONVERGENT B0, `(.L_x_205) ;  /* 0x000022c000007945 */ /* 0x000fd80003800200 */
[----:B------:R-:W-:Y:S05]  /*00f0*/  @P0 BRA `(.L_x_206) ;  /* 0x0000001000000947 */ /* 0x000fea0003800000 */
[----:B------:R-:W0:Y:S01]  /*0100*/  S2R R5, SR_TID.X ;  /* 0x0000000000057919 */ /* 0x000e220000002100 */
[----:B------:R-:W-:Y:S01]  /*0110*/  BSSY.RECONVERGENT B1, `(.L_x_207) ;  /* 0x0000009000017945 */ /* 0x000fe20003800200 */
[----:B------:R-:W-:Y:S01]  /*0120*/  HFMA2 R0, -RZ, RZ, 0, 0 ;  /* 0x00000000ff007431 */ /* 0x000fe200000001ff */
[----:B0-----:R-:W-:Y:S02]  /*0130*/  ISETP.GE.U32.AND P0, PT, R5, R4, PT ;  /* 0x000000040500720c */ /* 0x001fe40003f06070 */
[----:B------:R-:W-:-:S11]  /*0140*/  MOV R7, R5 ;  /* 0x0000000500077202 */ /* 0x000fd60000000f00 */
[----:B------:R-:W-:Y:S05]  /*0150*/  @P0 BRA `(.L_x_208) ;  /* 0x0000000000100947 */ /* 0x000fea0003800000 */
[----:B------:R-:W0:Y:S02]  /*0160*/  LDC.64 R2, c[0x0][0x380] ;  /* 0x0000e000ff027b82 */ /* 0x000e240000000a00 */
[----:B0-----:R-:W-:-:S05]  /*0170*/  IMAD.WIDE.U32 R2, R5, 0x4, R2 ;  /* 0x0000000405027825 */ /* 0x001fca00078e0002 */
[----:B------:R0:W5:Y:S01]  /*0180*/  LDG.E R0, desc[UR6][R2.64] ;  /* 0x0000000602007981 */ /* 0x000162000c1e1900 */
[----:B------:R-:W-:-:S07]  /*0190*/  IADD3 R7, PT, PT, R5, 0x200, RZ ;  /* 0x0000020005077810 */ /* 0x000fce0007ffe0ff */
.L_x_208:
[----:B------:R-:W-:Y:S05]  /*01a0*/  BSYNC.RECONVERGENT B1 ;  /* 0x0000000000017941 */ /* 0x000fea0003800200 */
.L_x_207:
[----:B------:R-:W-:Y:S01]  /*01b0*/  ISETP.GE.U32.AND P0, PT, R7, R4, PT ;  /* 0x000000040700720c */ /* 0x000fe20003f06070 */
[----:B------:R-:W-:-:S12]  /*01c0*/  BSSY.RECONVERGENT B1, `(.L_x_209) ;  /* 0x0000070000017945 */ /* 0x000fd80003800200 */
[----:B------:R-:W-:Y:S05]  /*01d0*/  @P0 BRA `(.L_x_210) ;  /* 0x0000000400b80947 */ /* 0x000fea0003800000 */
[----:B0-----:R-:W-:Y:S01]  /*01e0*/  LOP3.LUT R3, RZ, R7, RZ, 0x33, !PT ;  /* 0x00000007ff037212 */ /* 0x001fe200078e33ff */
[----:B------:R-:W-:Y:S03]  /*01f0*/  BSSY.RECONVERGENT B2, `(.L_x_211) ;  /* 0x0000033000027945 */ /* 0x000fe60003800200 */
[----:B------:R-:W-:-:S04]  /*0200*/  IADD3 R3, PT, PT, R3, R4, RZ ;  /* 0x0000000403037210 */ /* 0x000fc80007ffe0ff */
        /* <DEDUP_REMOVED lines=9> */
[----:B------:R-:W-:-:S04]  /*02a0*/  IADD3 R2, P0, PT, R2, 0x4000, RZ ;  /* 0x0000400002027810 */ /* 0x000fc80007f1e0ff */
[----:B------:R-:W-:-:S09]  /*02b0*/  IADD3.X R3, PT, PT, RZ, R3, RZ, P0, !PT ;  /* 0x00000003ff037210 */ /* 0x000fd200007fe4ff */
.L_x_213:
        /* <DEDUP_REMOVED lines=19> */
[----:B0-----:R-:W-:-:S04]  /*03f0*/  IADD3 R2, P2, PT, R2, 0x8000, RZ ;  /* 0x0000800002027810 */ /* 0x001fc80007f5e0ff */
[----:B------:R-:W-:Y:S01]  /*0400*/  IADD3.X R3, PT, PT, RZ, R3, RZ, P2, !PT ;  /* 0x00000003ff037210 */ /* 0x000fe200017fe4ff */
        /* <DEDUP_REMOVED lines=17> */
.L_x_212:
[----:B------:R-:W-:Y:S05]  /*0520*/  BSYNC.RECONVERGENT B2 ;  /* 0x0000000000027941 */ /* 0x000fea0003800200 */
.L_x_211:
[----:B------:R-:W-:Y:S05]  /*0530*/  @!P1 BRA `(.L_x_210) ;  /* 0x0000000000e09947 */ /* 0x000fea0003800000 */
[----:B------:R-:W-:Y:S01]  /*0540*/  ISETP.GE.U32.AND P0, PT, R22, 0x8, PT ;  /* 0x000000081600780c */ /* 0x000fe20003f06070 */
[----:B------:R-:W-:Y:S01]  /*0550*/  BSSY.RECONVERGENT B2, `(.L_x_214) ;  /* 0x0000017000027945 */ /* 0x000fe20003800200 */
[----:B------:R-:W-:-:S04]  /*0560*/  LOP3.LUT R10, R6, 0x7, RZ, 0xc0, !PT ;  /* 0x00000007060a7812 */ /* 0x000fc800078ec0ff */
[----:B------:R-:W-:-:S07]  /*0570*/  ISETP.NE.AND P1, PT, R10, RZ, PT ;  /* 0x000000ff0a00720c */ /* 0x000fce0003f25270 */
[----:B------:R-:W-:Y:S06]  /*0580*/  @!P0 BRA `(.L_x_215) ;  /* 0x00000000004c8947 */ /* 0x000fec0003800000 */
[----:B------:R-:W0:Y:S02]  /*0590*/  LDC.64 R2, c[0x0][0x380] ;  /* 0x0000e000ff027b82 */ /* 0x000e240000000a00 */
[----:B0-----:R-:W-:-:S05]  /*05a0*/  IMAD.WIDE.U32 R2, R7, 0x4, R2 ;  /* 0x0000000407027825 */ /* 0x001fca00078e0002 */
        /* <DEDUP_REMOVED lines=17> */
.L_x_215:
[----:B------:R-:W-:Y:S05]  /*06c0*/  BSYNC.RECONVERGENT B2 ;  /* 0x0000000000027941 */ /* 0x000fea0003800200 */
.L_x_214:
        /* <DEDUP_REMOVED lines=17> */
.L_x_217:
[----:B------:R-:W-:Y:S05]  /*07e0*/  BSYNC.RECONVERGENT B2 ;  /* 0x0000000000027941 */ /* 0x000fea0003800200 */
.L_x_216:
[----:B------:R-:W-:Y:S05]  /*07f0*/  @!P1 BRA `(.L_x_210) ;  /* 0x0000000000309947 */ /* 0x000fea0003800000 */
[----:B------:R-:W0:Y:S01]  /*0800*/  LDC.64 R2, c[0x0][0x380] ;  /* 0x0000e000ff027b82 */ /* 0x000e220000000a00 */
[----:B------:R-:W-:Y:S01]  /*0810*/  IADD3 R6, PT, PT, -R6, RZ, RZ ;  /* 0x000000ff06067210 */ /* 0x000fe20007ffe1ff */
[----:B0-----:R-:W-:-:S05]  /*0820*/  IMAD.WIDE.U32 R2, R7, 0x4, R2 ;  /* 0x0000000407027825 */ /* 0x001fca00078e0002 */
[----:B------:R-:W-:-:S07]  /*0830*/  MOV R7, R3 ;  /* 0x0000000300077202 */ /* 0x000fce0000000f00 */
.L_x_218:
[----:B------:R-:W-:-:S06]  /*0840*/  MOV R3, R7 ;  /* 0x0000000700037202 */ /* 0x000fcc0000000f00 */
[----:B------:R0:W2:Y:S01]  /*0850*/  LDG.E R3, desc[UR6][R2.64] ;  /* 0x0000000602037981 */ /* 0x0000a2000c1e1900 */
[----:B------:R-:W-:-:S04]  /*0860*/  IADD3 R6, PT, PT, R6, 0x1, RZ ;  /* 0x0000000106067810 */ /* 0x000fc80007ffe0ff */
[----:B------:R-:W-:Y:S02]  /*0870*/  ISETP.NE.AND P0, PT, R6, RZ, PT ;  /* 0x000000ff0600720c */ /* 0x000fe40003f05270 */
[----:B0-----:R-:W-:-:S04]  /*0880*/  IADD3 R2, P1, PT, R2, 0x800, RZ ;  /* 0x0000080002027810 */ /* 0x001fc80007f3e0ff */
[----:B------:R-:W-:Y:S01]  /*0890*/  IADD3.X R7, PT, PT, RZ, R7, RZ, P1, !PT ;  /* 0x00000007ff077210 */ /* 0x000fe20000ffe4ff */
[----:B--2--5:R-:W-:-:S06]  /*08a0*/  FADD R0, R3, R0 ;  /* 0x0000000003007221 */ /* 0x024fcc0000000000 */
[----:B------:R-:W-:Y:S05]  /*08b0*/  @P0 BRA `(.L_x_218) ;  /* 0xfffffffc00e00947 */ /* 0x000fea000383ffff */
.L_x_210:
[----:B------:R-:W-:Y:S05]  /*08c0*/  BSYNC.RECONVERGENT B1 ;  /* 0x0000000000017941 */ /* 0x000fea0003800200 */
.L_x_209:
[----:B------:R-:W-:Y:S02]  /*08d0*/  ISETP.GE.U32.AND P0, PT, R4, 0x200, PT ;  /* 0x000002000400780c */ /* 0x000fe40003f06070 */
        /* <DEDUP_REMOVED lines=36> */
[----:B------:R-:W3:Y:S04]  /*0b20*/  LDS.128 R8, [UR4+0x30] ;  /* 0x00003004ff087984 */ /* 0x000ee80008000c00 */
[----:B------:R-:W4:Y:S01]  /*0b30*/  LDS.128 R16, [UR4+0x40] ;  /* 0x00004004ff107984 */ /* 0x000f220008000c00 */
[----:B0-----:R-:W-:-:S04]  /*0b40*/  FADD R5, R0, R5 ;  /* 0x0000000500057221 */ /* 0x001fc80000000000 */
        /* <DEDUP_REMOVED lines=9> */
[----:B------:R-:W-:-:S04]  /*0be0*/  FADD R11, R10, R11 ;  /* 0x0000000b0a0b7221 */ /* 0x000fc80000000000 */
[----:B----4-:R-:W-:-:S04]  /*0bf0*/  FADD R16, R11, R16 ;  /* 0x000000100b107221 */ /* 0x010fc80000000000 */
[----:B------:R-:W-:-:S04]  /*0c00*/  FADD R17, R16, R17 ;  /* 0x0000001110117221 */ /* 0x000fc80000000000 */
[----:B------:R-:W-:-:S04]  /*0c10*/  FADD R18, R17, R18 ;  /* 0x0000001211127221 */ /* 0x000fc80000000000 */
[----:B------:R-:W-:Y:S01]  /*0c20*/  FADD R0, R18, R19 ;  /* 0x0000001312007221 */ /* 0x000fe20000000000 */
[----:B------:R-:W-:Y:S06]  /*0c30*/  BRA `(.L_x_220) ;  /* 0x0000001400d87947 */ /* 0x000fec0003800000 */
.L_x_219:
[----:B------:R-:W1:Y:S01]  /*0c40*/  S2R R6, SR_LANEID ;  /* 0x0000000000067919 */ /* 0x000e620000000000 */
[----:B------:R-:W-:-:S04]  /*0c50*/  LOP3.LUT R0, R5, 0x3e0, RZ, 0xc0, !PT ;  /* 0x000003e005007812 */ /* 0x000fc800078ec0ff */
[----:B0-----:R-:W-:Y:S02]  /*0c60*/  IADD3 R3, PT, PT, R0, 0x20, RZ ;  /* 0x0000002000037810 */ /* 0x001fe40007ffe0ff */
[----:B------:R-:W-:Y:S02]  /*0c70*/  LOP3.LUT R7, RZ, R0, RZ, 0x33, !PT ;  /* 0x00000000ff077212 */ /* 0x000fe400078e33ff */
[-C--:B------:R-:W-:Y:S02]  /*0c80*/  ISETP.GT.U32.AND P0, PT, R3, R4.reuse, PT ;  /* 0x000000040300720c */ /* 0x080fe40003f04070 */
        /* <DEDUP_REMOVED lines=40> */
[----:B------:R-:W0:Y:S04]  /*0f10*/  LDS.128 R20, [UR4+0x10] ;  /* 0x00001004ff147984 */ /* 0x000e280008000c00 */
        /* <DEDUP_REMOVED lines=30> */
.L_x_206:
[----:B------:R-:W0:Y:S01]  /*1100*/  S2R R0, SR_TID.X ;  /* 0x0000000000007919 */ /* 0x000e220000002100 */
[----:B------:R-:W1:Y:S02]  /*1110*/  LDCU.64 UR4, c[0x0][0x380] ;  /* 0x00007000ff0477ac */ /* 0x000e640008000a00 */
[----:B-1----:R-:W-:Y:S02]  /*1120*/  MOV R12, UR4 ;  /* 0x00000004000c7c02 */ /* 0x002fe40008000f00 */
[----:B------:R-:W-:-:S03]  /*1130*/  MOV R13, UR5 ;  /* 0x00000005000d7c02 */ /* 0x000fc60008000f00 */
        /* <DEDUP_REMOVED lines=17> */
[----:B------:R-:W-:Y:S01]  /*1250*/  UMOV UR4, 0x2000 ;  /* 0x0000200000047882 */ /* 0x000fe20000000000 */
[----:B--2---:R-:W-:Y:S01]  /*1260*/  FADD R20, R20, R21 ;  /* 0x0000001514147221 */ /* 0x004fe20000000000 */
[----:B------:R-:W-:-:S04]  /*1270*/  IADD3 R21, PT, PT, R4, -0x2000, RZ ;  /* 0xffffe00004157810 */ /* 0x000fc80007ffe0ff */
[----:B------:R-:W-:Y:S01]  /*1280*/  ISETP.GE.U32.AND P0, PT, R21, 0x2000, PT ;  /* 0x000020001500780c */ /* 0x000fe20003f06070 */
[----:B---3--:R-:W-:Y:S01]  /*1290*/  FADD R6, R6, R7 ;  /* 0x0000000706067221 */ /* 0x008fe20000000000 */
[----:B----4-:R-:W-:-:S04]  /*12a0*/  FADD R9, R8, R9 ;  /* 0x0000000908097221 */ /* 0x010fc80000000000 */
[----:B------:R-:W-:Y:S01]  /*12b0*/  FADD R6, R6, R9 ;  /* 0x0000000906067221 */ /* 0x000fe20000000000 */
[----:B-----5:R-:W-:Y:S01]  /*12c0*/  FADD R10, R10, R11 ;  /* 0x0000000b0a0a7221 */ /* 0x020fe20000000000 */
[----:B------:R-:W-:-:S04]  /*12d0*/  FADD R15, R14, R15 ;  /* 0x0000000f0e0f7221 */ /* 0x000fc80000000000 */
[----:B------:R-:W-:Y:S01]  /*12e0*/  FADD R15, R10, R15 ;  /* 0x0000000f0a0f7221 */ /* 0x000fe20000000000 */
[----:B------:R-:W-:Y:S01]  /*12f0*/  FADD R16, R16, R17 ;  /* 0x0000001110107221 */ /* 0x000fe20000000000 */
[----:B------:R-:W-:-:S04]  /*1300*/  FADD R19, R18, R19 ;  /* 0x0000001312137221 */ /* 0x000fc80000000000 */
[----:B------:R-:W-:Y:S01]  /*1310*/  FADD R16, R16, R19 ;  /* 0x0000001310107221 */ /* 0x000fe20000000000 */
[----:B------:R-:W-:-:S04]  /*1320*/  FADD R5, R5, R22 ;  /* 0x0000001605057221 */ /* 0x000fc80000000000 */
[----:B------:R-:W-:Y:S01]  /*1330*/  FADD R5, R20, R5 ;  /* 0x0000000514057221 */ /* 0x000fe20000000000 */
[----:B------:R-:W-:-:S03]  /*1340*/  FADD R6, R6, R15 ;  /* 0x0000000f06067221 */ /* 0x000fc60000000000 */
[----:B------:R-:W-:-:S04]  /*1350*/  FADD R5, R16, R5 ;  /* 0x0000000510057221 */ /* 0x000fc80000000000 */
[----:B------:R-:W-:Y:S01]  /*1360*/  FADD R5, R6, R5 ;  /* 0x0000000506057221 */ /* 0x000fe20000000000 */
[----:B------:R-:W-:Y:S06]  /*1370*/  @!P0 BRA `(.L_x_221) ;  /* 0x0000000000ac8947 */ /* 0x000fec0003800000 */
[----:B------:R-:W0:Y:S01]  /*1380*/  LDC R4, c[0x0][0x390] ;  /* 0x0000e400ff047b82 */ /* 0x000e220000000800 */
[----:B------:R-:W-:-:S07]  /*1390*/  UMOV UR4, 0x2000 ;  /* 0x0000200000047882 */ /* 0x000fce0000000000 */
[----:B------:R-:W1:Y:S02]  /*13a0*/  LDC.64 R12, c[0x0][0x380] ;  /* 0x0000e000ff0c7b82 */ /* 0x000e640000000a00 */
.L_x_223:
[----:B------:R-:W-:-:S05]  /*13b0*/  IADD3 R3, PT, PT, R0, UR4, RZ ;  /* 0x0000000400037c10 */ /* 0x000fca000fffe0ff */
        /* <DEDUP_REMOVED lines=17> */
[----:B0-----:R-:W-:-:S04]  /*14d0*/  IADD3 R2, PT, PT, R4, -UR4, RZ ;  /* 0x8000000404027c10 */ /* 0x001fc8000fffe0ff */
        /* <DEDUP_REMOVED lines=18> */
[----:B------:R-:W-:-:S06]  /*1600*/  UIADD3 UR4, UPT, UPT, UR4, 0x2000, URZ ;  /* 0x0000200004047890 */ /* 0x000fcc000fffe0ff */
[----:B------:R-:W-:-:S13]  /*1610*/  ISETP.LT.U32.AND P0, PT, R21, UR4, PT ;  /* 0x0000000415007c0c */ /* 0x000fda000bf01070 */
[----:B------:R-:W-:Y:S05]  /*1620*/  @!P0 BRA `(.L_x_223) ;  /* 0xfffffffc00608947 */ /* 0x000fea000383ffff */
.L_x_221:
[----:B------:R-:W-:Y:S01]  /*1630*/  IADD3 R3, PT, PT, R4, -UR4, RZ ;  /* 0x8000000404037c10 */ /* 0x000fe2000fffe0ff */
[----:B------:R-:W-:Y:S03]  /*1640*/  BSSY.RECONVERGENT B1, `(.L_x_222) ;  /* 0x00000a3000017945 */ /* 0x000fe60003800200 */
[----:B------:R-:W-:-:S04]  /*1650*/  ISETP.GE.AND P0, PT, R0, R3, PT ;  /* 0x000000030000720c */ /* 0x000fc80003f06270 */
[----:B------:R-:W-:-:S13]  /*1660*/  ISETP.LE.U32.OR P0, PT, R4, UR4, P0 ;  /* 0x0000000404007c0c */ /* 0x000fda0008703470 */
[----:B------:R-:W-:Y:S05]  /*1670*/  @P0 BRA `(.L_x_224) ;  /* 0x00000008007c0947 */ /* 0x000fea0003800000 */
[-C--:B------:R-:W-:Y:S01]  /*1680*/  LOP3.LUT R3, RZ, R0.reuse, RZ, 0x33, !PT ;  /* 0x00000000ff037212 */ /* 0x080fe200078e33ff */
[----:B------:R-:W-:Y:S01]  /*1690*/  BSSY.RECONVERGENT B2, `(.L_x_225) ;  /* 0x0000052000027945 */ /* 0x000fe20003800200 */
[----:B------:R-:W-:Y:S02]  /*16a0*/  MOV R6, R0 ;  /* 0x0000000000067202 */ /* 0x000fe40000000f00 */
[----:B------:R-:W-:-:S04]  /*16b0*/  IADD3 R3, PT, PT, R4, -UR4, R3 ;  /* 0x8000000404037c10 */ /* 0x000fc8000fffe003 */
[C---:B------:R-:W-:Y:S02]  /*16c0*/  ISETP.GE.U32.AND P0, PT, R3.reuse, 0x1e00, PT ;  /* 0x00001e000300780c */ /* 0x040fe40003f06070 */
[----:B------:R-:W-:-:S04]  /*16d0*/  LEA.HI R3, R3, 0x1, RZ, 0x17 ;  /* 0x0000000103037811 */ /* 0x000fc800078fb8ff */
[----:B------:R-:W-:-:S07]  /*16e0*/  LOP3.LUT R4, R3, 0xf, RZ, 0xc0, !PT ;  /* 0x0000000f03047812 */ /* 0x000fce00078ec0ff */
[----:B------:R-:W-:Y:S05]  /*16f0*/  @!P0 BRA `(.L_x_226) ;  /* 0x00000004002c8947 */ /* 0x000fea0003800000 */
[----:B------:R-:W-:Y:S01]  /*1700*/  LOP3.LUT R7, R3, 0xfffff0, RZ, 0xc0, !PT ;  /* 0x00fffff003077812 */ /* 0x000fe200078ec0ff */
[----:B------:R-:W-:Y:S01]  /*1710*/  BSSY.RECONVERGENT B3, `(.L_x_227) ;  /* 0x0000048000037945 */ /* 0x000fe20003800200 */
[C---:B------:R-:W-:Y:S02]  /*1720*/  LOP3.LUT R6, R0.reuse, 0x1000, RZ, 0xfc, !PT ;  /* 0x0000100000067812 */ /* 0x040fe400078efcff */
[----:B------:R-:W-:Y:S02]  /*1730*/  IADD3 R2, PT, PT, R0, UR4, RZ ;  /* 0x0000000400027c10 */ /* 0x000fe4000fffe0ff */
[----:B------:R-:W-:-:S07]  /*1740*/  IADD3 R7, PT, PT, -R7, RZ, RZ ;  /* 0x000000ff07077210 */ /* 0x000fce0007ffe1ff */
.L_x_228:
[C---:B------:R-:W-:Y:S01]  /*1750*/  IADD3 R19, PT, PT, R2.reuse, 0x200, RZ ;  /* 0x0000020002137810 */ /* 0x040fe20007ffe0ff */
[C---:B------:R-:W-:Y:S01]  /*1760*/  IMAD.WIDE.U32 R14, R2.reuse, 0x4, R12 ;  /* 0x00000004020e7825 */ /* 0x040fe200078e000c */
[----:B------:R-:W-:-:S03]  /*1770*/  IADD3 R11, PT, PT, R2, 0x400, RZ ;  /* 0x00000400020b7810 */ /* 0x000fc60007ffe0ff */
[--C-:B------:R-:W-:Y:S01]  /*1780*/  IMAD.WIDE.U32 R18, R19, 0x4, R12.reuse ;  /* 0x0000000413127825 */ /* 0x100fe200078e000c */
[----:B------:R0:W2:Y:S01]  /*1790*/  LDG.E R8, desc[UR6][R14.64] ;  /* 0x000000060e087981 */ /* 0x0000a2000c1e1900 */
[C---:B------:R-:W-:Y:S02]  /*17a0*/  IADD3 R21, PT, PT, R2.reuse, 0x600, RZ ;  /* 0x0000060002157810 */ /* 0x040fe40007ffe0ff */
[--C-:B------:R-:W-:Y:S01]  /*17b0*/  IMAD.WIDE.U32 R10, R11, 0x4, R12.reuse ;  /* 0x000000040b0a7825 */ /* 0x100fe200078e000c */
[----:B------:R1:W3:Y:S01]  /*17c0*/  LDG.E R9, desc[UR6][R18.64] ;  /* 0x0000000612097981 */ /* 0x0002e2000c1e1900 */
[C---:B------:R-:W-:Y:S02]  /*17d0*/  IADD3 R17, PT, PT, R2.reuse, 0x800, RZ ;  /* 0x0000080002117810 */ /* 0x040fe40007ffe0ff */
[--C-:B------:R-:W-:Y:S02]  /*17e0*/  IMAD.WIDE.U32 R20, R21, 0x4, R12.reuse ;  /* 0x0000000415147825 */ /* 0x100fe400078e000c */
[----:B------:R4:W5:Y:S01]  /*17f0*/  LDG.E R10, desc[UR6][R10.64] ;  /* 0x000000060a0a7981 */ /* 0x000962000c1e1900 */
[----:B------:R-:W-:Y:S01]  /*1800*/  IADD3 R29, PT, PT, R2, 0xa00, RZ ;  /* 0x00000a00021d7810 */ /* 0x000fe20007ffe0ff */
[----:B------:R-:W-:-:S02]  /*1810*/  IMAD.WIDE.U32 R16, R17, 0x4, R12 ;  /* 0x0000000411107825 */ /* 0x000fc400078e000c */
[----:B------:R4:W5:Y:S01]  /*1820*/  LDG.E R27, desc[UR6][R20.64] ;  /* 0x00000006141b7981 */ /* 0x000962000c1e1900 */
[C---:B------:R-:W-:Y:S01]  /*1830*/  IADD3 R23, PT, PT, R2.reuse, 0xc00, RZ ;  /* 0x00000c0002177810 */ /* 0x040fe20007ffe0ff */
[--C-:B------:R-:W-:Y:S02]  /*1840*/  IMAD.WIDE.U32 R28, R29, 0x4, R12.reuse ;  /* 0x000000041d1c7825 */ /* 0x100fe400078e000c */
[----:B------:R-:W5:Y:S01]  /*1850*/  LDG.E R26, desc[UR6][R16.64] ;  /* 0x00000006101a7981 */ /* 0x000f62000c1e1900 */
[C---:B------:R-:W-:Y:S01]  /*1860*/  IADD3 R22, PT, PT, R2.reuse, 0xe00, RZ ;  /* 0x00000e0002167810 */ /* 0x040fe20007ffe0ff */
[--C-:B0-----:R-:W-:Y:S02]  /*1870*/  IMAD.WIDE.U32 R14, R23, 0x4, R12.reuse ;  /* 0x00000004170e7825 */ /* 0x101fe400078e000c */
[----:B------:R0:W5:Y:S01]  /*1880*/  LDG.E R25, desc[UR6][R28.64] ;  /* 0x000000061c197981 */ /* 0x000162000c1e1900 */
[----:B------:R-:W-:Y:S01]  /*1890*/  IADD3 R23, PT, PT, R2, 0x1000, RZ ;  /* 0x0000100002177810 */ /* 0x000fe20007ffe0ff */
[----:B-1----:R-:W-:-:S02]  /*18a0*/  IMAD.WIDE.U32 R18, R22, 0x4, R12 ;  /* 0x0000000416127825 */ /* 0x002fc400078e000c */
[----:B------:R1:W5:Y:S01]  /*18b0*/  LDG.E R24, desc[UR6][R14.64] ;  /* 0x000000060e187981 */ /* 0x000362000c1e1900 */
[C---:B----4-:R-:W-:Y:S01]  /*18c0*/  IADD3 R11, PT, PT, R2.reuse, 0x1200, RZ ;  /* 0x00001200020b7810 */ /* 0x050fe20007ffe0ff */
[--C-:B------:R-:W-:Y:S02]  /*18d0*/  IMAD.WIDE.U32 R20, R23, 0x4, R12.reuse ;  /* 0x0000000417147825 */ /* 0x100fe400078e000c */
[----:B------:R4:W5:Y:S01]  /*18e0*/  LDG.E R23, desc[UR6][R18.64] ;  /* 0x0000000612177981 */ /* 0x000962000c1e1900 */
[C---:B0-----:R-:W-:Y:S01]  /*18f0*/  IADD3 R29, PT, PT, R2.reuse, 0x1400, RZ ;  /* 0x00001400021d7810 */ /* 0x041fe20007ffe0ff */
[--C-:B------:R-:W-:Y:S02]  /*1900*/  IMAD.WIDE.U32 R16, R11, 0x4, R12.reuse ;  /* 0x000000040b107825 */ /* 0x100fe400078e000c */
[----:B------:R-:W5:Y:S01]  /*1910*/  LDG.E R22, desc[UR6][R20.64] ;  /* 0x0000000614167981 */ /* 0x000f62000c1e1900 */
[----:B-1----:R-:W-:Y:S01]  /*1920*/  IADD3 R15, PT, PT, R2, 0x1600, RZ ;  /* 0x00001600020f7810 */ /* 0x002fe20007ffe0ff */
[----:B------:R-:W-:-:S02]  /*1930*/  IMAD.WIDE.U32 R28, R29, 0x4, R12 ;  /* 0x000000041d1c7825 */ /* 0x000fc400078e000c */
[----:B------:R0:W5:Y:S01]  /*1940*/  LDG.E R11, desc[UR6][R16.64] ;  /* 0x00000006100b7981 */ /* 0x000162000c1e1900 */
[C---:B----4-:R-:W-:Y:S01]  /*1950*/  IADD3 R19, PT, PT, R2.reuse, 0x1800, RZ ;  /* 0x0000180002137810 */ /* 0x050fe20007ffe0ff */
[--C-:B------:R-:W-:Y:S02]  /*1960*/  IMAD.WIDE.U32 R14, R15, 0x4, R12.reuse ;  /* 0x000000040f0e7825 */ /* 0x100fe400078e000c */
[----:B------:R-:W4:Y:S02]  /*1970*/  LDG.E R28, desc[UR6][R28.64] ;  /* 0x000000061c1c7981 */ /* 0x000f24000c1e1900 */
[----:B------:R-:W-:Y:S01]  /*1980*/  IMAD.WIDE.U32 R18, R19, 0x4, R12 ;  /* 0x0000000413127825 */ /* 0x000fe200078e000c */
[C---:B0-----:R-:W-:Y:S02]  /*1990*/  IADD3 R17, PT, PT, R2.reuse, 0x1a00, RZ ;  /* 0x00001a0002117810 */ /* 0x041fe40007ffe0ff */
[----:B------:R-:W-:-:S03]  /*19a0*/  IADD3 R21, PT, PT, R2, 0x1c00, RZ ;  /* 0x00001c0002157810 */ /* 0x000fc60007ffe0ff */
[----:B------:R-:W4:Y:S04]  /*19b0*/  LDG.E R18, desc[UR6][R18.64] ;  /* 0x0000000612127981 */ /* 0x000f28000c1e1900 */
[----:B------:R0:W4:Y:S01]  /*19c0*/  LDG.E R29, desc[UR6][R14.64] ;  /* 0x000000060e1d7981 */ /* 0x000122000c1e1900 */
[----:B------:R-:W-:Y:S01]  /*19d0*/  IADD3 R20, PT, PT, R2, 0x1e00, RZ ;  /* 0x00001e0002147810 */ /* 0x000fe20007ffe0ff */
[----:B0-----:R-:W-:-:S04]  /*19e0*/  IMAD.WIDE.U32 R14, R17, 0x4, R12 ;  /* 0x00000004110e7825 */ /* 0x001fc800078e000c */
[--C-:B------:R-:W-:Y:S02]  /*19f0*/  IMAD.WIDE.U32 R16, R21, 0x4, R12.reuse ;  /* 0x0000000415107825 */ /* 0x100fe400078e000c */
[----:B------:R-:W4:Y:S02]  /*1a00*/  LDG.E R14, desc[UR6][R14.64] ;  /* 0x000000060e0e7981 */ /* 0x000f24000c1e1900 */
[----:B------:R-:W-:Y:S02]  /*1a10*/  IMAD.WIDE.U32 R20, R20, 0x4, R12 ;  /* 0x0000000414147825 */ /* 0x000fe400078e000c */
[----:B------:R-:W4:Y:S04]  /*1a20*/  LDG.E R16, desc[UR6][R16.64] ;  /* 0x0000000610107981 */ /* 0x000f28000c1e1900 */
[----:B------:R-:W4:Y:S01]  /*1a30*/  LDG.E R20, desc[UR6][R20.64] ;  /* 0x0000000614147981 */ /* 0x000f22000c1e1900 */
[----:B------:R-:W-:-:S04]  /*1a40*/  IADD3 R7, PT, PT, R7, 0x10, RZ ;  /* 0x0000001007077810 */ /* 0x000fc80007ffe0ff */
[----:B------:R-:W-:Y:S02]  /*1a50*/  ISETP.NE.AND P0, PT, R7, RZ, PT ;  /* 0x000000ff0700720c */ /* 0x000fe40003f05270 */
[----:B------:R-:W-:Y:S02]  /*1a60*/  IADD3 R6, PT, PT, R6, 0x2000, RZ ;  /* 0x0000200006067810 */ /* 0x000fe40007ffe0ff */
[----:B------:R-:W-:Y:S01]  /*1a70*/  IADD3 R2, PT, PT, R2, 0x2000, RZ ;  /* 0x0000200002027810 */ /* 0x000fe20007ffe0ff */
[----:B--2---:R-:W-:-:S04]  /*1a80*/  FADD R8, R8, R5 ;  /* 0x0000000508087221 */ /* 0x004fc80000000000 */
[----:B---3--:R-:W-:-:S04]  /*1a90*/  FADD R9, R8, R9 ;  /* 0x0000000908097221 */ /* 0x008fc80000000000 */
        /* <DEDUP_REMOVED lines=8> */
[----:B----4-:R-:W-:-:S04]  /*1b20*/  FADD R28, R11, R28 ;  /* 0x0000001c0b1c7221 */ /* 0x010fc80000000000 */
[----:B------:R-:W-:-:S04]  /*1b30*/  FADD R29, R28, R29 ;  /* 0x0000001d1c1d7221 */ /* 0x000fc80000000000 */
[----:B------:R-:W-:-:S04]  /*1b40*/  FADD R29, R29, R18 ;  /* 0x000000121d1d7221 */ /* 0x000fc80000000000 */
[----:B------:R-:W-:-:S04]  /*1b50*/  FADD R29, R29, R14 ;  /* 0x0000000e1d1d7221 */ /* 0x000fc80000000000 */
[----:B------:R-:W-:-:S04]  /*1b60*/  FADD R29, R29, R16 ;  /* 0x000000101d1d7221 */ /* 0x000fc80000000000 */
[----:B------:R-:W-:Y:S01]  /*1b70*/  FADD R5, R29, R20 ;  /* 0x000000141d057221 */ /* 0x000fe20000000000 */
[----:B------:R-:W-:Y:S06]  /*1b80*/  @P0 BRA `(.L_x_228) ;  /* 0xfffffff800f00947 */ /* 0x000fec000383ffff */
[----:B------:R-:W-:Y:S05]  /*1b90*/  BSYNC.RECONVERGENT B3 ;  /* 0x0000000000037941 */ /* 0x000fea0003800200 */
.L_x_227:
[----:B------:R-:W-:-:S07]  /*1ba0*/  IADD3 R6, PT, PT, R6, -0x1000, RZ ;  /* 0xfffff00006067810 */ /* 0x000fce0007ffe0ff */
.L_x_226:
[----:B------:R-:W-:Y:S05]  /*1bb0*/  BSYNC.RECONVERGENT B2 ;  /* 0x0000000000027941 */ /* 0x000fea0003800200 */
.L_x_225:
[----:B------:R-:W-:-:S13]  /*1bc0*/  ISETP.NE.AND P0, PT, R4, RZ, PT ;  /* 0x000000ff0400720c */ /* 0x000fda0003f05270 */
[----:B------:R-:W-:Y:S05]  /*1bd0*/  @!P0 BRA `(.L_x_224) ;  /* 0x0000000400248947 */ /* 0x000fea0003800000 */
[----:B------:R-:W-:Y:S01]  /*1be0*/  ISETP.GE.U32.AND P0, PT, R4, 0x8, PT ;  /* 0x000000080400780c */ /* 0x000fe20003f06070 */
[----:B------:R-:W-:Y:S01]  /*1bf0*/  BSSY.RECONVERGENT B2, `(.L_x_229) ;  /* 0x0000025000027945 */ /* 0x000fe20003800200 */
[----:B------:R-:W-:-:S04]  /*1c00*/  LOP3.LUT R22, R3, 0x7, RZ, 0xc0, !PT ;  /* 0x0000000703167812 */ /* 0x000fc800078ec0ff */
[----:B------:R-:W-:-:S07]  /*1c10*/  ISETP.NE.AND P1, PT, R22, RZ, PT ;  /* 0x000000ff1600720c */ /* 0x000fce0003f25270 */
[----:B------:R-:W-:Y:S06]  /*1c20*/  @!P0 BRA `(.L_x_230) ;  /* 0x0000000000848947 */ /* 0x000fec0003800000 */
[----:B------:R-:W-:-:S04]  /*1c30*/  IADD3 R7, PT, PT, R6, UR4, RZ ;  /* 0x0000000406077c10 */ /* 0x000fc8000fffe0ff */
        /* <DEDUP_REMOVED lines=32> */
.L_x_230:
[----:B------:R-:W-:Y:S05]  /*1e40*/  BSYNC.RECONVERGENT B2 ;  /* 0x0000000000027941 */ /* 0x000fea0003800200 */
.L_x_229:
        /* <DEDUP_REMOVED lines=23> */
.L_x_232:
[----:B------:R-:W-:Y:S05]  /*1fc0*/  BSYNC.RECONVERGENT B2 ;  /* 0x0000000000027941 */ /* 0x000fea0003800200 */
.L_x_231:
[----:B------:R-:W-:Y:S05]  /*1fd0*/  @!P1 BRA `(.L_x_224) ;  /* 0x0000000000249947 */ /* 0x000fea0003800000 */
[----:B------:R-:W-:Y:S02]  /*1fe0*/  IADD3 R7, PT, PT, R6, UR4, RZ ;  /* 0x0000000406077c10 */ /* 0x000fe4000fffe0ff */
[----:B------:R-:W-:-:S07]  /*1ff0*/  IADD3 R4, PT, PT, -R4, RZ, RZ ;  /* 0x000000ff04047210 */ /* 0x000fce0007ffe1ff */
.L_x_233:
[----:B------:R-:W-:-:S06]  /*2000*/  IMAD.WIDE.U32 R2, R7, 0x4, R12 ;  /* 0x0000000407027825 */ /* 0x000fcc00078e000c */
[----:B------:R-:W2:Y:S01]  /*2010*/  LDG.E R2, desc[UR6][R2.64] ;  /* 0x0000000602027981 */ /* 0x000ea2000c1e1900 */
[----:B------:R-:W-:Y:S02]  /*2020*/  IADD3 R4, PT, PT, R4, 0x1, RZ ;  /* 0x0000000104047810 */ /* 0x000fe40007ffe0ff */
[----:B------:R-:W-:Y:S02]  /*2030*/  IADD3 R7, PT, PT, R7, 0x200, RZ ;  /* 0x0000020007077810 */ /* 0x000fe40007ffe0ff */
[----:B------:R-:W-:Y:S01]  /*2040*/  ISETP.NE.AND P0, PT, R4, RZ, PT ;  /* 0x000000ff0400720c */ /* 0x000fe20003f05270 */
[----:B--2---:R-:W-:-:S12]  /*2050*/  FADD R5, R2, R5 ;  /* 0x0000000502057221 */ /* 0x004fd80000000000 */
[----:B------:R-:W-:Y:S05]  /*2060*/  @P0 BRA `(.L_x_233) ;  /* 0xfffffffc00e40947 */ /* 0x000fea000383ffff */
.L_x_224:
[----:B------:R-:W-:Y:S05]  /*2070*/  BSYNC.RECONVERGENT B1 ;  /* 0x0000000000017941 */ /* 0x000fea0003800200 */
.L_x_222:
        /* <DEDUP_REMOVED lines=33> */
[----:B------:R-:W3:Y:S04]  /*2290*/  LDS.128 R8, [UR4+0x30] ;  /* 0x00003004ff087984 */ /* 0x000ee80008000c00 */
[----:B------:R-:W4:Y:S01]  /*22a0*/  LDS.128 R16, [UR4+0x40] ;  /* 0x00004004ff107984 */ /* 0x000f220008000c00 */
[----:B0-----:R-:W-:-:S04]  /*22b0*/  FADD R5, R0, R5 ;  /* 0x0000000500057221 */ /* 0x001fc80000000000 */
        /* <DEDUP_REMOVED lines=13> */
[----:B------:R-:W-:-:S07]  /*2390*/  FADD R0, R18, R19 ;  /* 0x0000001312007221 */ /* 0x000fce0000000000 */
.L_x_220:
[----:B------:R-:W-:Y:S05]  /*23a0*/  BSYNC.RECONVERGENT B0 ;  /* 0x0000000000007941 */ /* 0x000fea0003800200 */
.L_x_205:
[----:B------:R-:W-:Y:S05]  /*23b0*/  @P0 EXIT ;  /* 0x000000000000094d */ /* 0x000fea0003800000 */
[----:B012---:R-:W0:Y:S01]  /*23c0*/  LDC.64 R2, c[0x0][0x388] ;  /* 0x0000e200ff027b82 */ /* 0x007e220000000a00 */
[----:B------:R-:W1:Y:S02]  /*23d0*/  LDCU UR4, c[0x0][0x398] ;  /* 0x00007300ff0477ac */ /* 0x000e640008000800 */
[----:B-1----:R-:W-:-:S05]  /*23e0*/  FADD R5, R0, UR4 ;  /* 0x0000000400057e21 */ /* 0x002fca0008000000 */
[----:B0-----:R-:W-:Y:S01]  /*23f0*/  STG.E desc[UR6][R2.64], R5 ;  /* 0x0000000502007986 */ /* 0x001fe2000c101906 */
[----:B------:R-:W-:Y:S05]  /*2400*/  EXIT ;  /* 0x000000000000794d */ /* 0x000fea0003800000 */
.L_x_234:
        /* <DEDUP_REMOVED lines=15> */
.L_x_291:


//--------------------- .text._ZN3cub18CUB_300001_SM_10006detail9transform16transform_kernelINS2_10policy_hubILb1EN4cuda3std3__45tupleIJN6thrust24THRUST_300001_SM_1000_NS6detail15normal_iteratorINSA_10device_ptrIfEEEEEEEE10policy1000El10own_squareSF_JPfEEEvT0_iT1_T2_DpNS2_10kernel_argIT3_EE --------------------------
	.section	.text._ZN3cub18CUB_300001_SM_10006detail9transform16transform_kernelINS2_10policy_hubILb1EN4cuda3std3__45tupleIJN6thrust24THRUST_300001_SM_1000_NS6detail15normal_iteratorINSA_10device_ptrIfEEEEEEEE10policy1000El10own_squareSF_JPfEEEvT0_iT1_T2_DpNS2_10kernel_argIT3_EE,"ax",@progbits
	.align	128
        .global         _ZN3cub18CUB_300001_SM_10006detail9transform16transform_kernelINS2_10policy_hubILb1EN4cuda3std3__45tupleIJN6thrust24THRUST_300001_SM_1000_NS6detail15normal_iteratorINSA_10device_ptrIfEEEEEEEE10policy1000El10own_squareSF_JPfEEEvT0_iT1_T2_DpNS2_10kernel_argIT3_EE
        .type           _ZN3cub18CUB_300001_SM_10006detail9transform16transform_kernelINS2_10policy_hubILb1EN4cuda3std3__45tupleIJN6thrust24THRUST_300001_SM_1000_NS6detail15normal_iteratorINSA_10device_ptrIfEEEEEEEE10policy1000El10own_squareSF_JPfEEEvT0_iT1_T2_DpNS2_10kernel_argIT3_EE,@function
        .size           _ZN3cub18CUB_300001_SM_10006detail9transform16transform_kernelINS2_10policy_hubILb1EN4cuda3std3__45tupleIJN6thrust24THRUST_300001_SM_1000_NS6detail15normal_iteratorINSA_10device_ptrIfEEEEEEEE10policy1000El10own_squareSF_JPfEEEvT0_iT1_T2_DpNS2_10kernel_argIT3_EE,(.L_x_292 - _ZN3cub18CUB_300001_SM_10006detail9transform16transform_kernelINS2_10policy_hubILb1EN4cuda3std3__45tupleIJN6thrust24THRUST_300001_SM_1000_NS6detail15normal_iteratorINSA_10device_ptrIfEEEEEEEE10policy1000El10own_squareSF_JPfEEEvT0_iT1_T2_DpNS2_10kernel_argIT3_EE)
        .other          _ZN3cub18CUB_300001_SM_10006detail9transform16transform_kernelINS2_10policy_hubILb1EN4cuda3std3__45tupleIJN6thrust24THRUST_300001_SM_1000_NS6detail15normal_iteratorINSA_10device_ptrIfEEEEEEEE10policy1000El10own_squareSF_JPfEEEvT0_iT1_T2_DpNS2_10kernel_argIT3_EE,@"STO_CUDA_ENTRY STV_DEFAULT"
_ZN3cub18CUB_300001_SM_10006detail9transform16transform_kernelINS2_10policy_hubILb1EN4cuda3std3__45tupleIJN6thrust24THRUST_300001_SM_1000_NS6detail15normal_iteratorINSA_10device_ptrIfEEEEEEEE10policy1000El10own_squareSF_JPfEEEvT0_iT1_T2_DpNS2_10kernel_argIT3_EE:
.text._ZN3cub18CUB_300001_SM_10006detail9transform16transform_kernelINS2_10policy_hubILb1EN4cuda3std3__45tupleIJN6thrust24THRUST_300001_SM_1000_NS6detail15normal_iteratorINSA_10device_ptrIfEEEEEEEE10policy1000El10own_squareSF_JPfEEEvT0_iT1_T2_DpNS2_10kernel_argIT3_EE:
[----:B------:R-:W-:Y:S08]  /*0000*/  LDC R1, c[0x0][0x37c] ;  /* 0x0000df00ff017b82 */ /* 0x000ff00000000800 */
[----:B------:R-:W0:Y:S01]  /*0010*/  LDC R0, c[0x0][0x388] ;  /* 0x0000e200ff007b82 */ /* 0x000e220000000800 */
[----:B------:R-:W1:Y:S01]  /*0020*/  LDCU.64 UR6, c[0x0][0x380] ;  /* 0x00007000ff0677ac */ /* 0x000e620008000a00 */
[----:B------:R-:W2:Y:S01]  /*0030*/  S2R R7, SR_TID.X ;  /* 0x0000000000077919 */ /* 0x000ea20000002100 */
[----:B------:R-:W-:Y:S05]  /*0040*/  BSSY.RECONVERGENT B0, `(.L_x_235) ;  /* 0x000001a000007945 */ /* 0x000fea0003800200 */
[----:B------:R-:W3:Y:S01]  /*0050*/  S2UR UR4, SR_CTAID.X ;  /* 0x00000000000479c3 */ /* 0x000ee20000002500 */
[----:B0-----:R-:W-:-:S04]  /*0060*/  SHF.L.U32 R5, R0, 0x7, RZ ;  /* 0x0000000700057819 */ /* 0x001fc800000006ff */
[----:B------:R-:W-:Y:S01]  /*0070*/  SHF.R.S32.HI R4, RZ, 0x1f, R5 ;  /* 0x0000001fff047819 */ /* 0x000fe20000011405 */
[----:B---3--:R-:W-:Y:S01]  /*0080*/  IMAD.WIDE.U32 R2, R5, UR4, RZ ;  /* 0x0000000405027c25 */ /* 0x008fe2000f8e00ff */
[----:B--2---:R-:W-:-:S03]  /*0090*/  SHF.L.U32 R11, R7, 0x7, RZ ;  /* 0x00000007070b7819 */ /* 0x004fc600000006ff */
[----:B------:R-:W-:Y:S01]  /*00a0*/  IMAD R13, R4, UR4, RZ ;  /* 0x00000004040d7c24 */ /* 0x000fe2000f8e02ff */
[----:B-1----:R-:W-:-:S03]  /*00b0*/  IADD3 R6, P1, PT, -R2, UR6, RZ ;  /* 0x0000000602067c10 */ /* 0x002fc6000ff3e1ff */
[----:B------:R-:W-:Y:S01]  /*00c0*/  IMAD.IADD R13, R3, 0x1, R13 ;  /* 0x00000001030d7824 */ /* 0x000fe200078e020d */
[----:B------:R-:W-:-:S04]  /*00d0*/  ISETP.LT.U32.AND P0, PT, R6, R5, PT ;  /* 0x000000050600720c */ /* 0x000fc80003f01070 */
[----:B------:R-:W-:-:S04]  /*00e0*/  IADD3.X R9, PT, PT, ~R13, UR7, RZ, P1, !PT ;  /* 0x000000070d097c10 */ /* 0x000fc80008ffe5ff */
[----:B------:R-:W-:-:S04]  /*00f0*/  ISETP.LT.AND.EX P0, PT, R9, R4, PT, P0 ;  /* 0x000000040900720c */ /* 0x000fc80003f01300 */
[----:B------:R-:W-:-:S05]  /*0100*/  SEL R6, R6, R5, P0 ;  /* 0x0000000506067207 */ /* 0x000fca0000000000 */
[----:B------:R-:W-:-:S05]  /*0110*/  IMAD.SHL.U32 R4, R6, 0x4, RZ ;  /* 0x0000000406047824 */ /* 0x000fca00078e00ff */
[----:B------:R-:W-:-:S13]  /*0120*/  ISETP.GE.AND P0, PT, R11, R4, PT ;  /* 0x000000040b00720c */ /* 0x000fda0003f06270 */
[----:B------:R-:W-:Y:S05]  /*0130*/  @P0 BRA `(.L_x_236) ;  /* 0x0000000000280947 */ /* 0x000fea0003800000 */
[----:B------:R-:W0:Y:S02]  /*0140*/  LDC.64 R8, c[0x0][0x398] ;  /* 0x0000e600ff087b82 */ /* 0x000e240000000a00 */
[----:B0-----:R-:W-:-:S04]  /*0150*/  LEA R8, P0, R2, R8, 0x2 ;  /* 0x0000000802087211 */ /* 0x001fc800078010ff */
[----:B------:R-:W-:-:S03]  /*0160*/  LEA.HI.X R9, R2, R9, R13, 0x2, P0 ;  /* 0x0000000902097211 */ /* 0x000fc600000f140d */
[----:B------:R-:W-:-:S07]  /*0170*/  IMAD.WIDE.U32 R8, R7, 0x80, R8 ;  /* 0x0000008007087825 */ /* 0x000fce00078e0008 */
.L_x_237:
[----:B------:R-:W-:Y:S01]  /*0180*/  IADD3 R11, PT, PT, R11, 0x4000, RZ ;  /* 0x000040000b0b7810 */ /* 0x000fe20007ffe0ff */
[----:B------:R0:W-:Y:S03]  /*0190*/  CCTL.E.PF2 [R8] ;  /* 0x000000000800798f */ /* 0x0001e60000800100 */
[----:B------:R-:W-:Y:S02]  /*01a0*/  ISETP.GE.AND P0, PT, R11, R4, PT ;  /* 0x000000040b00720c */ /* 0x000fe40003f06270 */
[----:B0-----:R-:W-:-:S05]  /*01b0*/  IADD3 R8, P1, PT, R8, 0x4000, RZ ;  /* 0x0000400008087810 */ /* 0x001fca0007f3e0ff */
[----:B------:R-:W-:-:S06]  /*01c0*/  IMAD.X R9, RZ, RZ, R9, P1 ;  /* 0x000000ffff097224 */ /* 0x000fcc00008e0609 */
[----:B------:R-:W-:Y:S05]  /*01d0*/  @!P0 BRA `(.L_x_237) ;  /* 0xfffffffc00e88947 */ /* 0x000fea000383ffff */
.L_x_236:
[----:B------:R-:W-:Y:S05]  /*01e0*/  BSYNC.RECONVERGENT B0 ;  /* 0x0000000000007941 */ /* 0x000fea0003800200 */
.L_x_235:
[----:B------:R-:W0:Y:S01]  /*01f0*/  LDCU.128 UR8, c[0x0][0x390] ;  /* 0x00007200ff0877ac */ /* 0x000e220008000c00 */
[----:B------:R-:W-:Y:S02]  /*0200*/  ISETP.NE.AND P0, PT, R5, R6, PT ;  /* 0x000000060500720c */ /* 0x000fe40003f05270 */
[C---:B------:R-:W-:Y:S01]  /*0210*/  SHF.L.U32 R3, R2.reuse, 0x2, RZ ;  /* 0x0000000202037819 */ /* 0x040fe200000006ff */
[----:B------:R-:W1:Y:S01]  /*0220*/  LDCU.64 UR4, c[0x0][0x358] ;  /* 0x00006b00ff0477ac */ /* 0x000e620008000a00 */
[----:B------:R-:W-:Y:S02]  /*0230*/  SHF.L.U64.HI R8, R2, 0x2, R13 ;  /* 0x0000000202087819 */ /* 0x000fe4000001020d */
[C---:B0-----:R-:W-:Y:S02]  /*0240*/  IADD3 R4, P1, PT, R3.reuse, UR10, RZ ;  /* 0x0000000a03047c10 */ /* 0x041fe4000ff3e0ff */
[----:B------:R-:W-:Y:S02]  /*0250*/  IADD3 R2, P2, PT, R3, UR8, RZ ;  /* 0x0000000803027c10 */ /* 0x000fe4000ff5e0ff */
[----:B------:R-:W-:-:S02]  /*0260*/  IADD3.X R5, PT, PT, R8, UR11, RZ, P1, !PT ;  /* 0x0000000b08057c10 */ /* 0x000fc40008ffe4ff */
[----:B------:R-:W-:Y:S01]  /*0270*/  IADD3.X R3, PT, PT, R8, UR9, RZ, P2, !PT ;  /* 0x0000000908037c10 */ /* 0x000fe200097fe4ff */
[----:B-1----:R-:W-:Y:S08]  /*0280*/  @!P0 BRA `(.L_x_238) ;  /* 0x0000000800ec8947 */ /* 0x002ff00003800000 */
[----:B------:R-:W-:-:S13]  /*0290*/  ISETP.GE.AND P0, PT, R0, 0x1, PT ;  /* 0x000000010000780c */ /* 0x000fda0003f06270 */
[----:B------:R-:W-:Y:S05]  /*02a0*/  @!P0 EXIT ;  /* 0x000000000000894d */ /* 0x000fea0003800000 */
[C---:B------:R-:W-:Y:S01]  /*02b0*/  ISETP.GE.U32.AND P0, PT, R0.reuse, 0x8, PT ;  /* 0x000000080000780c */ /* 0x040fe20003f06070 */
[----:B------:R-:W-:Y:S01]  /*02c0*/  IMAD.MOV.U32 R8, RZ, RZ, RZ ;  /* 0x000000ffff087224 */ /* 0x000fe200078e00ff */
[----:B------:R-:W-:-:S11]  /*02d0*/  LOP3.LUT R18, R0, 0x7, RZ, 0xc0, !PT ;  /* 0x0000000700127812 */ /* 0x000fd600078ec0ff */
[----:B------:R-:W-:Y:S05]  /*02e0*/  @!P0 BRA `(.L_x_239) ;  /* 0x0000000400cc8947 */ /* 0x000fea0003800000 */
[----:B------:R-:W-:-:S13]  /*02f0*/  ISETP.GE.AND P1, PT, R7, R6, PT ;  /* 0x000000060700720c */ /* 0x000fda0003f26270 */
[----:B------:R-:W-:-:S06]  /*0300*/  @!P1 IMAD.WIDE.U32 R8, R7, 0x4, R4 ;  /* 0x0000000407089825 */ /* 0x000fcc00078e0004 */
[----:B------:R-:W2:Y:S01]  /*0310*/  @!P1 LDG.E R8, desc[UR4][R8.64] ;  /* 0x0000000408089981 */ /* 0x000ea2000c1e1900 */
[C---:B------:R-:W-:Y:S01]  /*0320*/  IADD3 R17, PT, PT, R7.reuse, 0x80, RZ ;  /* 0x0000008007117810 */ /* 0x040fe20007ffe0ff */
[----:B------:R-:W-:-:S03]  /*0330*/  @!P1 IMAD.WIDE.U32 R12, R7, 0x4, R2 ;  /* 0x00000004070c9825 */ /* 0x000fc600078e0002 */
[C---:B------:R-:W-:Y:S01]  /*0340*/  ISETP.GE.AND P0, PT, R17.reuse, R6, PT ;  /* 0x000000061100720c */ /* 0x040fe20003f06270 */
[----:B------:R-:W-:-:S04]  /*0350*/  IMAD.WIDE R10, R17, 0x4, R4 ;  /* 0x00000004110a7825 */ /* 0x000fc800078e0204 */
[----:B--2---:R-:W-:-:S05]  /*0360*/  @!P1 FMUL R15, R8, R8 ;  /* 0x00000008080f9220 */ /* 0x004fca0000400000 */
[----:B------:R0:W-:Y:S04]  /*0370*/  @!P1 STG.E desc[UR4][R12.64], R15 ;  /* 0x0000000f0c009986 */ /* 0x0001e8000c101904 */
[----:B------:R-:W2:Y:S01]  /*0380*/  @!P0 LDG.E R14, desc[UR4][R10.64] ;  /* 0x000000040a0e8981 */ /* 0x000ea2000c1e1900 */
[C---:B------:R-:W-:Y:S01]  /*0390*/  VIADD R19, R7.reuse, 0x100 ;  /* 0x0000010007137836 */ /* 0x040fe20000000000 */
[C---:B------:R-:W-:Y:S01]  /*03a0*/  IADD3 R21, PT, PT, R7.reuse, 0x180, RZ ;  /* 0x0000018007157810 */ /* 0x040fe20007ffe0ff */
[----:B------:R-:W-:Y:S01]  /*03b0*/  VIADD R23, R7, 0x200 ;  /* 0x0000020007177836 */ /* 0x000fe20000000000 */
[----:B------:R-:W-:Y:S01]  /*03c0*/  LOP3.LUT R8, R0, 0x7ffffff8, RZ, 0xc0, !PT ;  /* 0x7ffffff800087812 */ /* 0x000fe200078ec0ff */
[----:B------:R-:W-:Y:S01]  /*03d0*/  BSSY.RECONVERGENT B0, `(.L_x_240) ;  /* 0x0000012000007945 */ /* 0x000fe20003800200 */
[----:B------:R-:W-:-:S02]  /*03e0*/  ISETP.GE.AND P6, PT, R19, R6, PT ;  /* 0x000000061300720c */ /* 0x000fc40003fc6270 */
[-C--:B------:R-:W-:Y:S01]  /*03f0*/  ISETP.GE.AND P5, PT, R21, R6.reuse, PT ;  /* 0x000000061500720c */ /* 0x080fe20003fa6270 */
[----:B0-----:R-:W-:Y:S01]  /*0400*/  IMAD.WIDE R12, R17, 0x4, R2 ;  /* 0x00000004110c7825 */ /* 0x001fe200078e0202 */
[-C--:B------:R-:W-:Y:S02]  /*0410*/  ISETP.GE.AND P4, PT, R23, R6.reuse, PT ;  /* 0x000000061700720c */ /* 0x080fe40003f86270 */
[C---:B------:R-:W-:Y:S01]  /*0420*/  IADD3 R19, PT, PT, R7.reuse, 0x280, RZ ;  /* 0x0000028007137810 */ /* 0x040fe20007ffe0ff */
[C---:B------:R-:W-:Y:S01]  /*0430*/  VIADD R21, R7.reuse, 0x300 ;  /* 0x0000030007157836 */ /* 0x040fe20000000000 */
[----:B------:R-:W-:Y:S02]  /*0440*/  IADD3 R23, PT, PT, R7, 0x380, RZ ;  /* 0x0000038007177810 */ /* 0x000fe40007ffe0ff */
[-C--:B------:R-:W-:Y:S02]  /*0450*/  ISETP.GE.AND P3, PT, R19, R6.reuse, PT ;  /* 0x000000061300720c */ /* 0x080fe40003f66270 */
[----:B------:R-:W-:-:S02]  /*0460*/  ISETP.GE.AND P2, PT, R21, R6, PT ;  /* 0x000000061500720c */ /* 0x000fc40003f46270 */
[----:B------:R-:W-:Y:S01]  /*0470*/  ISETP.GE.AND P1, PT, R23, R6, PT ;  /* 0x000000061700720c */ /* 0x000fe20003f26270 */
[----:B--2---:R-:W-:-:S05]  /*0480*/  @!P0 FMUL R9, R14, R14 ;  /* 0x0000000e0e098220 */ /* 0x004fca0000400000 */
[----:B------:R0:W-:Y:S01]  /*0490*/  @!P0 STG.E desc[UR4][R12.64], R9 ;  /* 0x000000090c008986 */ /* 0x0001e2000c101904 */
[----:B------:R-:W-:Y:S01]  /*04a0*/  ISETP.NE.AND P0, PT, R8, 0x8, PT ;  /* 0x000000080800780c */ /* 0x000fe20003f05270 */
[----:B------:R-:W-:-:S12]  /*04b0*/  @P6 BRA `(.L_x_241) ;  /* 0x00000000000c6947 */ /* 0x000fd80003800000 */
[----:B------:R-:W0:Y:S02]  /*04c0*/  LDG.E R0, desc[UR4][R10.64+0x200] ;  /* 0x000200040a007981 */ /* 0x000e24000c1e1900 */
[----:B0-----:R-:W-:-:S05]  /*04d0*/  FMUL R9, R0, R0 ;  /* 0x0000000000097220 */ /* 0x001fca0000400000 */
[----:B------:R1:W-:Y:S02]  /*04e0*/  STG.E desc[UR4][R12.64+0x200], R9 ;  /* 0x000200090c007986 */ /* 0x0003e4000c101904 */
.L_x_241:
[----:B------:R-:W-:Y:S05]  /*04f0*/  BSYNC.RECONVERGENT B0 ;  /* 0x0000000000007941 */ /* 0x000fea0003800200 */
.L_x_240:
[----:B------:R-:W-:Y:S04]  /*0500*/  BSSY.RECONVERGENT B0, `(.L_x_242) ;  /* 0x0000005000007945 */ /* 0x000fe80003800200 */
[----:B------:R-:W-:Y:S05]  /*0510*/  @P5 BRA `(.L_x_243) ;  /* 0x00000000000c5947 */ /* 0x000fea0003800000 */
[----:B------:R-:W0:Y:S02]  /*0520*/  LDG.E R0, desc[UR4][R10.64+0x400] ;  /* 0x000400040a007981 */ /* 0x000e24000c1e1900 */
[----:B01----:R-:W-:-:S05]  /*0530*/  FMUL R9, R0, R0 ;  /* 0x0000000000097220 */ /* 0x003fca0000400000 */
[----:B------:R2:W-:Y:S02]  /*0540*/  STG.E desc[UR4][R12.64+0x400], R9 ;  /* 0x000400090c007986 */ /* 0x0005e4000c101904 */
.L_x_243:
[----:B------:R-:W-:Y:S05]  /*0550*/  BSYNC.RECONVERGENT B0 ;  /* 0x0000000000007941 */ /* 0x000fea0003800200 */
.L_x_242:
[----:B------:R-:W-:Y:S04]  /*0560*/  BSSY.RECONVERGENT B0, `(.L_x_244) ;  /* 0x0000005000007945 */ /* 0x000fe80003800200 */
[----:B------:R-:W-:Y:S05]  /*0570*/  @P4 BRA `(.L_x_245) ;  /* 0x00000000000c4947 */ /* 0x000fea0003800000 */
[----:B------:R-:W0:Y:S02]  /*0580*/  LDG.E R0, desc[UR4][R10.64+0x600] ;  /* 0x000600040a007981 */ /* 0x000e24000c1e1900 */
[----:B012---:R-:W-:-:S05]  /*0590*/  FMUL R9, R0, R0 ;  /* 0x0000000000097220 */ /* 0x007fca0000400000 */
[----:B------:R3:W-:Y:S02]  /*05a0*/  STG.E desc[UR4][R12.64+0x600], R9 ;  /* 0x000600090c007986 */ /* 0x0007e4000c101904 */
.L_x_245:
[----:B------:R-:W-:Y:S05]  /*05b0*/  BSYNC.RECONVERGENT B0 ;  /* 0x0000000000007941 */ /* 0x000fea0003800200 */
.L_x_244:
[----:B------:R-:W-:Y:S04]  /*05c0*/  BSSY.RECONVERGENT B0, `(.L_x_246) ;  /* 0x0000005000007945 */ /* 0x000fe80003800200 */
[----:B------:R-:W-:Y:S05]  /*05d0*/  @P3 BRA `(.L_x_247) ;  /* 0x00000000000c3947 */ /* 0x000fea0003800000 */
[----:B------:R-:W0:Y:S02]  /*05e0*/  LDG.E R0, desc[UR4][R10.64+0x800] ;  /* 0x000800040a007981 */ /* 0x000e24000c1e1900 */
[----:B0123--:R-:W-:-:S05]  /*05f0*/  FMUL R9, R0, R0 ;  /* 0x0000000000097220 */ /* 0x00ffca0000400000 */
[----:B------:R4:W-:Y:S02]  /*0600*/  STG.E desc[UR4][R12.64+0x800], R9 ;  /* 0x000800090c007986 */ /* 0x0009e4000c101904 */
.L_x_247:
[----:B------:R-:W-:Y:S05]  /*0610*/  BSYNC.RECONVERGENT B0 ;  /* 0x0000000000007941 */ /* 0x000fea0003800200 */
.L_x_246:
[----:B------:R-:W-:Y:S04]  /*0620*/  BSSY.RECONVERGENT B0, `(.L_x_248) ;  /* 0x0000005000007945 */ /* 0x000fe80003800200 */
[----:B------:R-:W-:Y:S05]  /*0630*/  @P2 BRA `(.L_x_249) ;  /* 0x00000000000c2947 */ /* 0x000fea0003800000 */
[----:B------:R-:W0:Y:S02]  /*0640*/  LDG.E R0, desc[UR4][R10.64+0xa00] ;  /* 0x000a00040a007981 */ /* 0x000e24000c1e1900 */
[----:B01234-:R-:W-:-:S05]  /*0650*/  FMUL R9, R0, R0 ;  /* 0x0000000000097220 */ /* 0x01ffca0000400000 */
[----:B------:R0:W-:Y:S02]  /*0660*/  STG.E desc[UR4][R12.64+0xa00], R9 ;  /* 0x000a00090c007986 */ /* 0x0001e4000c101904 */
.L_x_249:
[----:B------:R-:W-:Y:S05]  /*0670*/  BSYNC.RECONVERGENT B0 ;  /* 0x0000000000007941 */ /* 0x000fea0003800200 */
.L_x_248:
[----:B------:R-:W-:Y:S04]  /*0680*/  BSSY.RECONVERGENT B0, `(.L_x_250) ;  /* 0x0000005000007945 */ /* 0x000fe80003800200 */
[----:B------:R-:W-:Y:S05]  /*0690*/  @P1 BRA `(.L_x_251) ;  /* 0x00000000000c1947 */ /* 0x000fea0003800000 */
[----:B------:R-:W0:Y:S02]  /*06a0*/  LDG.E R10, desc[UR4][R10.64+0xc00] ;  /* 0x000c00040a0a7981 */ /* 0x000e24000c1e1900 */
[----:B01234-:R-:W-:-:S05]  /*06b0*/  FMUL R9, R10, R10 ;  /* 0x0000000a0a097220 */ /* 0x01ffca0000400000 */
[----:B------:R0:W-:Y:S02]  /*06c0*/  STG.E desc[UR4][R12.64+0xc00], R9 ;  /* 0x000c00090c007986 */ /* 0x0001e4000c101904 */
.L_x_251:
[----:B------:R-:W-:Y:S05]  /*06d0*/  BSYNC.RECONVERGENT B0 ;  /* 0x0000000000007941 */ /* 0x000fea0003800200 */
.L_x_250:
[----:B------:R-:W-:Y:S05]  /*06e0*/  @!P0 BRA `(.L_x_239) ;  /* 0x0000000000cc8947 */ /* 0x000fea0003800000 */
[----:B------:R-:W-:-:S07]  /*06f0*/  IMAD.MOV.U32 R0, RZ, RZ, 0x8 ;  /* 0x00000008ff007424 */ /* 0x000fce00078e00ff */
.L_x_254:
[----:B01234-:R-:W-:-:S04]  /*0700*/  LEA R9, R0, R7, 0x7 ;  /* 0x0000000700097211 */ /* 0x01ffc800078e38ff */
        /* <DEDUP_REMOVED lines=8> */
[----:B------:R-:W-:Y:S04]  /*0790*/  @!P0 STG.E desc[UR4][R16.64], R25 ;  /* 0x0000001910008986 */ /* 0x000fe8000c101904 */
[----:B------:R-:W2:Y:S01]  /*07a0*/  @!P1 LDG.E R19, desc[UR4][R12.64] ;  /* 0x000000040c139981 */ /* 0x000ea2000c1e1900 */
[----:B------:R-:W-:-:S05]  /*07b0*/  VIADD R11, R9, 0x100 ;  /* 0x00000100090b7836 */ /* 0x000fca0000000000 */
[----:B------:R-:W-:Y:S01]  /*07c0*/  ISETP.GE.AND P0, PT, R11, R6, PT ;  /* 0x000000060b00720c */ /* 0x000fe20003f06270 */
[----:B------:R-:W-:-:S04]  /*07d0*/  IMAD.WIDE R10, R21, 0x4, R2 ;  /* 0x00000004150a7825 */ /* 0x000fc800078e0202 */
[----:B--2---:R-:W-:-:S05]  /*07e0*/  @!P1 FMUL R19, R19, R19 ;  /* 0x0000001313139220 */ /* 0x004fca0000400000 */
[----:B------:R0:W-:Y:S04]  /*07f0*/  @!P1 STG.E desc[UR4][R10.64], R19 ;  /* 0x000000130a009986 */ /* 0x0001e8000c101904 */
[----:B------:R-:W2:Y:S01]  /*0800*/  @!P0 LDG.E R14, desc[UR4][R12.64+0x200] ;  /* 0x000200040c0e8981 */ /* 0x000ea2000c1e1900 */
[----:B------:R-:W-:-:S04]  /*0810*/  IADD3 R15, PT, PT, R9, 0x180, RZ ;  /* 0x00000180090f7810 */ /* 0x000fc80007ffe0ff */
[----:B------:R-:W-:Y:S01]  /*0820*/  ISETP.GE.AND P1, PT, R15, R6, PT ;  /* 0x000000060f00720c */ /* 0x000fe20003f26270 */
[----:B--2---:R-:W-:-:S05]  /*0830*/  @!P0 FMUL R23, R14, R14 ;  /* 0x0000000e0e178220 */ /* 0x004fca0000400000 */
[----:B------:R1:W-:Y:S07]  /*0840*/  @!P0 STG.E desc[UR4][R10.64+0x200], R23 ;  /* 0x000200170a008986 */ /* 0x0003ee000c101904 */
[----:B------:R-:W2:Y:S01]  /*0850*/  @!P1 LDG.E R14, desc[UR4][R12.64+0x400] ;  /* 0x000400040c0e9981 */ /* 0x000ea2000c1e1900 */
[----:B------:R-:W-:-:S04]  /*0860*/  IADD3 R15, PT, PT, R9, 0x200, RZ ;  /* 0x00000200090f7810 */ /* 0x000fc80007ffe0ff */
[----:B------:R-:W-:Y:S01]  /*0870*/  ISETP.GE.AND P0, PT, R15, R6, PT ;  /* 0x000000060f00720c */ /* 0x000fe20003f06270 */
[----:B------:R-:W-:Y:S02]  /*0880*/  VIADD R15, R9, 0x280 ;  /* 0x00000280090f7836 */ /* 0x000fe40000000000 */
[----:B--2---:R-:W-:-:S05]  /*0890*/  @!P1 FMUL R21, R14, R14 ;  /* 0x0000000e0e159220 */ /* 0x004fca0000400000 */
[----:B------:R1:W-:Y:S05]  /*08a0*/  @!P1 STG.E desc[UR4][R10.64+0x400], R21 ;  /* 0x000400150a009986 */ /* 0x0003ea000c101904 */
[----:B------:R-:W0:Y:S01]  /*08b0*/  @!P0 LDG.E R14, desc[UR4][R12.64+0x600] ;  /* 0x000600040c0e8981 */ /* 0x000e22000c1e1900 */
[----:B------:R-:W-:Y:S02]  /*08c0*/  ISETP.GE.AND P1, PT, R15, R6, PT ;  /* 0x000000060f00720c */ /* 0x000fe40003f26270 */
[----:B------:R-:W-:Y:S01]  /*08d0*/  IADD3 R15, PT, PT, R9, 0x300, RZ ;  /* 0x00000300090f7810 */ /* 0x000fe20007ffe0ff */
[----:B0-----:R-:W-:-:S05]  /*08e0*/  @!P0 FMUL R19, R14, R14 ;  /* 0x0000000e0e138220 */ /* 0x001fca0000400000 */
[----:B------:R1:W-:Y:S05]  /*08f0*/  @!P0 STG.E desc[UR4][R10.64+0x600], R19 ;  /* 0x000600130a008986 */ /* 0x0003ea000c101904 */
[----:B------:R-:W2:Y:S01]  /*0900*/  @!P1 LDG.E R14, desc[UR4][R12.64+0x800] ;  /* 0x000800040c0e9981 */ /* 0x000ea2000c1e1900 */
[----:B------:R-:W-:Y:S01]  /*0910*/  ISETP.GE.AND P0, PT, R15, R6, PT ;  /* 0x000000060f00720c */ /* 0x000fe20003f06270 */
[----:B--2---:R-:W-:-:S05]  /*0920*/  @!P1 FMUL R17, R14, R14 ;  /* 0x0000000e0e119220 */ /* 0x004fca0000400000 */
[----:B------:R1:W-:Y:S07]  /*0930*/  @!P1 STG.E desc[UR4][R10.64+0x800], R17 ;  /* 0x000800110a009986 */ /* 0x0003ee000c101904 */
[----:B------:R-:W2:Y:S01]  /*0940*/  @!P0 LDG.E R14, desc[UR4][R12.64+0xa00] ;  /* 0x000a00040c0e8981 */ /* 0x000ea2000c1e1900 */
[----:B------:R-:W-:Y:S01]  /*0950*/  IADD3 R9, PT, PT, R9, 0x380, RZ ;  /* 0x0000038009097810 */ /* 0x000fe20007ffe0ff */
[----:B------:R-:W-:Y:S01]  /*0960*/  VIADD R0, R0, 0x8 ;  /* 0x0000000800007836 */ /* 0x000fe20000000000 */
[----:B------:R-:W-:Y:S04]  /*0970*/  BSSY.RECONVERGENT B0, `(.L_x_252) ;  /* 0x0000009000007945 */ /* 0x000fe80003800200 */
[----:B------:R-:W-:Y:S01]  /*0980*/  ISETP.NE.AND P1, PT, R0, R8, PT ;  /* 0x000000080000720c */ /* 0x000fe20003f25270 */
[----:B--2---:R-:W-:-:S05]  /*0990*/  @!P0 FMUL R15, R14, R14 ;  /* 0x0000000e0e0f8220 */ /* 0x004fca0000400000 */
[----:B------:R1:W-:Y:S01]  /*09a0*/  @!P0 STG.E desc[UR4][R10.64+0xa00], R15 ;  /* 0x000a000f0a008986 */ /* 0x0003e2000c101904 */
[----:B------:R-:W-:-:S13]  /*09b0*/  ISETP.GE.AND P0, PT, R9, R6, PT ;  /* 0x000000060900720c */ /* 0x000fda0003f06270 */
[----:B-1----:R-:W-:Y:S05]  /*09c0*/  @P0 BRA `(.L_x_253) ;  /* 0x00000000000c0947 */ /* 0x002fea0003800000 */
[----:B------:R-:W2:Y:S02]  /*09d0*/  LDG.E R12, desc[UR4][R12.64+0xc00] ;  /* 0x000c00040c0c7981 */ /* 0x000ea4000c1e1900 */
[----:B--2---:R-:W-:-:S05]  /*09e0*/  FMUL R9, R12, R12 ;  /* 0x0000000c0c097220 */ /* 0x004fca0000400000 */
[----:B------:R0:W-:Y:S02]  /*09f0*/  STG.E desc[UR4][R10.64+0xc00], R9 ;  /* 0x000c00090a007986 */ /* 0x0001e4000c101904 */
.L_x_253:
[----:B------:R-:W-:Y:S05]  /*0a00*/  BSYNC.RECONVERGENT B0 ;  /* 0x0000000000007941 */ /* 0x000fea0003800200 */
.L_x_252:
[----:B------:R-:W-:Y:S05]  /*0a10*/  @P1 BRA `(.L_x_254) ;  /* 0xfffffffc00381947 */ /* 0x000fea000383ffff */
.L_x_239:
[----:B------:R-:W-:-:S13]  /*0a20*/  ISETP.NE.AND P0, PT, R18, RZ, PT ;  /* 0x000000ff1200720c */ /* 0x000fda0003f05270 */
[----:B------:R-:W-:Y:S05]  /*0a30*/  @!P0 EXIT ;  /* 0x000000000000894d */ /* 0x000fea0003800000 */
[----:B------:R-:W5:Y:S01]  /*0a40*/  LDC R0, c[0x0][0x388] ;  /* 0x0000e200ff007b82 */ /* 0x000f620000000800 */
[----:B------:R-:W-:Y:S02]  /*0a50*/  ISETP.GE.U32.AND P0, PT, R18, 0x4, PT ;  /* 0x000000041200780c */ /* 0x000fe40003f06070 */
[----:B-----5:R-:W-:-:S04]  /*0a60*/  LOP3.LUT R20, R0, 0x3, RZ, 0xc0, !PT ;  /* 0x0000000300147812 */ /* 0x020fc800078ec0ff */
[----:B------:R-:W-:-:S07]  /*0a70*/  ISETP.NE.AND P2, PT, R20, RZ, PT ;  /* 0x000000ff1400720c */ /* 0x000fce0003f45270 */
[----:B------:R-:W-:Y:S06]  /*0a80*/  @!P0 BRA `(.L_x_255) ;  /* 0x0000000000748947 */ /* 0x000fec0003800000 */
[----:B------:R-:W-:-:S04]  /*0a90*/  LEA R19, R8, R7, 0x7 ;  /* 0x0000000708137211 */ /* 0x000fc800078e38ff */
[----:B------:R-:W-:-:S13]  /*0aa0*/  ISETP.GE.AND P0, PT, R19, R6, PT ;  /* 0x000000061300720c */ /* 0x000fda0003f06270 */
[----:B0-----:R-:W-:-:S06]  /*0ab0*/  @!P0 IMAD.WIDE R10, R19, 0x4, R4 ;  /* 0x00000004130a8825 */ /* 0x001fcc00078e0204 */
[----:B------:R-:W5:Y:S01]  /*0ac0*/  @!P0 LDG.E R10, desc[UR4][R10.64] ;  /* 0x000000040a0a8981 */ /* 0x000f62000c1e1900 */
[C---:B------:R-:W-:Y:S01]  /*0ad0*/  IADD3 R17, PT, PT, R19.reuse, 0x80, RZ ;  /* 0x0000008013117810 */ /* 0x040fe20007ffe0ff */
[----:B-1234-:R-:W-:-:S03]  /*0ae0*/  @!P0 IMAD.WIDE R12, R19, 0x4, R2 ;  /* 0x00000004130c8825 */ /* 0x01efc600078e0202 */
[----:B------:R-:W-:-:S13]  /*0af0*/  ISETP.GE.AND P1, PT, R17, R6, PT ;  /* 0x000000061100720c */ /* 0x000fda0003f26270 */
[----:B------:R-:W-:-:S04]  /*0b00*/  @!P1 IMAD.WIDE R14, R17, 0x4, R4 ;  /* 0x00000004110e9825 */ /* 0x000fc800078e0204 */
[----:B-----5:R-:W-:-:S05]  /*0b10*/  @!P0 FMUL R9, R10, R10 ;  /* 0x0000000a0a098220 */ /* 0x020fca0000400000 */
[----:B------:R0:W-:Y:S04]  /*0b20*/  @!P0 STG.E desc[UR4][R12.64], R9 ;  /* 0x000000090c008986 */ /* 0x0001e8000c101904 */
[----:B------:R-:W2:Y:S01]  /*0b30*/  @!P1 LDG.E R14, desc[UR4][R14.64] ;  /* 0x000000040e0e9981 */ /* 0x000ea2000c1e1900 */
[----:B------:R-:W-:Y:S02]  /*0b40*/  VIADD R23, R19, 0x100 ;  /* 0x0000010013177836 */ /* 0x000fe40000000000 */
[----:B------:R-:W-:-:S03]  /*0b50*/  @!P1 IMAD.WIDE R16, R17, 0x4, R2 ;  /* 0x0000000411109825 */ /* 0x000fc600078e0202 */
[----:B------:R-:W-:-:S13]  /*0b60*/  ISETP.GE.AND P0, PT, R23, R6, PT ;  /* 0x000000061700720c */ /* 0x000fda0003f06270 */
[----:B------:R-:W-:-:S04]  /*0b70*/  @!P0 IMAD.WIDE R10, R23, 0x4, R4 ;  /* 0x00000004170a8825 */ /* 0x000fc800078e0204 */
[----:B--2---:R-:W-:-:S05]  /*0b80*/  @!P1 FMUL R21, R14, R14 ;  /* 0x0000000e0e159220 */ /* 0x004fca0000400000 */
[----:B------:R1:W-:Y:S04]  /*0b90*/  @!P1 STG.E desc[UR4][R16.64], R21 ;  /* 0x0000001510009986 */ /* 0x0003e8000c101904 */
[----:B------:R-:W2:Y:S01]  /*0ba0*/  @!P0 LDG.E R10, desc[UR4][R10.64] ;  /* 0x000000040a0a8981 */ /* 0x000ea2000c1e1900 */
[----:B------:R-:W-:Y:S01]  /*0bb0*/  IADD3 R19, PT, PT, R19, 0x180, RZ ;  /* 0x0000018013137810 */ /* 0x000fe20007ffe0ff */
[----:B0-----:R-:W-:-:S03]  /*0bc0*/  @!P0 IMAD.WIDE R12, R23, 0x4, R2 ;  /* 0x00000004170c8825 */ /* 0x001fc600078e0202 */
[----:B------:R-:W-:-:S13]  /*0bd0*/  ISETP.GE.AND P1, PT, R19, R6, PT ;  /* 0x000000061300720c */ /* 0x000fda0003f26270 */
[----:B------:R-:W-:-:S04]  /*0be0*/  @!P1 IMAD.WIDE R14, R19, 0x4, R4 ;  /* 0x00000004130e9825 */ /* 0x000fc800078e0204 */
[----:B--2---:R-:W-:-:S05]  /*0bf0*/  @!P0 FMUL R9, R10, R10 ;  /* 0x0000000a0a098220 */ /* 0x004fca0000400000 */
[----:B------:R1:W-:Y:S04]  /*0c00*/  @!P0 STG.E desc[UR4][R12.64], R9 ;  /* 0x000000090c008986 */ /* 0x0003e8000c101904 */
[----:B------:R-:W2:Y:S01]  /*0c10*/  @!P1 LDG.E R14, desc[UR4][R14.64] ;  /* 0x000000040e0e9981 */ /* 0x000ea2000c1e1900 */
[----:B------:R-:W-:Y:S01]  /*0c20*/  @!P1 IMAD.WIDE R18, R19, 0x4, R2 ;  /* 0x0000000413129825 */ /* 0x000fe200078e0202 */
[----:B------:R-:W-:-:S03]  /*0c30*/  IADD3 R8, PT, PT, R8, 0x4, RZ ;  /* 0x0000000408087810 */ /* 0x000fc60007ffe0ff */
[----:B--2---:R-:W-:-:S05]  /*0c40*/  @!P1 FMUL R23, R14, R14 ;  /* 0x0000000e0e179220 */ /* 0x004fca0000400000 */
[----:B------:R1:W-:Y:S02]  /*0c50*/  @!P1 STG.E desc[UR4][R18.64], R23 ;  /* 0x0000001712009986 */ /* 0x0003e4000c101904 */
.L_x_255:
[----:B------:R-:W-:Y:S05]  /*0c60*/  @!P2 EXIT ;  /* 0x000000000000a94d */ /* 0x000fea0003800000 */
[----:B------:R-:W-:Y:S02]  /*0c70*/  ISETP.NE.AND P0, PT, R20, 0x1, PT ;  /* 0x000000011400780c */ /* 0x000fe40003f05270 */
[----:B------:R-:W-:-:S04]  /*0c80*/  LOP3.LUT R0, R0, 0x1, RZ, 0xc0, !PT ;  /* 0x0000000100007812 */ /* 0x000fc800078ec0ff */
[----:B------:R-:W-:-:S07]  /*0c90*/  ISETP.NE.U32.AND P2, PT, R0, 0x1, PT ;  /* 0x000000010000780c */ /* 0x000fce0003f45070 */
[----:B------:R-:W-:Y:S06]  /*0ca0*/  @!P0 BRA `(.L_x_256) ;  /* 0x00000000003c8947 */ /* 0x000fec0003800000 */
[----:B01234-:R-:W-:-:S05]  /*0cb0*/  IMAD R13, R8, 0x80, R7 ;  /* 0x00000080080d7824 */ /* 0x01ffca00078e0207 */
[----:B------:R-:W-:-:S13]  /*0cc0*/  ISETP.GE.AND P0, PT, R13, R6, PT ;  /* 0x000000060d00720c */ /* 0x000fda0003f06270 */
[----:B------:R-:W-:-:S06]  /*0cd0*/  @!P0 IMAD.WIDE R10, R13, 0x4, R4 ;  /* 0x000000040d0a8825 */ /* 0x000fcc00078e0204 */
[----:B------:R-:W2:Y:S01]  /*0ce0*/  @!P0 LDG.E R10, desc[UR4][R10.64] ;  /* 0x000000040a0a8981 */ /* 0x000ea2000c1e1900 */
[C---:B------:R-:W-:Y:S01]  /*0cf0*/  IADD3 R17, PT, PT, R13.reuse, 0x80, RZ ;  /* 0x000000800d117810 */ /* 0x040fe20007ffe0ff */
[----:B------:R-:W-:-:S03]  /*0d00*/  @!P0 IMAD.WIDE R12, R13, 0x4, R2 ;  /* 0x000000040d0c8825 */ /* 0x000fc600078e0202 */
        /* <DEDUP_REMOVED lines=9> */
.L_x_256:
[----:B------:R-:W-:Y:S05]  /*0da0*/  @P2 EXIT ;  /* 0x000000000000294d */ /* 0x000fea0003800000 */
[----:B------:R-:W-:-:S05]  /*0db0*/  IMAD R7, R8, 0x80, R7 ;  /* 0x0000008008077824 */ /* 0x000fca00078e0207 */
[----:B------:R-:W-:-:S13]  /*0dc0*/  ISETP.GE.AND P0, PT, R7, R6, PT ;  /* 0x000000060700720c */ /* 0x000fda0003f06270 */
[----:B------:R-:W-:Y:S05]  /*0dd0*/  @P0 EXIT ;  /* 0x000000000000094d */ /* 0x000fea0003800000 */
[----:B------:R-:W-:-:S06]  /*0de0*/  IMAD.WIDE R4, R7, 0x4, R4 ;  /* 0x0000000407047825 */ /* 0x000fcc00078e0204 */
[----:B------:R-:W5:Y:S01]  /*0df0*/  LDG.E R4, desc[UR4][R4.64] ;  /* 0x0000000404047981 */ /* 0x000f62000c1e1900 */
[----:B------:R-:W-:-:S04]  /*0e00*/  IMAD.WIDE R2, R7, 0x4, R2 ;  /* 0x0000000407027825 */ /* 0x000fc800078e0202 */
[----:B-----5:R-:W-:-:S05]  /*0e10*/  FMUL R7, R4, R4 ;  /* 0x0000000404077220 */ /* 0x020fca0000400000 */
[----:B------:R-:W-:Y:S01]  /*0e20*/  STG.E desc[UR4][R2.64], R7 ;  /* 0x0000000702007986 */ /* 0x000fe2000c101904 */
[----:B------:R-:W-:Y:S05]  /*0e30*/  EXIT ;  /* 0x000000000000794d */ /* 0x000fea0003800000 */
.L_x_238:
[----:B------:R-:W-:-:S13]  /*0e40*/  ISETP.GE.AND P0, PT, R0, 0x1, PT ;  /* 0x000000010000780c */ /* 0x000fda0003f06270 */
[----:B------:R-:W-:Y:S05]  /*0e50*/  @!P0 EXIT ;  /* 0x000000000000894d */ /* 0x000fea0003800000 */
[C---:B------:R-:W-:Y:S01]  /*0e60*/  ISETP.GE.U32.AND P1, PT, R0.reuse, 0x10, PT ;  /* 0x000000100000780c */ /* 0x040fe20003f26070 */
[----:B------:R-:W-:Y:S01]  /*0e70*/  HFMA2 R6, -RZ, RZ, 0, 0 ;  /* 0x00000000ff067431 */ /* 0x000fe200000001ff */
[----:B------:R-:W-:-:S04]  /*0e80*/  LOP3.LUT R20, R0, 0xf, RZ, 0xc0, !PT ;  /* 0x0000000f00147812 */ /* 0x000fc800078ec0ff */
[----:B------:R-:W-:-:S07]  /*0e90*/  ISETP.NE.AND P0, PT, R20, RZ, PT ;  /* 0x000000ff1400720c */ /* 0x000fce0003f05270 */
[----:B------:R-:W-:Y:S06]  /*0ea0*/  @!P1 BRA `(.L_x_257) ;  /* 0x0000000400189947 */ /* 0x000fec0003800000 */
[C---:B------:R-:W-:Y:S01]  /*0eb0*/  IMAD.WIDE.U32 R14, R7.reuse, 0x4, RZ ;  /* 0x00000004070e7825 */ /* 0x040fe200078e00ff */
[----:B------:R-:W-:Y:S02]  /*0ec0*/  LOP3.LUT R6, R0, 0x7ffffff0, RZ, 0xc0, !PT ;  /* 0x7ffffff000067812 */ /* 0x000fe400078ec0ff */
[----:B------:R-:W-:Y:S02]  /*0ed0*/  IADD3 R12, PT, PT, R7, 0x480, RZ ;  /* 0x00000480070c7810 */ /* 0x000fe40007ffe0ff */
[----:B------:R-:W-:Y:S01]  /*0ee0*/  LOP3.LUT R13, R14, 0x1000, RZ, 0xfc, !PT ;  /* 0x000010000e0d7812 */ /* 0x000fe200078efcff */
[----:B------:R-:W-:-:S07]  /*0ef0*/  IMAD.MOV R14, RZ, RZ, -R6 ;  /* 0x000000ffff0e7224 */ /* 0x000fce00078e0a06 */
.L_x_258:
[----:B------:R-:W-:-:S04]  /*0f00*/  IADD3 R10, P1, PT, R13, R4, RZ ;  /* 0x000000040d0a7210 */ /* 0x000fc80007f3e0ff */
[----:B0-----:R-:W-:-:S05]  /*0f10*/  IADD3.X R11, PT, PT, R15, R5, RZ, P1, !PT ;  /* 0x000000050f0b7210 */ /* 0x001fca0000ffe4ff */
[----:B------:R-:W2:Y:S01]  /*0f20*/  LDG.E R16, desc[UR4][R10.64+-0x1000] ;  /* 0xfff000040a107981 */ /* 0x000ea2000c1e1900 */
[----:B------:R-:W-:-:S04]  /*0f30*/  IADD3 R8, P1, PT, R13, R2, RZ ;  /* 0x000000020d087210 */ /* 0x000fc80007f3e0ff */
[----:B------:R-:W-:Y:S01]  /*0f40*/  IADD3.X R9, PT, PT, R15, R3, RZ, P1, !PT ;  /* 0x000000030f097210 */ /* 0x000fe20000ffe4ff */
[----:B--2---:R-:W-:-:S05]  /*0f50*/  FMUL R17, R16, R16 ;  /* 0x0000001010117220 */ /* 0x004fca0000400000 */
[----:B------:R0:W-:Y:S04]  /*0f60*/  STG.E desc[UR4][R8.64+-0x1000], R17 ;  /* 0xfff0001108007986 */ /* 0x0001e8000c101904 */
[----:B------:R-:W2:Y:S02]  /*0f70*/  LDG.E R16, desc[UR4][R10.64+-0xe00] ;  /* 0xfff200040a107981 */ /* 0x000ea4000c1e1900 */
[----:B--2---:R-:W-:-:S05]  /*0f80*/  FMUL R19, R16, R16 ;  /* 0x0000001010137220 */ /* 0x004fca0000400000 */
[----:B------:R-:W-:Y:S04]  /*0f90*/  STG.E desc[UR4][R8.64+-0xe00], R19 ;  /* 0xfff2001308007986 */ /* 0x000fe8000c101904 */
[----:B------:R-:W2:Y:S02]  /*0fa0*/  LDG.E R16, desc[UR4][R10.64+-0xc00] ;  /* 0xfff400040a107981 */ /* 0x000ea4000c1e1900 */
[----:B--2---:R-:W-:-:S05]  /*0fb0*/  FMUL R21, R16, R16 ;  /* 0x0000001010157220 */ /* 0x004fca0000400000 */
[----:B------:R1:W-:Y:S04]  /*0fc0*/  STG.E desc[UR4][R8.64+-0xc00], R21 ;  /* 0xfff4001508007986 */ /* 0x0003e8000c101904 */
[----:B------:R-:W2:Y:S02]  /*0fd0*/  LDG.E R16, desc[UR4][R10.64+-0xa00] ;  /* 0xfff600040a107981 */ /* 0x000ea4000c1e1900 */
[----:B--2---:R-:W-:-:S05]  /*0fe0*/  FMUL R23, R16, R16 ;  /* 0x0000001010177220 */ /* 0x004fca0000400000 */
[----:B------:R2:W-:Y:S04]  /*0ff0*/  STG.E desc[UR4][R8.64+-0xa00], R23 ;  /* 0xfff6001708007986 */ /* 0x0005e8000c101904 */
[----:B------:R-:W0:Y:S02]  /*1000*/  LDG.E R16, desc[UR4][R10.64+-0x800] ;  /* 0xfff800040a107981 */ /* 0x000e24000c1e1900 */
[----:B0-----:R-:W-:-:S05]  /*1010*/  FMUL R17, R16, R16 ;  /* 0x0000001010117220 */ /* 0x001fca0000400000 */
[----:B------:R0:W-:Y:S04]  /*1020*/  STG.E desc[UR4][R8.64+-0x800], R17 ;  /* 0xfff8001108007986 */ /* 0x0001e8000c101904 */
[----:B------:R-:W3:Y:S02]  /*1030*/  LDG.E R16, desc[UR4][R10.64+-0x600] ;  /* 0xfffa00040a107981 */ /* 0x000ee4000c1e1900 */
[----:B---3--:R-:W-:-:S05]  /*1040*/  FMUL R25, R16, R16 ;  /* 0x0000001010197220 */ /* 0x008fca0000400000 */
[----:B------:R3:W-:Y:S04]  /*1050*/  STG.E desc[UR4][R8.64+-0x600], R25 ;  /* 0xfffa001908007986 */ /* 0x0007e8000c101904 */
[----:B------:R-:W1:Y:S02]  /*1060*/  LDG.E R16, desc[UR4][R10.64+-0x400] ;  /* 0xfffc00040a107981 */ /* 0x000e64000c1e1900 */
[----:B-1----:R-:W-:-:S05]  /*1070*/  FMUL R21, R16, R16 ;  /* 0x0000001010157220 */ /* 0x002fca0000400000 */
[----:B------:R1:W-:Y:S04]  /*1080*/  STG.E desc[UR4][R8.64+-0x400], R21 ;  /* 0xfffc001508007986 */ /* 0x0003e8000c101904 */
[----:B------:R-:W2:Y:S01]  /*1090*/  LDG.E R16, desc[UR4][R10.64+-0x200] ;  /* 0xfffe00040a107981 */ /* 0x000ea2000c1e1900 */
[----:B------:R-:W-:Y:S01]  /*10a0*/  MOV R19, 0x0 ;  /* 0x0000000000137802 */ /* 0x000fe20000000f00 */
[----:B------:R-:W-:Y:S02]  /*10b0*/  IMAD.MOV.U32 R18, RZ, RZ, 0x600 ;  /* 0x00000600ff127424 */ /* 0x000fe400078e00ff */
[----:B--2---:R-:W-:-:S05]  /*10c0*/  FMUL R23, R16, R16 ;  /* 0x0000001010177220 */ /* 0x004fca0000400000 */
[----:B------:R2:W-:Y:S04]  /*10d0*/  STG.E desc[UR4][R8.64+-0x200], R23 ;  /* 0xfffe001708007986 */ /* 0x0005e8000c101904 */
[----:B------:R-:W3:Y:S01]  /*10e0*/  LDG.E R22, desc[UR4][R10.64] ;  /* 0x000000040a167981 */ /* 0x000ee2000c1e1900 */
[----:B------:R-:W-:-:S03]  /*10f0*/  IMAD.WIDE R18, R12, 0x4, R18 ;  /* 0x000000040c127825 */ /* 0x000fc600078e0212 */
[----:B------:R-:W-:-:S04]  /*1100*/  IADD3 R16, P1, PT, R18, R4, RZ ;  /* 0x0000000412107210 */ /* 0x000fc80007f3e0ff */
[----:B0-----:R-:W-:Y:S01]  /*1110*/  IADD3.X R17, PT, PT, R19, R5, RZ, P1, !PT ;  /* 0x0000000513117210 */ /* 0x001fe20000ffe4ff */
[----:B---3--:R-:W-:-:S05]  /*1120*/  FMUL R25, R22, R22 ;  /* 0x0000001616197220 */ /* 0x008fca0000400000 */
[----:B------:R0:W-:Y:S04]  /*1130*/  STG.E desc[UR4][R8.64], R25 ;  /* 0x0000001908007986 */ /* 0x0001e8000c101904 */
[----:B-1----:R-:W3:Y:S01]  /*1140*/  LDG.E R21, desc[UR4][R16.64+-0x600] ;  /* 0xfffa000410157981 */ /* 0x002ee2000c1e1900 */
[----:B------:R-:W-:-:S05]  /*1150*/  IADD3 R18, P1, PT, R18, R2, RZ ;  /* 0x0000000212127210 */ /* 0x000fca0007f3e0ff */
[----:B------:R-:W-:Y:S02]  /*1160*/  IMAD.X R19, R19, 0x1, R3, P1 ;  /* 0x0000000113137824 */ /* 0x000fe400008e0603 */
[----:B---3--:R-:W-:-:S05]  /*1170*/  FMUL R21, R21, R21 ;  /* 0x0000001515157220 */ /* 0x008fca0000400000 */
[----:B------:R1:W-:Y:S04]  /*1180*/  STG.E desc[UR4][R18.64+-0x600], R21 ;  /* 0xfffa001512007986 */ /* 0x0003e8000c101904 */
[----:B------:R-:W3:Y:S02]  /*1190*/  LDG.E R10, desc[UR4][R16.64+-0x400] ;  /* 0xfffc0004100a7981 */ /* 0x000ee4000c1e1900 */
[----:B---3--:R-:W-:-:S05]  /*11a0*/  FMUL R11, R10, R10 ;  /* 0x0000000a0a0b7220 */ /* 0x008fca0000400000 */
[----:B------:R3:W-:Y:S04]  /*11b0*/  STG.E desc[UR4][R18.64+-0x400], R11 ;  /* 0xfffc000b12007986 */ /* 0x0007e8000c101904 */
[----:B------:R-:W2:Y:S02]  /*11c0*/  LDG.E R10, desc[UR4][R16.64+-0x200] ;  /* 0xfffe0004100a7981 */ /* 0x000ea4000c1e1900 */
[----:B--2---:R-:W-:-:S05]  /*11d0*/  FMUL R23, R10, R10 ;  /* 0x0000000a0a177220 */ /* 0x004fca0000400000 */
[----:B------:R2:W-:Y:S04]  /*11e0*/  STG.E desc[UR4][R18.64+-0x200], R23 ;  /* 0xfffe001712007986 */ /* 0x0005e8000c101904 */
[----:B0-----:R-:W4:Y:S02]  /*11f0*/  LDG.E R8, desc[UR4][R16.64] ;  /* 0x0000000410087981 */ /* 0x001f24000c1e1900 */
[----:B----4-:R-:W-:-:S05]  /*1200*/  FMUL R9, R8, R8 ;  /* 0x0000000808097220 */ /* 0x010fca0000400000 */
[----:B------:R0:W-:Y:S04]  /*1210*/  STG.E desc[UR4][R18.64], R9 ;  /* 0x0000000912007986 */ /* 0x0001e8000c101904 */
[----:B------:R-:W1:Y:S02]  /*1220*/  LDG.E R8, desc[UR4][R16.64+0x200] ;  /* 0x0002000410087981 */ /* 0x000e64000c1e1900 */
[----:B-1----:R-:W-:-:S05]  /*1230*/  FMUL R21, R8, R8 ;  /* 0x0000000808157220 */ /* 0x002fca0000400000 */
[----:B------:R0:W-:Y:S04]  /*1240*/  STG.E desc[UR4][R18.64+0x200], R21 ;  /* 0x0002001512007986 */ /* 0x0001e8000c101904 */
[----:B------:R-:W3:Y:S02]  /*1250*/  LDG.E R8, desc[UR4][R16.64+0x400] ;  /* 0x0004000410087981 */ /* 0x000ee4000c1e1900 */
[----:B---3--:R-:W-:-:S05]  /*1260*/  FMUL R11, R8, R8 ;  /* 0x00000008080b7220 */ /* 0x008fca0000400000 */
[----:B------:R0:W-:Y:S04]  /*1270*/  STG.E desc[UR4][R18.64+0x400], R11 ;  /* 0x0004000b12007986 */ /* 0x0001e8000c101904 */
[----:B------:R-:W2:Y:S01]  /*1280*/  LDG.E R8, desc[UR4][R16.64+0x600] ;  /* 0x0006000410087981 */ /* 0x000ea2000c1e1900 */
[----:B------:R-:W-:Y:S01]  /*1290*/  IADD3 R14, PT, PT, R14, 0x10, RZ ;  /* 0x000000100e0e7810 */ /* 0x000fe20007ffe0ff */
[----:B------:R-:W-:Y:S01]  /*12a0*/  VIADD R12, R12, 0x800 ;  /* 0x000008000c0c7836 */ /* 0x000fe20000000000 */
[----:B------:R-:W-:Y:S02]  /*12b0*/  IADD3 R13, P2, PT, R13, 0x2000, RZ ;  /* 0x000020000d0d7810 */ /* 0x000fe40007f5e0ff */
[----:B------:R-:W-:Y:S02]  /*12c0*/  ISETP.NE.AND P1, PT, R14, RZ, PT ;  /* 0x000000ff0e00720c */ /* 0x000fe40003f25270 */
[----:B------:R-:W-:Y:S01]  /*12d0*/  IADD3.X R15, PT, PT, RZ, R15, RZ, P2, !PT ;  /* 0x0000000fff0f7210 */ /* 0x000fe200017fe4ff */
[----:B--2---:R-:W-:-:S05]  /*12e0*/  FMUL R23, R8, R8 ;  /* 0x0000000808177220 */ /* 0x004fca0000400000 */
[----:B------:R0:W-:Y:S05]  /*12f0*/  STG.E desc[UR4][R18.64+0x600], R23 ;  /* 0x0006001712007986 */ /* 0x0001ea000c101904 */
[----:B------:R-:W-:Y:S05]  /*1300*/  @P1 BRA `(.L_x_258) ;  /* 0xfffffff800fc1947 */ /* 0x000fea000383ffff */
.L_x_257:
[----:B------:R-:W-:Y:S05]  /*1310*/  @!P0 EXIT ;  /* 0x000000000000894d */ /* 0x000fea0003800000 */
[----:B------:R-:W-:Y:S02]  /*1320*/  ISETP.GE.U32.AND P0, PT, R20, 0x8, PT ;  /* 0x000000081400780c */ /* 0x000fe40003f06070 */
[----:B------:R-:W-:-:S04]  /*1330*/  LOP3.LUT R14, R0, 0x7, RZ, 0xc0, !PT ;  /* 0x00000007000e7812 */ /* 0x000fc800078ec0ff */
[----:B------:R-:W-:-:S07]  /*1340*/  ISETP.NE.AND P1, PT, R14, RZ, PT ;  /* 0x000000ff0e00720c */ /* 0x000fce0003f25270 */
[----:B------:R-:W-:Y:S06]  /*1350*/  @!P0 BRA `(.L_x_259) ;  /* 0x0000000000708947 */ /* 0x000fec0003800000 */
[----:B0-----:R-:W-:-:S05]  /*1360*/  LEA R11, R6, R7, 0x7 ;  /* 0x00000007060b7211 */ /* 0x001fca00078e38ff */
[----:B------:R-:W-:-:S05]  /*1370*/  IMAD.WIDE R8, R11, 0x4, R4 ;  /* 0x000000040b087825 */ /* 0x000fca00078e0204 */
[----:B------:R-:W2:Y:S01]  /*1380*/  LDG.E R12, desc[UR4][R8.64] ;  /* 0x00000004080c7981 */ /* 0x000ea2000c1e1900 */
[----:B------:R-:W-:-:S04]  /*1390*/  IMAD.WIDE R10, R11, 0x4, R2 ;  /* 0x000000040b0a7825 */ /* 0x000fc800078e0202 */
[----:B--2---:R-:W-:-:S05]  /*13a0*/  FMUL R13, R12, R12 ;  /* 0x0000000c0c0d7220 */ /* 0x004fca0000400000 */
[----:B------:R0:W-:Y:S04]  /*13b0*/  STG.E desc[UR4][R10.64], R13 ;  /* 0x0000000d0a007986 */ /* 0x0001e8000c101904 */
[----:B------:R-:W2:Y:S02]  /*13c0*/  LDG.E R12, desc[UR4][R8.64+0x200] ;  /* 0x00020004080c7981 */ /* 0x000ea4000c1e1900 */
[----:B--2---:R-:W-:-:S05]  /*13d0*/  FMUL R15, R12, R12 ;  /* 0x0000000c0c0f7220 */ /* 0x004fca0000400000 */
[----:B------:R1:W-:Y:S04]  /*13e0*/  STG.E desc[UR4][R10.64+0x200], R15 ;  /* 0x0002000f0a007986 */ /* 0x0003e8000c101904 */
[----:B------:R-:W2:Y:S02]  /*13f0*/  LDG.E R12, desc[UR4][R8.64+0x400] ;  /* 0x00040004080c7981 */ /* 0x000ea4000c1e1900 */
[----:B--2---:R-:W-:-:S05]  /*1400*/  FMUL R17, R12, R12 ;  /* 0x0000000c0c117220 */ /* 0x004fca0000400000 */
[----:B------:R2:W-:Y:S04]  /*1410*/  STG.E desc[UR4][R10.64+0x400], R17 ;  /* 0x000400110a007986 */ /* 0x0005e8000c101904 */
[----:B------:R-:W3:Y:S02]  /*1420*/  LDG.E R12, desc[UR4][R8.64+0x600] ;  /* 0x00060004080c7981 */ /* 0x000ee4000c1e1900 */
[----:B---3--:R-:W-:-:S05]  /*1430*/  FMUL R19, R12, R12 ;  /* 0x0000000c0c137220 */ /* 0x008fca0000400000 */
[----:B------:R3:W-:Y:S04]  /*1440*/  STG.E desc[UR4][R10.64+0x600], R19 ;  /* 0x000600130a007986 */ /* 0x0007e8000c101904 */
[----:B------:R-:W0:Y:S02]  /*1450*/  LDG.E R12, desc[UR4][R8.64+0x800] ;  /* 0x00080004080c7981 */ /* 0x000e24000c1e1900 */
[----:B0-----:R-:W-:-:S05]  /*1460*/  FMUL R13, R12, R12 ;  /* 0x0000000c0c0d7220 */ /* 0x001fca0000400000 */
[----:B------:R4:W-:Y:S04]  /*1470*/  STG.E desc[UR4][R10.64+0x800], R13 ;  /* 0x0008000d0a007986 */ /* 0x0009e8000c101904 */
[----:B------:R-:W1:Y:S02]  /*1480*/  LDG.E R12, desc[UR4][R8.64+0xa00] ;  /* 0x000a0004080c7981 */ /* 0x000e64000c1e1900 */
[----:B-1----:R-:W-:-:S05]  /*1490*/  FMUL R15, R12, R12 ;  /* 0x0000000c0c0f7220 */ /* 0x002fca0000400000 */
[----:B------:R4:W-:Y:S04]  /*14a0*/  STG.E desc[UR4][R10.64+0xa00], R15 ;  /* 0x000a000f0a007986 */ /* 0x0009e8000c101904 */
[----:B------:R-:W2:Y:S02]  /*14b0*/  LDG.E R12, desc[UR4][R8.64+0xc00] ;  /* 0x000c0004080c7981 */ /* 0x000ea4000c1e1900 */
[----:B--2---:R-:W-:-:S05]  /*14c0*/  FMUL R17, R12, R12 ;  /* 0x0000000c0c117220 */ /* 0x004fca0000400000 */
[----:B------:R4:W-:Y:S04]  /*14d0*/  STG.E desc[UR4][R10.64+0xc00], R17 ;  /* 0x000c00110a007986 */ /* 0x0009e8000c101904 */
[----:B------:R-:W3:Y:S01]  /*14e0*/  LDG.E R12, desc[UR4][R8.64+0xe00] ;  /* 0x000e0004080c7981 */ /* 0x000ee2000c1e1900 */
[----:B------:R-:W-:Y:S01]  /*14f0*/  IADD3 R6, PT, PT, R6, 0x8, RZ ;  /* 0x0000000806067810 */ /* 0x000fe20007ffe0ff */
[----:B---3--:R-:W-:-:S05]  /*1500*/  FMUL R19, R12, R12 ;  /* 0x0000000c0c137220 */ /* 0x008fca0000400000 */
[----:B------:R4:W-:Y:S02]  /*1510*/  STG.E desc[UR4][R10.64+0xe00], R19 ;  /* 0x000e00130a007986 */ /* 0x0009e4000c101904 */
.L_x_259:
[----:B------:R-:W-:Y:S05]  /*1520*/  @!P1 EXIT ;  /* 0x000000000000994d */ /* 0x000fea0003800000 */
[----:B------:R-:W-:Y:S02]  /*1530*/  ISETP.GE.U32.AND P0, PT, R14, 0x4, PT ;  /* 0x000000040e00780c */ /* 0x000fe40003f06070 */
[----:B------:R-:W-:-:S04]  /*1540*/  LOP3.LUT R12, R0, 0x3, RZ, 0xc0, !PT ;  /* 0x00000003000c7812 */ /* 0x000fc800078ec0ff */
[----:B------:R-:W-:-:S07]  /*1550*/  ISETP.NE.AND P1, PT, R12, RZ, PT ;  /* 0x000000ff0c00720c */ /* 0x000fce0003f25270 */
[----:B------:R-:W-:Y:S06]  /*1560*/  @!P0 BRA `(.L_x_260) ;  /* 0x0000000000408947 */ /* 0x000fec0003800000 */
[----:B0-----:R-:W-:-:S04]  /*1570*/  IMAD R9, R6, 0x80, R7 ;  /* 0x0000008006097824 */ /* 0x001fc800078e0207 */
[----:B----4-:R-:W-:-:S05]  /*1580*/  IMAD.WIDE R10, R9, 0x4, R4 ;  /* 0x00000004090a7825 */ /* 0x010fca00078e0204 */
        /* <DEDUP_REMOVED lines=10> */
[----:B------:R-:W2:Y:S01]  /*1630*/  LDG.E R0, desc[UR4][R10.64+0x600] ;  /* 0x000600040a007981 */ /* 0x000ea2000c1e1900 */
[----:B------:R-:W-:Y:S01]  /*1640*/  IADD3 R6, PT, PT, R6, 0x4, RZ ;  /* 0x0000000406067810 */ /* 0x000fe20007ffe0ff */
[----:B--2---:R-:W-:-:S05]  /*1650*/  FMUL R19, R0, R0 ;  /* 0x0000000000137220 */ /* 0x004fca0000400000 */
[----:B------:R1:W-:Y:S02]  /*1660*/  STG.E desc[UR4][R8.64+0x600], R19 ;  /* 0x0006001308007986 */ /* 0x0003e4000c101904 */
.L_x_260:
[----:B------:R-:W-:Y:S05]  /*1670*/  @!P1 EXIT ;  /* 0x000000000000994d */ /* 0x000fea0003800000 */
[----:B0---4-:R-:W-:Y:S01]  /*1680*/  LEA R11, R6, R7, 0x7 ;  /* 0x00000007060b7211 */ /* 0x011fe200078e38ff */
[----:B------:R-:W-:-:S07]  /*1690*/  IMAD.MOV R0, RZ, RZ, -R12 ;  /* 0x000000ffff007224 */ /* 0x000fce00078e0a0c */
.L_x_261:
[----:B-1----:R-:W-:-:S06]  /*16a0*/  IMAD.WIDE R8, R11, 0x4, R4 ;  /* 0x000000040b087825 */ /* 0x002fcc00078e0204 */
[----:B------:R-:W2:Y:S01]  /*16b0*/  LDG.E R8, desc[UR4][R8.64] ;  /* 0x0000000408087981 */ /* 0x000ea2000c1e1900 */
[----:B------:R-:W-:Y:S01]  /*16c0*/  IADD3 R0, PT, PT, R0, 0x1, RZ ;  /* 0x0000000100007810 */ /* 0x000fe20007ffe0ff */
[----:B0-----:R-:W-:-:S03]  /*16d0*/  IMAD.WIDE R6, R11, 0x4, R2 ;  /* 0x000000040b067825 */ /* 0x001fc600078e0202 */
[----:B------:R-:W-:Y:S01]  /*16e0*/  ISETP.NE.AND P0, PT, R0, RZ, PT ;  /* 0x000000ff0000720c */ /* 0x000fe20003f05270 */
[----:B--2---:R-:W-:-:S05]  /*16f0*/  FMUL R13, R8, R8 ;  /* 0x00000008080d7220 */ /* 0x004fca0000400000 */
[----:B------:R0:W-:Y:S07]  /*1700*/  STG.E desc[UR4][R6.64], R13 ;  /* 0x0000000d06007986 */ /* 0x0001ee000c101904 */
[----:B------:R-:W-:Y:S05]  /*1710*/  @!P0 EXIT ;  /* 0x000000000000894d */ /* 0x000fea0003800000 */
[----:B------:R-:W-:Y:S01]  /*1720*/  IADD3 R11, PT, PT, R11, 0x80, RZ ;  /* 0x000000800b0b7810 */ /* 0x000fe20007ffe0ff */
[----:B------:R-:W-:Y:S06]  /*1730*/  BRA `(.L_x_261) ;  /* 0xfffffffc00d87947 */ /* 0x000fec000383ffff */
.L_x_262:
        /* <DEDUP_REMOVED lines=12> */
.L_x_292:


//--------------------- .text._ZN3cub18CUB_300001_SM_10006detail9transform16transform_kernelINS2_10policy_hubILb1EN4cuda3std3__45tupleIJN6thrust24THRUST_300001_SM_1000_NS6detail15normal_iteratorINSA_10device_ptrIfEEEEEEEE10policy1000Ei10own_squareSF_JPfEEEvT0_iT1_T2_DpNS2_10kernel_argIT3_EE --------------------------
	.section	.text._ZN3cub18CUB_300001_SM_10006detail9transform16transform_kernelINS2_10policy_hubILb1EN4cuda3std3__45tupleIJN6thrust24THRUST_300001_SM_1000_NS6detail15normal_iteratorINSA_10device_ptrIfEEEEEEEE10policy1000Ei10own_squareSF_JPfEEEvT0_iT1_T2_DpNS2_10kernel_argIT3_EE,"ax",@progbits
	.align	128
        .global         _ZN3cub18CUB_300001_SM_10006detail9transform16transform_kernelINS2_10policy_hubILb1EN4cuda3std3__45tupleIJN6thrust24THRUST_300001_SM_1000_NS6detail15normal_iteratorINSA_10device_ptrIfEEEEEEEE10policy1000Ei10own_squareSF_JPfEEEvT0_iT1_T2_DpNS2_10kernel_argIT3_EE
        .type           _ZN3cub18CUB_300001_SM_10006detail9transform16transform_kernelINS2_10policy_hubILb1EN4cuda3std3__45tupleIJN6thrust24THRUST_300001_SM_1000_NS6detail15normal_iteratorINSA_10device_ptrIfEEEEEEEE10policy1000Ei10own_squareSF_JPfEEEvT0_iT1_T2_DpNS2_10kernel_argIT3_EE,@function
        .size           _ZN3cub18CUB_300001_SM_10006detail9transform16transform_kernelINS2_10policy_hubILb1EN4cuda3std3__45tupleIJN6thrust24THRUST_300001_SM_1000_NS6detail15normal_iteratorINSA_10device_ptrIfEEEEEEEE10policy1000Ei10own_squareSF_JPfEEEvT0_iT1_T2_DpNS2_10kernel_argIT3_EE,(.L_x_293 - _ZN3cub18CUB_300001_SM_10006detail9transform16transform_kernelINS2_10policy_hubILb1EN4cuda3std3__45tupleIJN6thrust24THRUST_300001_SM_1000_NS6detail15normal_iteratorINSA_10device_ptrIfEEEEEEEE10policy1000Ei10own_squareSF_JPfEEEvT0_iT1_T2_DpNS2_10kernel_argIT3_EE)
        .other          _ZN3cub18CUB_300001_SM_10006detail9transform16transform_kernelINS2_10policy_hubILb1EN4cuda3std3__45tupleIJN6thrust24THRUST_300001_SM_1000_NS6detail15normal_iteratorINSA_10device_ptrIfEEEEEEEE10policy1000Ei10own_squareSF_JPfEEEvT0_iT1_T2_DpNS2_10kernel_argIT3_EE,@"STO_CUDA_ENTRY STV_DEFAULT"
_ZN3cub18CUB_300001_SM_10006detail9transform16transform_kernelINS2_10policy_hubILb1EN4cuda3std3__45tupleIJN6thrust24THRUST_300001_SM_1000_NS6detail15normal_iteratorINSA_10device_ptrIfEEEEEEEE10policy1000Ei10own_squareSF_JPfEEEvT0_iT1_T2_DpNS2_10kernel_argIT3_EE:
.text._ZN3cub18CUB_300001_SM_10006detail9transform16transform_kernelINS2_10policy_hubILb1EN4cuda3std3__45tupleIJN6thrust24THRUST_300001_SM_1000_NS6detail15normal_iteratorINSA_10device_ptrIfEEEEEEEE10policy1000Ei10own_squareSF_JPfEEEvT0_iT1_T2_DpNS2_10kernel_argIT3_EE:
[----:B------:R-:W-:Y:S08]  /*0000*/  LDC R1, c[0x0][0x37c] ;  /* 0x0000df00ff017b82 */ /* 0x000ff00000000800 */
[----:B------:R-:W0:Y:S01]  /*0010*/  LDC.64 R8, c[0x0][0x380] ;  /* 0x0000e000ff087b82 */ /* 0x000e220000000a00 */
[----:B------:R-:W1:Y:S01]  /*0020*/  S2R R0, SR_TID.X ;  /* 0x0000000000007919 */ /* 0x000e620000002100 */
[----:B------:R-:W2:Y:S01]  /*0030*/  LDCU.64 UR6, c[0x0][0x358] ;  /* 0x00006b00ff0677ac */ /* 0x000ea20008000a00 */
[----:B------:R-:W-:Y:S05]  /*0040*/  BSSY.RECONVERGENT B0, `(.L_x_263) ;  /* 0x0000016000007945 */ /* 0x000fea0003800200 */
[----:B------:R-:W3:Y:S08]  /*0050*/  S2UR UR4, SR_CTAID.X ;  /* 0x00000000000479c3 */ /* 0x000ef00000002500 */
[----:B------:R-:W4:Y:S01]  /*0060*/  LDC.64 R2, c[0x0][0x398] ;  /* 0x0000e600ff027b82 */ /* 0x000f220000000a00 */
[----:B0-----:R-:W-:-:S07]  /*0070*/  SHF.L.U32 R7, R9, 0x7, RZ ;  /* 0x0000000709077819 */ /* 0x001fce00000006ff */
[----:B------:R-:W0:Y:S01]  /*0080*/  LDC.64 R4, c[0x0][0x390] ;  /* 0x0000e400ff047b82 */ /* 0x000e220000000a00 */
[----:B---3--:R-:W-:Y:S01]  /*0090*/  IMAD R13, R7, UR4, RZ ;  /* 0x00000004070d7c24 */ /* 0x008fe2000f8e02ff */
[----:B-1----:R-:W-:-:S04]  /*00a0*/  SHF.L.U32 R15, R0, 0x7, RZ ;  /* 0x00000007000f7819 */ /* 0x002fc800000006ff */
[----:B------:R-:W-:-:S04]  /*00b0*/  IADD3 R8, PT, PT, -R13, R8, RZ ;  /* 0x000000080d087210 */ /* 0x000fc80007ffe1ff */
[CC--:B------:R-:W-:Y:S02]  /*00c0*/  VIMNMX R6, PT, PT, R7.reuse, R8.reuse, PT ;  /* 0x0000000807067248 */ /* 0x0c0fe40003fe0100 */
[----:B------:R-:W-:Y:S02]  /*00d0*/  ISETP.GT.AND P0, PT, R7, R8, PT ;  /* 0x000000080700720c */ /* 0x000fe40003f04270 */
[----:B------:R-:W-:-:S04]  /*00e0*/  SHF.L.U32 R12, R6, 0x2, RZ ;  /* 0x00000002060c7819 */ /* 0x000fc800000006ff */
[----:B------:R-:W-:-:S13]  /*00f0*/  ISETP.GE.AND P1, PT, R15, R12, PT ;  /* 0x0000000c0f00720c */ /* 0x000fda0003f26270 */
[----:B--2-4-:R-:W-:Y:S05]  /*0100*/  @P1 BRA `(.L_x_264) ;  /* 0x0000000000241947 */ /* 0x014fea0003800000 */
[----:B------:R-:W1:Y:S02]  /*0110*/  LDC.64 R10, c[0x0][0x398] ;  /* 0x0000e600ff0a7b82 */ /* 0x000e640000000a00 */
[----:B-1----:R-:W-:-:S04]  /*0120*/  IMAD.WIDE.U32 R10, R0, 0x80, R10 ;  /* 0x00000080000a7825 */ /* 0x002fc800078e000a */
[----:B------:R-:W-:-:S07]  /*0130*/  IMAD.WIDE R10, R13, 0x4, R10 ;  /* 0x000000040d0a7825 */ /* 0x000fce00078e020a */
.L_x_265:
[----:B------:R-:W-:Y:S01]  /*0140*/  VIADD R15, R15, 0x4000 ;  /* 0x000040000f0f7836 */ /* 0x000fe20000000000 */
[----:B------:R1:W-:Y:S04]  /*0150*/  CCTL.E.PF2 [R10] ;  /* 0x000000000a00798f */ /* 0x0003e80000800100 */
[----:B------:R-:W-:Y:S02]  /*0160*/  ISETP.GE.AND P1, PT, R15, R12, PT ;  /* 0x0000000c0f00720c */ /* 0x000fe40003f26270 */
[----:B-1----:R-:W-:-:S04]  /*0170*/  IADD3 R10, P2, PT, R10, 0x4000, RZ ;  /* 0x000040000a0a7810 */ /* 0x002fc80007f5e0ff */
[----:B------:R-:W-:-:S07]  /*0180*/  IADD3.X R11, PT, PT, RZ, R11, RZ, P2, !PT ;  /* 0x0000000bff0b7210 */ /* 0x000fce00017fe4ff */
[----:B------:R-:W-:Y:S05]  /*0190*/  @!P1 BRA `(.L_x_265) ;  /* 0xfffffffc00e89947 */ /* 0x000fea000383ffff */
.L_x_264:
[----:B------:R-:W-:Y:S05]  /*01a0*/  BSYNC.RECONVERGENT B0 ;  /* 0x0000000000007941 */ /* 0x000fea0003800200 */
.L_x_263:
[----:B------:R-:W-:-:S04]  /*01b0*/  IMAD.WIDE R2, R13, 0x4, R2 ;  /* 0x000000040d027825 */ /* 0x000fc800078e0202 */
[----:B0-----:R-:W-:Y:S01]  /*01c0*/  IMAD.WIDE R4, R13, 0x4, R4 ;  /* 0x000000040d047825 */ /* 0x001fe200078e0204 */
[----:B------:R-:W-:Y:S06]  /*01d0*/  @P0 BRA `(.L_x_266) ;  /* 0x0000000800440947 */ /* 0x000fec0003800000 */
        /* <DEDUP_REMOVED lines=10> */
[----:B------:R-:W-:Y:S02]  /*0280*/  LOP3.LUT R13, R14, 0x1000, RZ, 0xfc, !PT ;  /* 0x000010000e0d7812 */ /* 0x000fe400078efcff */
[----:B------:R-:W-:-:S07]  /*0290*/  IADD3 R12, PT, PT, -R7, RZ, RZ ;  /* 0x000000ff070c7210 */ /* 0x000fce0007ffe1ff */
.L_x_268:
[----:B------:R-:W-:-:S05]  /*02a0*/  IADD3 R10, P1, PT, R2, R13, RZ ;  /* 0x0000000d020a7210 */ /* 0x000fca0007f3e0ff */
[----:B0-----:R-:W-:-:S05]  /*02b0*/  IMAD.X R11, R3, 0x1, R15, P1 ;  /* 0x00000001030b7824 */ /* 0x001fca00008e060f */
        /* <DEDUP_REMOVED lines=24> */
[----:B------:R-:W-:Y:S01]  /*0440*/  HFMA2 R19, -RZ, RZ, 0, 0 ;  /* 0x00000000ff137431 */ /* 0x000fe200000001ff */
[----:B------:R-:W-:Y:S01]  /*0450*/  MOV R18, 0x600 ;  /* 0x0000060000127802 */ /* 0x000fe20000000f00 */
        /* <DEDUP_REMOVED lines=8> */
[----:B------:R-:W1:Y:S01]  /*04e0*/  LDG.E R14, desc[UR6][R16.64+-0x600] ;  /* 0xfffa0006100e7981 */ /* 0x000e62000c1e1900 */
[----:B------:R-:W-:-:S05]  /*04f0*/  IADD3 R18, P1, PT, R4, R18, RZ ;  /* 0x0000001204127210 */ /* 0x000fca0007f3e0ff */
[----:B------:R-:W-:Y:S02]  /*0500*/  IMAD.X R19, R5, 0x1, R19, P1 ;  /* 0x0000000105137824 */ /* 0x000fe400008e0613 */
[----:B-1----:R-:W-:-:S05]  /*0510*/  FMUL R21, R14, R14 ;  /* 0x0000000e0e157220 */ /* 0x002fca0000400000 */
        /* <DEDUP_REMOVED lines=17> */
[----:B------:R-:W-:Y:S02]  /*0630*/  IADD3 R12, PT, PT, R12, 0x10, RZ ;  /* 0x000000100c0c7810 */ /* 0x000fe40007ffe0ff */
[----:B------:R-:W-:Y:S02]  /*0640*/  IADD3 R13, P2, PT, R13, 0x2000, RZ ;  /* 0x000020000d0d7810 */ /* 0x000fe40007f5e0ff */
[----:B------:R-:W-:Y:S02]  /*0650*/  ISETP.NE.AND P1, PT, R12, RZ, PT ;  /* 0x000000ff0c00720c */ /* 0x000fe40003f25270 */
[----:B------:R-:W-:-:S02]  /*0660*/  IADD3.X R15, PT, PT, RZ, R15, RZ, P2, !PT ;  /* 0x0000000fff0f7210 */ /* 0x000fc400017fe4ff */
[----:B------:R-:W-:Y:S01]  /*0670*/  IADD3 R6, PT, PT, R6, 0x800, RZ ;  /* 0x0000080006067810 */ /* 0x000fe20007ffe0ff */
[----:B--2---:R-:W-:-:S05]  /*0680*/  FMUL R23, R8, R8 ;  /* 0x0000000808177220 */ /* 0x004fca0000400000 */
[----:B------:R0:W-:Y:S03]  /*0690*/  STG.E desc[UR6][R18.64+0x600], R23 ;  /* 0x0006001712007986 */ /* 0x0001e6000c101906 */
[----:B------:R-:W-:Y:S05]  /*06a0*/  @P1 BRA `(.L_x_268) ;  /* 0xfffffff800fc1947 */ /* 0x000fea000383ffff */
.L_x_267:
[----:B------:R-:W-:Y:S05]  /*06b0*/  @!P0 EXIT ;  /* 0x000000000000894d */ /* 0x000fea0003800000 */
[----:B------:R-:W1:Y:S01]  /*06c0*/  LDCU UR4, c[0x0][0x384] ;  /* 0x00007080ff0477ac */ /* 0x000e620008000800 */
[----:B------:R-:W-:Y:S01]  /*06d0*/  ISETP.GE.U32.AND P0, PT, R20, 0x8, PT ;  /* 0x000000081400780c */ /* 0x000fe20003f06070 */
[----:B-1----:R-:W-:-:S06]  /*06e0*/  ULOP3.LUT UR5, UR4, 0x7, URZ, 0xc0, !UPT ;  /* 0x0000000704057892 */ /* 0x002fcc000f8ec0ff */
[----:B------:R-:W-:-:S06]  /*06f0*/  ISETP.NE.AND P1, PT, RZ, UR5, PT ;  /* 0x00000005ff007c0c */ /* 0x000fcc000bf25270 */
[----:B------:R-:W-:Y:S07]  /*0700*/  @!P0 BRA `(.L_x_269) ;  /* 0x0000000000708947 */ /* 0x000fee0003800000 */
        /* <DEDUP_REMOVED lines=25> */
[----:B------:R-:W-:Y:S02]  /*08a0*/  VIADD R7, R7, 0x8 ;  /* 0x0000000807077836 */ /* 0x000fe40000000000 */
[----:B---3--:R-:W-:-:S05]  /*08b0*/  FMUL R19, R6, R6 ;  /* 0x0000000606137220 */ /* 0x008fca0000400000 */
[----:B------:R4:W-:Y:S02]  /*08c0*/  STG.E desc[UR6][R10.64+0xe00], R19 ;  /* 0x000e00130a007986 */ /* 0x0009e4000c101906 */
.L_x_269:
[----:B------:R-:W-:Y:S05]  /*08d0*/  @!P1 EXIT ;  /* 0x000000000000994d */ /* 0x000fea0003800000 */
[----:B------:R-:W-:Y:S02]  /*08e0*/  UISETP.GE.U32.AND UP0, UPT, UR5, 0x4, UPT ;  /* 0x000000040500788c */ /* 0x000fe4000bf06070 */
[----:B------:R-:W-:-:S06]  /*08f0*/  ULOP3.LUT UR4, UR4, 0x3, URZ, 0xc0, !UPT ;  /* 0x0000000304047892 */ /* 0x000fcc000f8ec0ff */
[----:B------:R-:W-:Y:S01]  /*0900*/  ISETP.NE.AND P0, PT, RZ, UR4, PT ;  /* 0x00000004ff007c0c */ /* 0x000fe2000bf05270 */
[----:B------:R-:W-:-:S12]  /*0910*/  BRA.U !UP0, `(.L_x_270) ;  /* 0x0000000108407547 */ /* 0x000fd8000b800000 */
[----:B0---4-:R-:W-:-:S05]  /*0920*/  LEA R11, R7, R0, 0x7 ;  /* 0x00000000070b7211 */ /* 0x011fca00078e38ff */
        /* <DEDUP_REMOVED lines=15> */
.L_x_270:
[----:B------:R-:W-:Y:S05]  /*0a20*/  @!P0 EXIT ;  /* 0x000000000000894d */ /* 0x000fea0003800000 */
[----:B01--4-:R-:W-:Y:S01]  /*0a30*/  LEA R11, R7, R0, 0x7 ;  /* 0x00000000070b7211 */ /* 0x013fe200078e38ff */
[----:B------:R-:W-:-:S12]  /*0a40*/  UIADD3 UR4, UPT, UPT, -UR4, URZ, URZ ;  /* 0x000000ff04047290 */ /* 0x000fd8000fffe1ff */
.L_x_271:
[----:B------:R-:W-:-:S06]  /*0a50*/  IMAD.WIDE R8, R11, 0x4, R2 ;  /* 0x000000040b087825 */ /* 0x000fcc00078e0202 */
[----:B------:R-:W2:Y:S01]  /*0a60*/  LDG.E R8, desc[UR6][R8.64] ;  /* 0x0000000608087981 */ /* 0x000ea2000c1e1900 */
[C---:B0-----:R-:W-:Y:S01]  /*0a70*/  IMAD.WIDE R6, R11.reuse, 0x4, R4 ;  /* 0x000000040b067825 */ /* 0x041fe200078e0204 */
[----:B------:R-:W-:Y:S01]  /*0a80*/  UIADD3 UR4, UPT, UPT, UR4, 0x1, URZ ;  /* 0x0000000104047890 */ /* 0x000fe2000fffe0ff */
[----:B------:R-:W-:-:S03]  /*0a90*/  IADD3 R11, PT, PT, R11, 0x80, RZ ;  /* 0x000000800b0b7810 */ /* 0x000fc60007ffe0ff */
[----:B------:R-:W-:Y:S01]  /*0aa0*/  UISETP.NE.AND UP0, UPT, UR4, URZ, UPT ;  /* 0x000000ff0400728c */ /* 0x000fe2000bf05270 */
[----:B--2---:R-:W-:-:S05]  /*0ab0*/  FMUL R13, R8, R8 ;  /* 0x00000008080d7220 */ /* 0x004fca0000400000 */
[----:B------:R0:W-:Y:S03]  /*0ac0*/  STG.E desc[UR6][R6.64], R13 ;  /* 0x0000000d06007986 */ /* 0x0001e6000c101906 */
[----:B------:R-:W-:Y:S05]  /*0ad0*/  BRA.U UP0, `(.L_x_271) ;  /* 0xfffffffd00dc7547 */ /* 0x000fea000b83ffff */
[----:B------:R-:W-:Y:S05]  /*0ae0*/  EXIT ;  /* 0x000000000000794d */ /* 0x000fea0003800000 */
.L_x_266:
[----:B------:R-:W-:-:S13]  /*0af0*/  ISETP.GE.AND P0, PT, R9, 0x1, PT ;  /* 0x000000010900780c */ /* 0x000fda0003f06270 */
[----:B------:R-:W-:Y:S05]  /*0b00*/  @!P0 EXIT ;  /* 0x000000000000894d */ /* 0x000fea0003800000 */
[C---:B------:R-:W-:Y:S01]  /*0b10*/  ISETP.GE.U32.AND P0, PT, R9.reuse, 0x8, PT ;  /* 0x000000080900780c */ /* 0x040fe20003f06070 */
[----:B------:R-:W-:Y:S01]  /*0b20*/  IMAD.MOV.U32 R7, RZ, RZ, RZ ;  /* 0x000000ffff077224 */ /* 0x000fe200078e00ff */
[----:B------:R-:W-:-:S11]  /*0b30*/  LOP3.LUT R20, R9, 0x7, RZ, 0xc0, !PT ;  /* 0x0000000709147812 */ /* 0x000fd600078ec0ff */
[----:B------:R-:W-:Y:S05]  /*0b40*/  @!P0 BRA `(.L_x_272) ;  /* 0x0000000000d08947 */ /* 0x000fea0003800000 */
[----:B------:R-:W-:Y:S02]  /*0b50*/  LOP3.LUT R7, R9, 0x7ffffff8, RZ, 0xc0, !PT ;  /* 0x7ffffff809077812 */ /* 0x000fe400078ec0ff */
[----:B------:R-:W-:-:S07]  /*0b60*/  MOV R12, RZ ;  /* 0x000000ff000c7202 */ /* 0x000fce0000000f00 */
.L_x_275:
[----:B0-----:R-:W-:-:S04]  /*0b70*/  LEA R13, R12, R0, 0x7 ;  /* 0x000000000c0d7211 */ /* 0x001fc800078e38ff */
        /* <DEDUP_REMOVED lines=10> */
[----:B------:R-:W-:Y:S01]  /*0c20*/  IADD3 R21, PT, PT, R13, 0x100, RZ ;  /* 0x000001000d157810 */ /* 0x000fe20007ffe0ff */
[----:B------:R-:W-:-:S03]  /*0c30*/  IMAD.WIDE R10, R11, 0x4, R4 ;  /* 0x000000040b0a7825 */ /* 0x000fc600078e0204 */
[----:B------:R-:W-:Y:S01]  /*0c40*/  ISETP.GE.AND P0, PT, R21, R6, PT ;  /* 0x000000061500720c */ /* 0x000fe20003f06270 */
[----:B------:R-:W-:Y:S02]  /*0c50*/  VIADD R21, R13, 0x180 ;  /* 0x000001800d157836 */ /* 0x000fe40000000000 */
[----:B--2---:R-:W-:-:S05]  /*0c60*/  @!P1 FMUL R15, R18, R18 ;  /* 0x00000012120f9220 */ /* 0x004fca0000400000 */
[----:B------:R1:W-:Y:S05]  /*0c70*/  @!P1 STG.E desc[UR6][R10.64], R15 ;  /* 0x0000000f0a009986 */ /* 0x0003ea000c101906 */
[----:B------:R-:W2:Y:S01]  /*0c80*/  @!P0 LDG.E R14, desc[UR6][R8.64+0x200] ;  /* 0x00020006080e8981 */ /* 0x000ea2000c1e1900 */
[----:B------:R-:W-:Y:S02]  /*0c90*/  ISETP.GE.AND P1, PT, R21, R6, PT ;  /* 0x000000061500720c */ /* 0x000fe40003f26270 */
[----:B0-----:R-:W-:Y:S01]  /*0ca0*/  IADD3 R17, PT, PT, R13, 0x200, RZ ;  /* 0x000002000d117810 */ /* 0x001fe20007ffe0ff */
[----:B--2---:R-:W-:-:S05]  /*0cb0*/  @!P0 FMUL R21, R14, R14 ;  /* 0x0000000e0e158220 */ /* 0x004fca0000400000 */
[----:B------:R-:W-:Y:S05]  /*0cc0*/  @!P0 STG.E desc[UR6][R10.64+0x200], R21 ;  /* 0x000200150a008986 */ /* 0x000fea000c101906 */
[----:B------:R-:W2:Y:S01]  /*0cd0*/  @!P1 LDG.E R14, desc[UR6][R8.64+0x400] ;  /* 0x00040006080e9981 */ /* 0x000ea2000c1e1900 */
[----:B------:R-:W-:Y:S02]  /*0ce0*/  ISETP.GE.AND P0, PT, R17, R6, PT ;  /* 0x000000061100720c */ /* 0x000fe40003f06270 */
[----:B-1----:R-:W-:Y:S01]  /*0cf0*/  IADD3 R15, PT, PT, R13, 0x280, RZ ;  /* 0x000002800d0f7810 */ /* 0x002fe20007ffe0ff */
[----:B--2---:R-:W-:-:S05]  /*0d00*/  @!P1 FMUL R17, R14, R14 ;  /* 0x0000000e0e119220 */ /* 0x004fca0000400000 */
[----:B------:R0:W-:Y:S05]  /*0d10*/  @!P1 STG.E desc[UR6][R10.64+0x400], R17 ;  /* 0x000400110a009986 */ /* 0x0001ea000c101906 */
[----:B------:R-:W2:Y:S01]  /*0d20*/  @!P0 LDG.E R14, desc[UR6][R8.64+0x600] ;  /* 0x00060006080e8981 */ /* 0x000ea2000c1e1900 */
[----:B------:R-:W-:Y:S02]  /*0d30*/  ISETP.GE.AND P1, PT, R15, R6, PT ;  /* 0x000000060f00720c */ /* 0x000fe40003f26270 */
[----:B------:R-:W-:Y:S01]  /*0d40*/  IADD3 R19, PT, PT, R13, 0x300, RZ ;  /* 0x000003000d137810 */ /* 0x000fe20007ffe0ff */
[----:B--2---:R-:W-:-:S05]  /*0d50*/  @!P0 FMUL R15, R14, R14 ;  /* 0x0000000e0e0f8220 */ /* 0x004fca0000400000 */
[----:B------:R1:W-:Y:S05]  /*0d60*/  @!P0 STG.E desc[UR6][R10.64+0x600], R15 ;  /* 0x0006000f0a008986 */ /* 0x0003ea000c101906 */
[----:B------:R-:W2:Y:S01]  /*0d70*/  @!P1 LDG.E R14, desc[UR6][R8.64+0x800] ;  /* 0x00080006080e9981 */ /* 0x000ea2000c1e1900 */
[----:B------:R-:W-:Y:S01]  /*0d80*/  ISETP.GE.AND P0, PT, R19, R6, PT ;  /* 0x000000061300720c */ /* 0x000fe20003f06270 */
[----:B--2---:R-:W-:-:S05]  /*0d90*/  @!P1 FMUL R19, R14, R14 ;  /* 0x0000000e0e139220 */ /* 0x004fca0000400000 */
[----:B------:R1:W-:Y:S07]  /*0da0*/  @!P1 STG.E desc[UR6][R10.64+0x800], R19 ;  /* 0x000800130a009986 */ /* 0x0003ee000c101906 */
[----:B------:R-:W0:Y:S01]  /*0db0*/  @!P0 LDG.E R14, desc[UR6][R8.64+0xa00] ;  /* 0x000a0006080e8981 */ /* 0x000e22000c1e1900 */
[----:B------:R-:W-:Y:S01]  /*0dc0*/  IADD3 R13, PT, PT, R13, 0x380, RZ ;  /* 0x000003800d0d7810 */ /* 0x000fe20007ffe0ff */
[----:B------:R-:W-:Y:S01]  /*0dd0*/  VIADD R12, R12, 0x8 ;  /* 0x000000080c0c7836 */ /* 0x000fe20000000000 */
[----:B------:R-:W-:Y:S04]  /*0de0*/  BSSY.RECONVERGENT B0, `(.L_x_273) ;  /* 0x0000009000007945 */ /* 0x000fe80003800200 */
[----:B------:R-:W-:Y:S01]  /*0df0*/  ISETP.NE.AND P1, PT, R12, R7, PT ;  /* 0x000000070c00720c */ /* 0x000fe20003f25270 */
[----:B0-----:R-:W-:-:S05]  /*0e00*/  @!P0 FMUL R17, R14, R14 ;  /* 0x0000000e0e118220 */ /* 0x001fca0000400000 */
[----:B------:R1:W-:Y:S01]  /*0e10*/  @!P0 STG.E desc[UR6][R10.64+0xa00], R17 ;  /* 0x000a00110a008986 */ /* 0x0003e2000c101906 */
[----:B------:R-:W-:-:S13]  /*0e20*/  ISETP.GE.AND P0, PT, R13, R6, PT ;  /* 0x000000060d00720c */ /* 0x000fda0003f06270 */
[----:B-1----:R-:W-:Y:S05]  /*0e30*/  @P0 BRA `(.L_x_274) ;  /* 0x00000000000c0947 */ /* 0x002fea0003800000 */
[----:B------:R-:W2:Y:S02]  /*0e40*/  LDG.E R8, desc[UR6][R8.64+0xc00] ;  /* 0x000c000608087981 */ /* 0x000ea4000c1e1900 */
[----:B--2---:R-:W-:-:S05]  /*0e50*/  FMUL R13, R8, R8 ;  /* 0x00000008080d7220 */ /* 0x004fca0000400000 */
[----:B------:R0:W-:Y:S02]  /*0e60*/  STG.E desc[UR6][R10.64+0xc00], R13 ;  /* 0x000c000d0a007986 */ /* 0x0001e4000c101906 */
.L_x_274:
[----:B------:R-:W-:Y:S05]  /*0e70*/  BSYNC.RECONVERGENT B0 ;  /* 0x0000000000007941 */ /* 0x000fea0003800200 */
.L_x_273:
[----:B------:R-:W-:Y:S05]  /*0e80*/  @P1 BRA `(.L_x_275) ;  /* 0xfffffffc00381947 */ /* 0x000fea000383ffff */
.L_x_272:
[----:B------:R-:W-:-:S13]  /*0e90*/  ISETP.NE.AND P0, PT, R20, RZ, PT ;  /* 0x000000ff1400720c */ /* 0x000fda0003f05270 */
[----:B------:R-:W-:Y:S05]  /*0ea0*/  @!P0 EXIT ;  /* 0x000000000000894d */ /* 0x000fea0003800000 */
[----:B------:R-:W1:Y:S01]  /*0eb0*/  LDC R8, c[0x0][0x384] ;  /* 0x0000e100ff087b82 */ /* 0x000e620000000800 */
[----:B------:R-:W-:Y:S02]  /*0ec0*/  ISETP.GE.U32.AND P1, PT, R20, 0x4, PT ;  /* 0x000000041400780c */ /* 0x000fe40003f26070 */
[----:B-1----:R-:W-:-:S04]  /*0ed0*/  LOP3.LUT R21, R8, 0x3, RZ, 0xc0, !PT ;  /* 0x0000000308157812 */ /* 0x002fc800078ec0ff */
[----:B------:R-:W-:-:S07]  /*0ee0*/  ISETP.NE.AND P0, PT, R21, RZ, PT ;  /* 0x000000ff1500720c */ /* 0x000fce0003f05270 */
[----:B------:R-:W-:Y:S06]  /*0ef0*/  @!P1 BRA `(.L_x_276) ;  /* 0x0000000000749947 */ /* 0x000fec0003800000 */
[----:B------:R-:W-:-:S04]  /*0f00*/  LEA R19, R7, R0, 0x7 ;  /* 0x0000000007137211 */ /* 0x000fc800078e38ff */
[----:B------:R-:W-:-:S13]  /*0f10*/  ISETP.GE.AND P2, PT, R19, R6, PT ;  /* 0x000000061300720c */ /* 0x000fda0003f46270 */
[----:B0-----:R-:W-:-:S06]  /*0f20*/  @!P2 IMAD.WIDE R10, R19, 0x4, R2 ;  /* 0x00000004130aa825 */ /* 0x001fcc00078e0202 */
        /* <DEDUP_REMOVED lines=8> */
[----:B------:R-:W-:Y:S01]  /*0fb0*/  IADD3 R25, PT, PT, R19, 0x100, RZ ;  /* 0x0000010013197810 */ /* 0x000fe20007ffe0ff */
        /* <DEDUP_REMOVED lines=13> */
[----:B------:R-:W-:-:S04]  /*1090*/  @!P1 IMAD.WIDE R18, R19, 0x4, R4 ;  /* 0x0000000413129825 */ /* 0x000fc800078e0204 */
[----:B------:R-:W-:Y:S02]  /*10a0*/  VIADD R7, R7, 0x4 ;  /* 0x0000000407077836 */ /* 0x000fe40000000000 */
[----:B--2---:R-:W-:-:S05]  /*10b0*/  @!P1 FMUL R25, R14, R14 ;  /* 0x0000000e0e199220 */ /* 0x004fca0000400000 */
[----:B------:R1:W-:Y:S02]  /*10c0*/  @!P1 STG.E desc[UR6][R18.64], R25 ;  /* 0x0000001912009986 */ /* 0x0003e4000c101906 */
.L_x_276:
[----:B------:R-:W-:Y:S05]  /*10d0*/  @!P0 EXIT ;  /* 0x000000000000894d */ /* 0x000fea0003800000 */
[----:B------:R-:W-:Y:S02]  /*10e0*/  ISETP.NE.AND P1, PT, R21, 0x1, PT ;  /* 0x000000011500780c */ /* 0x000fe40003f25270 */
[----:B------:R-:W-:-:S04]  /*10f0*/  LOP3.LUT R8, R8, 0x1, RZ, 0xc0, !PT ;  /* 0x0000000108087812 */ /* 0x000fc800078ec0ff */
[----:B------:R-:W-:-:S07]  /*1100*/  ISETP.NE.U32.AND P0, PT, R8, 0x1, PT ;  /* 0x000000010800780c */ /* 0x000fce0003f05070 */
[----:B------:R-:W-:Y:S06]  /*1110*/  @!P1 BRA `(.L_x_277) ;  /* 0x00000000003c9947 */ /* 0x000fec0003800000 */
[----:B0-----:R-:W-:-:S04]  /*1120*/  LEA R11, R7, R0, 0x7 ;  /* 0x00000000070b7211 */ /* 0x001fc800078e38ff */
[----:B------:R-:W-:-:S13]  /*1130*/  ISETP.GE.AND P1, PT, R11, R6, PT ;  /* 0x000000060b00720c */ /* 0x000fda0003f26270 */
[----:B-1----:R-:W-:-:S06]  /*1140*/  @!P1 IMAD.WIDE R8, R11, 0x4, R2 ;  /* 0x000000040b089825 */ /* 0x002fcc00078e0202 */
[----:B------:R-:W2:Y:S01]  /*1150*/  @!P1 LDG.E R8, desc[UR6][R8.64] ;  /* 0x0000000608089981 */ /* 0x000ea2000c1e1900 */
[C---:B------:R-:W-:Y:S01]  /*1160*/  IADD3 R15, PT, PT, R11.reuse, 0x80, RZ ;  /* 0x000000800b0f7810 */ /* 0x040fe20007ffe0ff */
[----:B------:R-:W-:-:S03]  /*1170*/  @!P1 IMAD.WIDE R10, R11, 0x4, R4 ;  /* 0x000000040b0a9825 */ /* 0x000fc600078e0204 */
[----:B------:R-:W-:-:S13]  /*1180*/  ISETP.GE.AND P2, PT, R15, R6, PT ;  /* 0x000000060f00720c */ /* 0x000fda0003f46270 */
[----:B------:R-:W-:-:S04]  /*1190*/  @!P2 IMAD.WIDE R12, R15, 0x4, R2 ;  /* 0x000000040f0ca825 */ /* 0x000fc800078e0202 */
[----:B--2---:R-:W-:-:S05]  /*11a0*/  @!P1 FMUL R17, R8, R8 ;  /* 0x0000000808119220 */ /* 0x004fca0000400000 */
[----:B------:R2:W-:Y:S04]  /*11b0*/  @!P1 STG.E desc[UR6][R10.64], R17 ;  /* 0x000000110a009986 */ /* 0x0005e8000c101906 */
[----:B------:R-:W3:Y:S01]  /*11c0*/  @!P2 LDG.E R12, desc[UR6][R12.64] ;  /* 0x000000060c0ca981 */ /* 0x000ee2000c1e1900 */
[----:B------:R-:W-:Y:S01]  /*11d0*/  @!P2 IMAD.WIDE R14, R15, 0x4, R4 ;  /* 0x000000040f0ea825 */ /* 0x000fe200078e0204 */
[----:B------:R-:W-:-:S03]  /*11e0*/  IADD3 R7, PT, PT, R7, 0x2, RZ ;  /* 0x0000000207077810 */ /* 0x000fc60007ffe0ff */
[----:B---3--:R-:W-:-:S05]  /*11f0*/  @!P2 FMUL R19, R12, R12 ;  /* 0x0000000c0c13a220 */ /* 0x008fca0000400000 */
[----:B------:R2:W-:Y:S02]  /*1200*/  @!P2 STG.E desc[UR6][R14.64], R19 ;  /* 0x000000130e00a986 */ /* 0x0005e4000c101906 */
.L_x_277:
[----:B------:R-:W-:Y:S05]  /*1210*/  @P0 EXIT ;  /* 0x000000000000094d */ /* 0x000fea0003800000 */
[----:B------:R-:W-:-:S04]  /*1220*/  LEA R7, R7, R0, 0x7 ;  /* 0x0000000007077211 */ /* 0x000fc800078e38ff */
[----:B------:R-:W-:-:S13]  /*1230*/  ISETP.GE.AND P0, PT, R7, R6, PT ;  /* 0x000000060700720c */ /* 0x000fda0003f06270 */
[----:B------:R-:W-:Y:S05]  /*1240*/  @P0 EXIT ;  /* 0x000000000000094d */ /* 0x000fea0003800000 */
[----:B------:R-:W-:-:S06]  /*1250*/  IMAD.WIDE R2, R7, 0x4, R2 ;  /* 0x0000000407027825 */ /* 0x000fcc00078e0202 */
[----:B------:R-:W3:Y:S01]  /*1260*/  LDG.E R2, desc[UR6][R2.64] ;  /* 0x0000000602027981 */ /* 0x000ee2000c1e1900 */
[----:B------:R-:W-:-:S04]  /*1270*/  IMAD.WIDE R4, R7, 0x4, R4 ;  /* 0x0000000407047825 */ /* 0x000fc800078e0204 */
[----:B---3--:R-:W-:-:S05]  /*1280*/  FMUL R7, R2, R2 ;  /* 0x0000000202077220 */ /* 0x008fca0000400000 */
[----:B------:R-:W-:Y:S01]  /*1290*/  STG.E desc[UR6][R4.64], R7 ;  /* 0x0000000704007986 */ /* 0x000fe2000c101906 */
[----:B------:R-:W-:Y:S05]  /*12a0*/  EXIT ;  /* 0x000000000000794d */ /* 0x000fea0003800000 */
.L_x_278:
        /* <DEDUP_REMOVED lines=13> */
.L_x_293:


//--------------------- .text._ZN3cub18CUB_300001_SM_10006detail8for_each13static_kernelINS2_12policy_hub_t12policy_500_tElNS2_12op_wrapper_tIlN6thrust24THRUST_300001_SM_1000_NS8cuda_cub10generate_fIPDoFivEEENS8_6detail15normal_iteratorINS8_10device_ptrIfEEEEEEEEvT0_T1_ --------------------------
	.section	.text._ZN3cub18CUB_300001_SM_10006detail8for_each13static_kernelINS2_12policy_hub_t12policy_500_tElNS2_12op_wrapper_tIlN6thrust24THRUST_300001_SM_1000_NS8cuda_cub10generate_fIPDoFivEEENS8_6detail15normal_iteratorINS8_10device_ptrIfEEEEEEEEvT0_T1_,"ax",@progbits
	.align	128
        .global         _ZN3cub18CUB_300001_SM_10006detail8for_each13static_kernelINS2_12policy_hub_t12policy_500_tElNS2_12op_wrapper_tIlN6thrust24THRUST_300001_SM_1000_NS8cuda_cub10generate_fIPDoFivEEENS8_6detail15normal_iteratorINS8_10device_ptrIfEEEEEEEEvT0_T1_
        .type           _ZN3cub18CUB_300001_SM_10006detail8for_each13static_kernelINS2_12policy_hub_t12policy_500_tElNS2_12op_wrapper_tIlN6thrust24THRUST_300001_SM_1000_NS8cuda_cub10generate_fIPDoFivEEENS8_6detail15normal_iteratorINS8_10device_ptrIfEEEEEEEEvT0_T1_,@function
        .size           _ZN3cub18CUB_300001_SM_10006detail8for_each13static_kernelINS2_12policy_hub_t12policy_500_tElNS2_12op_wrapper_tIlN6thrust24THRUST_300001_SM_1000_NS8cuda_cub10generate_fIPDoFivEEENS8_6detail15normal_iteratorINS8_10device_ptrIfEEEEEEEEvT0_T1_,(.L_x_294 - _ZN3cub18CUB_300001_SM_10006detail8for_each13static_kernelINS2_12policy_hub_t12policy_500_tElNS2_12op_wrapper_tIlN6thrust24THRUST_300001_SM_1000_NS8cuda_cub10generate_fIPDoFivEEENS8_6detail15normal_iteratorINS8_10device_ptrIfEEEEEEEEvT0_T1_)
        .other          _ZN3cub18CUB_300001_SM_10006detail8for_each13static_kernelINS2_12policy_hub_t12policy_500_tElNS2_12op_wrapper_tIlN6thrust24THRUST_300001_SM_1000_NS8cuda_cub10generate_fIPDoFivEEENS8_6detail15normal_iteratorINS8_10device_ptrIfEEEEEEEEvT0_T1_,@"STO_CUDA_ENTRY STV_DEFAULT"
_ZN3cub18CUB_300001_SM_10006detail8for_each13static_kernelINS2_12policy_hub_t12policy_500_tElNS2_12op_wrapper_tIlN6thrust24THRUST_300001_SM_1000_NS8cuda_cub10generate_fIPDoFivEEENS8_6detail15normal_iteratorINS8_10device_ptrIfEEEEEEEEvT0_T1_:
.text._ZN3cub18CUB_300001_SM_10006detail8for_each13static_kernelINS2_12policy_hub_t12policy_500_tElNS2_12op_wrapper_tIlN6thrust24THRUST_300001_SM_1000_NS8cuda_cub10generate_fIPDoFivEEENS8_6detail15normal_iteratorINS8_10device_ptrIfEEEEEEEEvT0_T1_:
[----:B------:R-:W-:Y:S08]  /*0000*/  LDC R1, c[0x0][0x37c] ;  /* 0x0000df00ff017b82 */ /* 0x000ff00000000800 */
[----:B------:R-:W0:Y:S01]  /*0010*/  S2UR UR4, SR_CTAID.X ;  /* 0x00000000000479c3 */ /* 0x000e220000002500 */
[----:B------:R-:W1:Y:S01]  /*0020*/  LDCU.64 UR38, c[0x0][0x380] ;  /* 0x00007000ff2677ac */ /* 0x000e620008000a00 */
[----:B------:R-:W2:Y:S01]  /*0030*/  LDCU.64 UR36, c[0x0][0x358] ;  /* 0x00006b00ff2477ac */ /* 0x000ea20008000a00 */
[----:B0-----:R-:W-:-:S04]  /*0040*/  UIMAD.WIDE.U32 UR4, UR4, 0x200, URZ ;  /* 0x00000200040478a5 */ /* 0x001fc8000f8e00ff */
[----:B-1----:R-:W-:-:S04]  /*0050*/  UIADD3 UR38, UP0, UPT, -UR4, UR38, URZ ;  /* 0x0000002604267290 */ /* 0x002fc8000ff1e1ff */
[----:B------:R-:W-:Y:S02]  /*0060*/  UIADD3.X UR6, UPT, UPT, ~UR5, UR39, URZ, UP0, !UPT ;  /* 0x0000002705067290 */ /* 0x000fe400087fe5ff */
[----:B------:R-:W-:-:S04]  /*0070*/  UISETP.GE.U32.AND UP0, UPT, UR38, 0x200, UPT ;  /* 0x000002002600788c */ /* 0x000fc8000bf06070 */
[----:B------:R-:W-:-:S09]  /*0080*/  UISETP.GE.AND.EX UP0, UPT, UR6, URZ, UPT, UP0 ;  /* 0x000000ff0600728c */ /* 0x000fd2000bf06300 */
[----:B--2---:R-:W-:Y:S05]  /*0090*/  BRA.U !UP0, `(.L_x_279) ;  /* 0x00000001084c7547 */ /* 0x004fea000b800000 */
[----:B------:R-:W0:Y:S01]  /*00a0*/  S2R R0, SR_TID.X ;  /* 0x0000000000007919 */ /* 0x000e220000002100 */
[----:B------:R-:W1:Y:S01]  /*00b0*/  LDC.64 R4, c[0x0][0x390] ;  /* 0x0000e400ff047b82 */ /* 0x000e620000000a00 */
[----:B------:R-:W2:Y:S01]  /*00c0*/  LDCU.64 UR6, c[0x0][0x388] ;  /* 0x00007100ff0677ac */ /* 0x000ea20008000a00 */
[----:B0-----:R-:W-:-:S04]  /*00d0*/  IADD3 R0, P0, PT, R0, UR4, RZ ;  /* 0x0000000400007c10 */ /* 0x001fc8000ff1e0ff */
[----:B--2---:R-:W-:Y:S01]  /*00e0*/  LEA R16, P1, R0, UR6, 0x2 ;  /* 0x0000000600107c11 */ /* 0x004fe2000f8210ff */
[----:B------:R-:W-:-:S05]  /*00f0*/  IMAD.X R3, RZ, RZ, UR5, P0 ;  /* 0x00000005ff037e24 */ /* 0x000fca00080e06ff */
[----:B------:R-:W-:Y:S02]  /*0100*/  LEA.HI.X R17, R0, UR7, R3, 0x2, P1 ;  /* 0x0000000700117c11 */ /* 0x000fe400088f1403 */
[----:B------:R-:W-:Y:S01]  /*0110*/  MOV R20, 0x140 ;  /* 0x0000014000147802 */ /* 0x000fe20000000f00 */
[----:B------:R-:W-:-:S07]  /*0120*/  IMAD.MOV.U32 R21, RZ, RZ, 0x0 ;  /* 0x00000000ff157424 */ /* 0x000fce00078e00ff */
[----:B-1----:R-:W-:Y:S05]  /*0130*/  CALL.REL.NOINC R4 `(_ZN3cub18CUB_300001_SM_10006detail8for_each13static_kernelINS2_12policy_hub_t12policy_500_tElNS2_12op_wrapper_tIlN6thrust24THRUST_300001_SM_1000_NS8cuda_cub10generate_fIPDoFivEEENS8_6detail15normal_iteratorINS8_10device_ptrIfEEEEEEEEvT0_T1_) ;  /* 0xfffffffc04b07344 */ /* 0x002fea0003c3ffff */
[----:B------:R-:W-:Y:S02]  /*0140*/  I2FP.F32.S32 R3, R4 ;  /* 0x0000000400037245 */ /* 0x000fe40000201400 */
[----:B------:R-:W0:Y:S03]  /*0150*/  LDC.64 R4, c[0x0][0x390] ;  /* 0x0000e400ff047b82 */ /* 0x000e260000000a00 */
[----:B------:R1:W-:Y:S01]  /*0160*/  STG.E desc[UR36][R16.64], R3 ;  /* 0x0000000310007986 */ /* 0x0003e2000c101924 */
[----:B------:R-:W-:Y:S01]  /*0170*/  MOV R20, 0x1a0 ;  /* 0x000001a000147802 */ /* 0x000fe20000000f00 */
[----:B------:R-:W-:-:S07]  /*0180*/  IMAD.MOV.U32 R21, RZ, RZ, 0x0 ;  /* 0x00000000ff157424 */ /* 0x000fce00078e00ff */
[----:B01----:R-:W-:Y:S05]  /*0190*/  CALL.REL.NOINC R4 `(_ZN3cub18CUB_300001_SM_10006detail8for_each13static_kernelINS2_12policy_hub_t12policy_500_tElNS2_12op_wrapper_tIlN6thrust24THRUST_300001_SM_1000_NS8cuda_cub10generate_fIPDoFivEEENS8_6detail15normal_iteratorINS8_10device_ptrIfEEEEEEEEvT0_T1_) ;  /* 0xfffffffc04987344 */ /* 0x003fea0003c3ffff */
[----:B------:R-:W-:-:S05]  /*01a0*/  I2FP.F32.S32 R3, R4 ;  /* 0x0000000400037245 */ /* 0x000fca0000201400 */
[----:B------:R-:W-:Y:S01]  /*01b0*/  STG.E desc[UR36][R16.64+0x400], R3 ;  /* 0x0004000310007986 */ /* 0x000fe2000c101924 */
[----:B------:R-:W-:Y:S05]  /*01c0*/  EXIT ;  /* 0x000000000000794d */ /* 0x000fea0003800000 */
.L_x_279:
[----:B------:R-:W0:Y:S01]  /*01d0*/  S2R R2, SR_TID.X ;  /* 0x0000000000027919 */ /* 0x000e220000002100 */
[----:B------:R-:W-:Y:S01]  /*01e0*/  USHF.R.S32.HI UR39, URZ, 0x1f, UR38 ;  /* 0x0000001fff277899 */ /* 0x000fe20008011426 */
[----:B------:R-:W-:Y:S01]  /*01f0*/  BSSY.RECONVERGENT B6, `(.L_x_280) ;  /* 0x0000010000067945 */ /* 0x000fe20003800200 */
[----:B------:R-:W1:Y:S04]  /*0200*/  LDCU.64 UR6, c[0x0][0x388] ;  /* 0x00007100ff0677ac */ /* 0x000e680008000a00 */
[----:B------:R-:W-:Y:S01]  /*0210*/  IMAD.U32 R4, RZ, RZ, UR39 ;  /* 0x00000027ff047e24 */ /* 0x000fe2000f8e00ff */
[C---:B0-----:R-:W-:Y:S02]  /*0220*/  ISETP.LT.U32.AND P0, PT, R2.reuse, UR38, PT ;  /* 0x0000002602007c0c */ /* 0x041fe4000bf01070 */
[----:B------:R-:W-:-:S02]  /*0230*/  IADD3 R0, P1, PT, R2, UR4, RZ ;  /* 0x0000000402007c10 */ /* 0x000fc4000ff3e0ff */
[----:B------:R-:W-:-:S03]  /*0240*/  ISETP.GT.AND.EX P0, PT, R4, RZ, PT, P0 ;  /* 0x000000ff0400720c */ /* 0x000fc60003f04300 */
[----:B------:R-:W-:Y:S01]  /*0250*/  IMAD.X R3, RZ, RZ, UR5, P1 ;  /* 0x00000005ff037e24 */ /* 0x000fe200088e06ff */
[----:B-1----:R-:W-:-:S04]  /*0260*/  LEA R16, P1, R0, UR6, 0x2 ;  /* 0x0000000600107c11 */ /* 0x002fc8000f8210ff */
[----:B------:R-:W-:-:S05]  /*0270*/  LEA.HI.X R17, R0, UR7, R3, 0x2, P1 ;  /* 0x0000000700117c11 */ /* 0x000fca00088f1403 */
[----:B------:R-:W-:Y:S05]  /*0280*/  @!P0 BRA `(.L_x_281) ;  /* 0x0000000000188947 */ /* 0x000fea0003800000 */
[----:B------:R-:W0:Y:S01]  /*0290*/  LDC.64 R4, c[0x0][0x390] ;  /* 0x0000e400ff047b82 */ /* 0x000e220000000a00 */
[----:B------:R-:W-:Y:S01]  /*02a0*/  MOV R20, 0x2d0 ;  /* 0x000002d000147802 */ /* 0x000fe20000000f00 */
[----:B------:R-:W-:-:S07]  /*02b0*/  IMAD.MOV.U32 R21, RZ, RZ, 0x0 ;  /* 0x00000000ff157424 */ /* 0x000fce00078e00ff */
[----:B0-----:R-:W-:Y:S05]  /*02c0*/  CALL.REL.NOINC R4 `(_ZN3cub18CUB_300001_SM_10006detail8for_each13static_kernelINS2_12policy_hub_t12policy_500_tElNS2_12op_wrapper_tIlN6thrust24THRUST_300001_SM_1000_NS8cuda_cub10generate_fIPDoFivEEENS8_6detail15normal_iteratorINS8_10device_ptrIfEEEEEEEEvT0_T1_) ;  /* 0xfffffffc044c7344 */ /* 0x001fea0003c3ffff */
[----:B------:R-:W-:-:S05]  /*02d0*/  I2FP.F32.S32 R3, R4 ;  /* 0x0000000400037245 */ /* 0x000fca0000201400 */
[----:B------:R0:W-:Y:S02]  /*02e0*/  STG.E desc[UR36][R16.64], R3 ;  /* 0x0000000310007986 */ /* 0x0001e4000c101924 */
.L_x_281:
[----:B------:R-:W-:Y:S05]  /*02f0*/  BSYNC.RECONVERGENT B6 ;  /* 0x0000000000067941 */ /* 0x000fea0003800200 */
.L_x_280:
[----:B------:R-:W-:Y:S02]  /*0300*/  VIADD R2, R2, 0x100 ;  /* 0x0000010002027836 */ /* 0x000fe40000000000 */
[----:B------:R-:W-:-:S03]  /*0310*/  IMAD.U32 R0, RZ, RZ, UR39 ;  /* 0x00000027ff007e24 */ /* 0x000fc6000f8e00ff */
[----:B------:R-:W-:-:S04]  /*0320*/  ISETP.LT.U32.AND P0, PT, R2, UR38, PT ;  /* 0x0000002602007c0c */ /* 0x000fc8000bf01070 */
[----:B------:R-:W-:-:S13]  /*0330*/  ISETP.GT.AND.EX P0, PT, R0, RZ, PT, P0 ;  /* 0x000000ff0000720c */ /* 0x000fda0003f04300 */
[----:B------:R-:W-:Y:S05]  /*0340*/  @!P0 EXIT ;  /* 0x000000000000894d */ /* 0x000fea0003800000 */
[----:B------:R-:W1:Y:S01]  /*0350*/  LDC.64 R4, c[0x0][0x390] ;  /* 0x0000e400ff047b82 */ /* 0x000e620000000a00 */
[----:B------:R-:W-:Y:S01]  /*0360*/  MOV R20, 0x390 ;  /* 0x0000039000147802 */ /* 0x000fe20000000f00 */
[----:B------:R-:W-:-:S07]  /*0370*/  IMAD.MOV.U32 R21, RZ, RZ, 0x0 ;  /* 0x00000000ff157424 */ /* 0x000fce00078e00ff */
[----:B01----:R-:W-:Y:S05]  /*0380*/  CALL.REL.NOINC R4 `(_ZN3cub18CUB_300001_SM_10006detail8for_each13static_kernelINS2_12policy_hub_t12policy_500_tElNS2_12op_wrapper_tIlN6thrust24THRUST_300001_SM_1000_NS8cuda_cub10generate_fIPDoFivEEENS8_6detail15normal_iteratorINS8_10device_ptrIfEEEEEEEEvT0_T1_) ;  /* 0xfffffffc041c7344 */ /* 0x003fea0003c3ffff */
[----:B------:R-:W-:-:S05]  /*0390*/  I2FP.F32.S32 R3, R4 ;  /* 0x0000000400037245 */ /* 0x000fca0000201400 */
[----:B------:R-:W-:Y:S01]  /*03a0*/  STG.E desc[UR36][R16.64+0x400], R3 ;  /* 0x0004000310007986 */ /* 0x000fe2000c101924 */
[----:B------:R-:W-:Y:S05]  /*03b0*/  EXIT ;  /* 0x000000000000794d */ /* 0x000fea0003800000 */
.L_x_282:
        /* <DEDUP_REMOVED lines=12> */
.L_x_294:


//--------------------- .text._ZN3cub18CUB_300001_SM_10006detail8for_each13static_kernelINS2_12policy_hub_t12policy_500_tEmN6thrust24THRUST_300001_SM_1000_NS8cuda_cub20__uninitialized_fill7functorINS7_10device_ptrIfEEfEEEEvT0_T1_ --------------------------
	.section	.text._ZN3cub18CUB_300001_SM_10006detail8for_each13static_kernelINS2_12policy_hub_t12policy_500_tEmN6thrust24THRUST_300001_SM_1000_NS8cuda_cub20__uninitialized_fill7functorINS7_10device_ptrIfEEfEEEEvT0_T1_,"ax",@progbits
	.align	128
        .global         _ZN3cub18CUB_300001_SM_10006detail8for_each13static_kernelINS2_12policy_hub_t12policy_500_tEmN6thrust24THRUST_300001_SM_1000_NS8cuda_cub20__uninitialized_fill7functorINS7_10device_ptrIfEEfEEEEvT0_T1_
        .type           _ZN3cub18CUB_300001_SM_10006detail8for_each13static_kernelINS2_12policy_hub_t12policy_500_tEmN6thrust24THRUST_300001_SM_1000_NS8cuda_cub20__uninitialized_fill7functorINS7_10device_ptrIfEEfEEEEvT0_T1_,@function
        .size           _ZN3cub18CUB_300001_SM_10006detail8for_each13static_kernelINS2_12policy_hub_t12policy_500_tEmN6thrust24THRUST_300001_SM_1000_NS8cuda_cub20__uninitialized_fill7functorINS7_10device_ptrIfEEfEEEEvT0_T1_,(.L_x_295 - _ZN3cub18CUB_300001_SM_10006detail8for_each13static_kernelINS2_12policy_hub_t12policy_500_tEmN6thrust24THRUST_300001_SM_1000_NS8cuda_cub20__uninitialized_fill7functorINS7_10device_ptrIfEEfEEEEvT0_T1_)
        .other          _ZN3cub18CUB_300001_SM_10006detail8for_each13static_kernelINS2_12policy_hub_t12policy_500_tEmN6thrust24THRUST_300001_SM_1000_NS8cuda_cub20__uninitialized_fill7functorINS7_10device_ptrIfEEfEEEEvT0_T1_,@"STO_CUDA_ENTRY STV_DEFAULT"
_ZN3cub18CUB_300001_SM_10006detail8for_each13static_kernelINS2_12policy_hub_t12policy_500_tEmN6thrust24THRUST_300001_SM_1000_NS8cuda_cub20__uninitialized_fill7functorINS7_10device_ptrIfEEfEEEEvT0_T1_:
.text._ZN3cub18CUB_300001_SM_10006detail8for_each13static_kernelINS2_12policy_hub_t12policy_500_tEmN6thrust24THRUST_300001_SM_1000_NS8cuda_cub20__uninitialized_fill7functorINS7_10device_ptrIfEEfEEEEvT0_T1_:
        /* <DEDUP_REMOVED lines=8> */
[----:B------:R-:W-:-:S09]  /*0080*/  UISETP.GE.U32.AND.EX UP0, UPT, UR7, URZ, UPT, UP0 ;  /* 0x000000ff0700728c */ /* 0x000fd2000bf06100 */
[----:B--2---:R-:W-:Y:S05]  /*0090*/  BRA.U !UP0, `(.L_x_283) ;  /* 0x0000000108287547 */ /* 0x004fea000b800000 */
[----:B------:R-:W0:Y:S01]  /*00a0*/  S2R R0, SR_TID.X ;  /* 0x0000000000007919 */ /* 0x000e220000002100 */
[----:B------:R-:W1:Y:S01]  /*00b0*/  LDCU.64 UR6, c[0x0][0x388] ;  /* 0x00007100ff0677ac */ /* 0x000e620008000a00 */
[----:B------:R-:W2:Y:S01]  /*00c0*/  LDC R5, c[0x0][0x390] ;  /* 0x0000e400ff057b82 */ /* 0x000ea20000000800 */
[----:B0-----:R-:W-:-:S05]  /*00d0*/  IADD3 R0, P0, PT, R0, UR4, RZ ;  /* 0x0000000400007c10 */ /* 0x001fca000ff1e0ff */
[----:B------:R-:W-:Y:S01]  /*00e0*/  IMAD.X R3, RZ, RZ, UR5, P0 ;  /* 0x00000005ff037e24 */ /* 0x000fe200080e06ff */
[----:B-1----:R-:W-:-:S04]  /*00f0*/  LEA R2, P0, R0, UR6, 0x2 ;  /* 0x0000000600027c11 */ /* 0x002fc8000f8010ff */
[----:B------:R-:W-:-:S05]  /*0100*/  LEA.HI.X R3, R0, UR7, R3, 0x2, P0 ;  /* 0x0000000700037c11 */ /* 0x000fca00080f1403 */
[----:B--2---:R-:W-:Y:S04]  /*0110*/  STG.E desc[UR8][R2.64], R5 ;  /* 0x0000000502007986 */ /* 0x004fe8000c101908 */
[----:B------:R-:W-:Y:S01]  /*0120*/  STG.E desc[UR8][R2.64+0x400], R5 ;  /* 0x0004000502007986 */ /* 0x000fe2000c101908 */
[----:B------:R-:W-:Y:S05]  /*0130*/  EXIT ;  /* 0x000000000000794d */ /* 0x000fea0003800000 */
.L_x_283:
[----:B------:R-:W0:Y:S01]  /*0140*/  S2R R0, SR_TID.X ;  /* 0x0000000000007919 */ /* 0x000e220000002100 */
[----:B------:R-:W-:Y:S01]  /*0150*/  IMAD.U32 R2, RZ, RZ, UR7 ;  /* 0x00000007ff027e24 */ /* 0x000fe2000f8e00ff */
[----:B------:R-:W1:Y:S01]  /*0160*/  LDCU.64 UR10, c[0x0][0x388] ;  /* 0x00007100ff0a77ac */ /* 0x000e620008000a00 */
[----:B------:R-:W-:Y:S01]  /*0170*/  IMAD.U32 R4, RZ, RZ, UR7 ;  /* 0x00000007ff047e24 */ /* 0x000fe2000f8e00ff */
[----:B0-----:R-:W-:-:S04]  /*0180*/  ISETP.LT.U32.AND P0, PT, R0, UR6, PT ;  /* 0x0000000600007c0c */ /* 0x001fc8000bf01070 */
[----:B------:R-:W-:Y:S01]  /*0190*/  ISETP.GT.U32.AND.EX P0, PT, R2, RZ, PT, P0 ;  /* 0x000000ff0200720c */ /* 0x000fe20003f04100 */
[C---:B------:R-:W-:Y:S01]  /*01a0*/  VIADD R2, R0.reuse, 0x100 ;  /* 0x0000010000027836 */ /* 0x040fe20000000000 */
[----:B------:R-:W-:-:S04]  /*01b0*/  IADD3 R0, P2, PT, R0, UR4, RZ ;  /* 0x0000000400007c10 */ /* 0x000fc8000ff5e0ff */
[----:B------:R-:W-:Y:S01]  /*01c0*/  ISETP.LT.U32.AND P1, PT, R2, UR6, PT ;  /* 0x0000000602007c0c */ /* 0x000fe2000bf21070 */
[----:B------:R-:W-:Y:S01]  /*01d0*/  IMAD.X R3, RZ, RZ, UR5, P2 ;  /* 0x00000005ff037e24 */ /* 0x000fe200090e06ff */
[----:B-1----:R-:W-:Y:S02]  /*01e0*/  LEA R2, P2, R0, UR10, 0x2 ;  /* 0x0000000a00027c11 */ /* 0x002fe4000f8410ff */
[----:B------:R-:W-:Y:S02]  /*01f0*/  ISETP.GT.U32.AND.EX P1, PT, R4, RZ, PT, P1 ;  /* 0x000000ff0400720c */ /* 0x000fe40003f24110 */
[----:B------:R-:W-:Y:S01]  /*0200*/  LEA.HI.X R3, R0, UR11, R3, 0x2, P2 ;  /* 0x0000000b00037c11 */ /* 0x000fe200090f1403 */
[----:B------:R-:W0:Y:S04]  /*0210*/  @P0 LDC R5, c[0x0][0x390] ;  /* 0x0000e400ff050b82 */ /* 0x000e280000000800 */
[----:B0-----:R0:W-:Y:S06]  /*0220*/  @P0 STG.E desc[UR8][R2.64], R5 ;  /* 0x0000000502000986 */ /* 0x0011ec000c101908 */
[----:B------:R-:W-:Y:S05]  /*0230*/  @!P1 EXIT ;  /* 0x000000000000994d */ /* 0x000fea0003800000 */
[----:B0-----:R-:W0:Y:S02]  /*0240*/  LDC R5, c[0x0][0x390] ;  /* 0x0000e400ff057b82 */ /* 0x001e240000000800 */
[----:B0-----:R-:W-:Y:S01]  /*0250*/  STG.E desc[UR8][R2.64+0x400], R5 ;  /* 0x0004000502007986 */ /* 0x001fe2000c101908 */
[----:B------:R-:W-:Y:S05]  /*0260*/  EXIT ;  /* 0x000000000000794d */ /* 0x000fea0003800000 */
.L_x_284:
        /* <DEDUP_REMOVED lines=9> */
.L_x_295:


//--------------------- .text._ZN3cub18CUB_300001_SM_10006detail11EmptyKernelIvEEvv --------------------------
	.section	.text._ZN3cub18CUB_300001_SM_10006detail11EmptyKernelIvEEvv,"ax",@progbits
	.align	128
        .global         _ZN3cub18CUB_300001_SM_10006detail11EmptyKernelIvEEvv
        .type           _ZN3cub18CUB_300001_SM_10006detail11EmptyKernelIvEEvv,@function
        .size           _ZN3cub18CUB_300001_SM_10006detail11EmptyKernelIvEEvv,(.L_x_296 - _ZN3cub18CUB_300001_SM_10006detail11EmptyKernelIvEEvv)
        .other          _ZN3cub18CUB_300001_SM_10006detail11EmptyKernelIvEEvv,@"STO_CUDA_ENTRY STV_DEFAULT"
_ZN3cub18CUB_300001_SM_10006detail11EmptyKernelIvEEvv:
.text._ZN3cub18CUB_300001_SM_10006detail11EmptyKernelIvEEvv:
[----:B------:R-:W-:Y:S01]  /*0000*/  LDC R1, c[0x0][0x37c] ;  /* 0x0000df00ff017b82 */ /* 0x000fe20000000800 */
[----:B------:R-:W-:Y:S05]  /*0010*/  EXIT ;  /* 0x000000000000794d */ /* 0x000fea0003800000 */
.L_x_285:
        /* <DEDUP_REMOVED lines=14> */
.L_x_296:


//--------------------- .nv.shared._ZN3cub18CUB_300001_SM_10006detail6reduce28DeviceReduceSingleTileKernelINS2_10policy_hubIfyN4cuda3std3__44plusIfEEE10Policy1000EPfSC_iS9_ffNS7_10__identityEEEvT0_T1_T2_T3_T4_T6_ --------------------------
	.section	.nv.shared._ZN3cub18CUB_300001_SM_10006detail6reduce28DeviceReduceSingleTileKernelINS2_10policy_hubIfyN4cuda3std3__44plusIfEEE10Policy1000EPfSC_iS9_ffNS7_10__identityEEEvT0_T1_T2_T3_T4_T6_,"aw",@nobits
	.sectionflags	@""
	.align	4
.nv.shared._ZN3cub18CUB_300001_SM_10006detail6reduce28DeviceReduceSingleTileKernelINS2_10policy_hubIfyN4cuda3std3__44plusIfEEE10Policy1000EPfSC_iS9_ffNS7_10__identityEEEvT0_T1_T2_T3_T4_T6_:
	.zero		1068


//--------------------- .nv.shared.reserved.0     --------------------------
	.section	.nv.shared.reserved.0,"aw",@nobits
	.weak		__nv_reservedSMEM_offset_0_alias
	.size		__nv_reservedSMEM_offset_0_alias, 0, 64
	.other		__nv_reservedSMEM_offset_0_alias,@"STO_CUDA_RESERVED_SHARED STV_DEFAULT"
__nv_reservedSMEM_offset_0_alias:
	.zero		0
	.zero		64


//--------------------- .nv.global                --------------------------
	.section	.nv.global,"aw",@nobits
.nv.global:
	.type		_ZN34_INTERNAL_24309eb1_4_k_cu_596b96576thrust24THRUST_300001_SM_1000_NS3seqE,@object
	.size		_ZN34_INTERNAL_24309eb1_4_k_cu_596b96576thrust24THRUST_300001_SM_1000_NS3seqE,(_ZN34_INTERNAL_24309eb1_4_k_cu_596b96574cuda3std3__48in_placeE - _ZN34_INTERNAL_24309eb1_4_k_cu_596b96576thrust24THRUST_300001_SM_1000_NS3seqE)
_ZN34_INTERNAL_24309eb1_4_k_cu_596b96576thrust24THRUST_300001_SM_1000_NS3seqE:
	.zero		1
	.type		_ZN34_INTERNAL_24309eb1_4_k_cu_596b96574cuda3std3__48in_placeE,@object
	.size		_ZN34_INTERNAL_24309eb1_4_k_cu_596b96574cuda3std3__48in_placeE,(_ZN34_INTERNAL_24309eb1_4_k_cu_596b96574cuda3std6ranges3__45__cpo4sizeE - _ZN34_INTERNAL_24309eb1_4_k_cu_596b96574cuda3std3__48in_placeE)
_ZN34_INTERNAL_24309eb1_4_k_cu_596b96574cuda3std3__48in_placeE:
	.zero		1
	.type		_ZN34_INTERNAL_24309eb1_4_k_cu_596b96574cuda3std6ranges3__45__cpo4sizeE,@object
	.size		_ZN34_INTERNAL_24309eb1_4_k_cu_596b96574cuda3std6ranges3__45__cpo4sizeE,(_ZN34_INTERNAL_24309eb1_4_k_cu_596b96576thrust24THRUST_300001_SM_1000_NS12placeholders2_3E - _ZN34_INTERNAL_24309eb1_4_k_cu_596b96574cuda3std6ranges3__45__cpo4sizeE)
_ZN34_INTERNAL_24309eb1_4_k_cu_596b96574cuda3std6ranges3__45__cpo4sizeE:
	.zero		1
	.type		_ZN34_INTERNAL_24309eb1_4_k_cu_596b96576thrust24THRUST_300001_SM_1000_NS12placeholders2_3E,@object
	.size		_ZN34_INTERNAL_24309eb1_4_k_cu_596b96576thrust24THRUST_300001_SM_1000_NS12placeholders2_3E,(_ZN34_INTERNAL_24309eb1_4_k_cu_596b96574cuda3std3__45__cpo6cbeginE - _ZN34_INTERNAL_24309eb1_4_k_cu_596b96576thrust24THRUST_300001_SM_1000_NS12placeholders2_3E)
_ZN34_INTERNAL_24309eb1_4_k_cu_596b96576thrust24THRUST_300001_SM_1000_NS12placeholders2_3E:
	.zero		1
	.type		_ZN34_INTERNAL_24309eb1_4_k_cu_596b96574cuda3std3__45__cpo6cbeginE,@object
	.size		_ZN34_INTERNAL_24309eb1_4_k_cu_596b96574cuda3std3__45__cpo6cbeginE,(_ZN34_INTERNAL_24309eb1_4_k_cu_596b96574cuda3std6ranges3__45__cpo6cbeginE - _ZN34_INTERNAL_24309eb1_4_k_cu_596b96574cuda3std3__45__cpo6cbeginE)
_ZN34_INTERNAL_24309eb1_4_k_cu_596b96574cuda3std3__45__cpo6cbeginE:
	.zero		1
	.type		_ZN34_INTERNAL_24309eb1_4_k_cu_596b96574cuda3std6ranges3__45__cpo6cbeginE,@object
	.size		_ZN34_INTERNAL_24309eb1_4_k_cu_596b96574cuda3std6ranges3__45__cpo6cbeginE,(_ZN34_INTERNAL_24309eb1_4_k_cu_596b96576thrust24THRUST_300001_SM_1000_NS12placeholders2_7E - _ZN34_INTERNAL_24309eb1_4_k_cu_596b96574cuda3std6ranges3__45__cpo6cbeginE)
_ZN34_INTERNAL_24309eb1_4_k_cu_596b96574cuda3std6ranges3__45__cpo6cbeginE:
	.zero		1
	.type		_ZN34_INTERNAL_24309eb1_4_k_cu_596b96576thrust24THRUST_300001_SM_1000_NS12placeholders2_7E,@object
	.size		_ZN34_INTERNAL_24309eb1_4_k_cu_596b96576thrust24THRUST_300001_SM_1000_NS12placeholders2_7E,(_ZN34_INTERNAL_24309eb1_4_k_cu_596b96574cuda3std3__45__cpo7crbeginE - _ZN34_INTERNAL_24309eb1_4_k_cu_596b96576thrust24THRUST_300001_SM_1000_NS12placeholders2_7E)
_ZN34_INTERNAL_24309eb1_4_k_cu_596b96576thrust24THRUST_300001_SM_1000_NS12placeholders2_7E:
	.zero		1
	.type		_ZN34_INTERNAL_24309eb1_4_k_cu_596b96574cuda3std3__45__cpo7crbeginE,@object
	.size		_ZN34_INTERNAL_24309eb1_4_k_cu_596b96574cuda3std3__45__cpo7crbeginE,(_ZN34_INTERNAL_24309eb1_4_k_cu_596b96574cuda3std6ranges3__45__cpo4nextE - _ZN34_INTERNAL_24309eb1_4_k_cu_596b96574cuda3std3__45__cpo7crbeginE)
_ZN34_INTERNAL_24309eb1_4_k_cu_596b96574cuda3std3__45__cpo7crbeginE:
	.zero		1
	.type		_ZN34_INTERNAL_24309eb1_4_k_cu_596b96574cuda3std6ranges3__45__cpo4nextE,@object
	.size		_ZN34_INTERNAL_24309eb1_4_k_cu_596b96574cuda3std6ranges3__45__cpo4nextE,(_ZN34_INTERNAL_24309eb1_4_k_cu_596b96574cuda3std6ranges3__45__cpo4swapE - _ZN34_INTERNAL_24309eb1_4_k_cu_596b96574cuda3std6ranges3__45__cpo4nextE)
_ZN34_INTERNAL_24309eb1_4_k_cu_596b96574cuda3std6ranges3__45__cpo4nextE:
	.zero		1
	.type		_ZN34_INTERNAL_24309eb1_4_k_cu_596b96574cuda3std6ranges3__45__cpo4swapE,@object
	.size		_ZN34_INTERNAL_24309eb1_4_k_cu_596b96574cuda3std6ranges3__45__cpo4swapE,(_ZN34_INTERNAL_24309eb1_4_k_cu_596b96576thrust24THRUST_300001_SM_1000_NS8cuda_cub10par_nosyncE - _ZN34_INTERNAL_24309eb1_4_k_cu_596b96574cuda3std6ranges3__45__cpo4swapE)
_ZN34_INTERNAL_24309eb1_4_k_cu_596b96574cuda3std6ranges3__45__cpo4swapE:
	.zero		1
	.type		_ZN34_INTERNAL_24309eb1_4_k_cu_596b96576thrust24THRUST_300001_SM_1000_NS8cuda_cub10par_nosyncE,@object
	.size		_ZN34_INTERNAL_24309eb1_4_k_cu_596b96576thrust24THRUST_300001_SM_1000_NS8cuda_cub10par_nosyncE,(_ZN34_INTERNAL_24309eb1_4_k_cu_596b96576thrust24THRUST_300001_SM_1000_NS12placeholders2_9E - _ZN34_INTERNAL_24309eb1_4_k_cu_596b96576thrust24THRUST_300001_SM_1000_NS8cuda_cub10par_nosyncE)
_ZN34_INTERNAL_24309eb1_4_k_cu_596b96576thrust24THRUST_300001_SM_1000_NS8cuda_cub10par_nosyncE:
	.zero		1
	.type		_ZN34_INTERNAL_24309eb1_4_k_cu_596b96576thrust24THRUST_300001_SM_1000_NS12placeholders2_9E,@object
	.size		_ZN34_INTERNAL_24309eb1_4_k_cu_596b96576thrust24THRUST_300001_SM_1000_NS12placeholders2_9E,(_ZN34_INTERNAL_24309eb1_4_k_cu_596b96574cuda3std3__436_GLOBAL__N__24309eb1_4_k_cu_596b96576ignoreE - _ZN34_INTERNAL_24309eb1_4_k_cu_596b96576thrust24THRUST_300001_SM_1000_NS12placeholders2_9E)
_ZN34_INTERNAL_24309eb1_4_k_cu_596b96576thrust24THRUST_300001_SM_1000_NS12placeholders2_9E:
	.zero		1
	.type		_ZN34_INTERNAL_24309eb1_4_k_cu_596b96574cuda3std3__436_GLOBAL__N__24309eb1_4_k_cu_596b96576ignoreE,@object
	.size		_ZN34_INTERNAL_24309eb1_4_k_cu_596b96574cuda3std3__436_GLOBAL__N__24309eb1_4_k_cu_596b96576ignoreE,(_ZN34_INTERNAL_24309eb1_4_k_cu_596b96574cuda3std6ranges3__45__cpo4dataE - _ZN34_INTERNAL_24309eb1_4_k_cu_596b96574cuda3std3__436_GLOBAL__N__24309eb1_4_k_cu_596b96576ignoreE)
_ZN34_INTERNAL_24309eb1_4_k_cu_596b96574cuda3std3__436_GLOBAL__N__24309eb1_4_k_cu_596b96576ignoreE:
	.zero		1
	.type		_ZN34_INTERNAL_24309eb1_4_k_cu_596b96574cuda3std6ranges3__45__cpo4dataE,@object
	.size		_ZN34_INTERNAL_24309eb1_4_k_cu_596b96574cuda3std6ranges3__45__cpo4dataE,(_ZN34_INTERNAL_24309eb1_4_k_cu_596b96576thrust24THRUST_300001_SM_1000_NS12placeholders2_1E - _ZN34_INTERNAL_24309eb1_4_k_cu_596b96574cuda3std6ranges3__45__cpo4dataE)
_ZN34_INTERNAL_24309eb1_4_k_cu_596b96574cuda3std6ranges3__45__cpo4dataE:
	.zero		1
	.type		_ZN34_INTERNAL_24309eb1_4_k_cu_596b96576thrust24THRUST_300001_SM_1000_NS12placeholders2_1E,@object
	.size		_ZN34_INTERNAL_24309eb1_4_k_cu_596b96576thrust24THRUST_300001_SM_1000_NS12placeholders2_1E,(_ZN34_INTERNAL_24309eb1_4_k_cu_596b96574cuda3std3__45__cpo5beginE - _ZN34_INTERNAL_24309eb1_4_k_cu_596b96576thrust24THRUST_300001_SM_1000_NS12placeholders2_1E)
_ZN34_INTERNAL_24309eb1_4_k_cu_596b96576thrust24THRUST_300001_SM_1000_NS12placeholders2_1E:
	.zero		1
	.type		_ZN34_INTERNAL_24309eb1_4_k_cu_596b96574cuda3std3__45__cpo5beginE,@object
	.size		_ZN34_INTERNAL_24309eb1_4_k_cu_596b96574cuda3std3__45__cpo5beginE,(_ZN34_INTERNAL_24309eb1_4_k_cu_596b96574cuda3std6ranges3__45__cpo5beginE - _ZN34_INTERNAL_24309eb1_4_k_cu_596b96574cuda3std3__45__cpo5beginE)
_ZN34_INTERNAL_24309eb1_4_k_cu_596b96574cuda3std3__45__cpo5beginE:
	.zero		1
	.type		_ZN34_INTERNAL_24309eb1_4_k_cu_596b96574cuda3std6ranges3__45__cpo5beginE,@object
	.size		_ZN34_INTERNAL_24309eb1_4_k_cu_596b96574cuda3std6ranges3__45__cpo5beginE,(_ZN34_INTERNAL_24309eb1_4_k_cu_596b96576thrust24THRUST_300001_SM_1000_NS12placeholders2_5E - _ZN34_INTERNAL_24309eb1_4_k_cu_596b96574cuda3std6ranges3__45__cpo5beginE)
_ZN34_INTERNAL_24309eb1_4_k_cu_596b96574cuda3std6ranges3__45__cpo5beginE:
	.zero		1
	.type		_ZN34_INTERNAL_24309eb1_4_k_cu_596b96576thrust24THRUST_300001_SM_1000_NS12placeholders2_5E,@object
	.size		_ZN34_INTERNAL_24309eb1_4_k_cu_596b96576thrust24THRUST_300001_SM_1000_NS12placeholders2_5E,(_ZN34_INTERNAL_24309eb1_4_k_cu_596b96574cuda3std3__45__cpo6rbeginE - _ZN34_INTERNAL_24309eb1_4_k_cu_596b96576thrust24THRUST_300001_SM_1000_NS12placeholders2_5E)
_ZN34_INTERNAL_24309eb1_4_k_cu_596b96576thrust24THRUST_300001_SM_1000_NS12placeholders2_5E:
	.zero		1
	.type		_ZN34_INTERNAL_24309eb1_4_k_cu_596b96574cuda3std3__45__cpo6rbeginE,@object
	.size		_ZN34_INTERNAL_24309eb1_4_k_cu_596b96574cuda3std3__45__cpo6rbeginE,(_ZN34_INTERNAL_24309eb1_4_k_cu_596b96574cuda3std6ranges3__45__cpo7advanceE - _ZN34_INTERNAL_24309eb1_4_k_cu_596b96574cuda3std3__45__cpo6rbeginE)
_ZN34_INTERNAL_24309eb1_4_k_cu_596b96574cuda3std3__45__cpo6rbeginE:
	.zero		1
	.type		_ZN34_INTERNAL_24309eb1_4_k_cu_596b96574cuda3std6ranges3__45__cpo7advanceE,@object
	.size		_ZN34_INTERNAL_24309eb1_4_k_cu_596b96574cuda3std6ranges3__45__cpo7advanceE,(_ZN34_INTERNAL_24309eb1_4_k_cu_596b96574cuda3std3__47nulloptE - _ZN34_INTERNAL_24309eb1_4_k_cu_596b96574cuda3std6ranges3__45__cpo7advanceE)
_ZN34_INTERNAL_24309eb1_4_k_cu_596b96574cuda3std6ranges3__45__cpo7advanceE:
	.zero		1
	.type		_ZN34_INTERNAL_24309eb1_4_k_cu_596b96574cuda3std3__47nulloptE,@object
	.size		_ZN34_INTERNAL_24309eb1_4_k_cu_596b96574cuda3std3__47nulloptE,(_ZN34_INTERNAL_24309eb1_4_k_cu_596b96574cuda3std6ranges3__45__cpo8distanceE - _ZN34_INTERNAL_24309eb1_4_k_cu_596b96574cuda3std3__47nulloptE)
_ZN34_INTERNAL_24309eb1_4_k_cu_596b96574cuda3std3__47nulloptE:
	.zero		1
	.type		_ZN34_INTERNAL_24309eb1_4_k_cu_596b96574cuda3std6ranges3__45__cpo8distanceE,@object
	.size		_ZN34_INTERNAL_24309eb1_4_k_cu_596b96574cuda3std6ranges3__45__cpo8distanceE,(_ZN34_INTERNAL_24309eb1_4_k_cu_596b96576thrust24THRUST_300001_SM_1000_NS12placeholders3_10E - _ZN34_INTERNAL_24309eb1_4_k_cu_596b96574cuda3std6ranges3__45__cpo8distanceE)
_ZN34_INTERNAL_24309eb1_4_k_cu_596b96574cuda3std6ranges3__45__cpo8distanceE:
	.zero		1
	.type		_ZN34_INTERNAL_24309eb1_4_k_cu_596b96576thrust24THRUST_300001_SM_1000_NS12placeholders3_10E,@object
	.size		_ZN34_INTERNAL_24309eb1_4_k_cu_596b96576thrust24THRUST_300001_SM_1000_NS12placeholders3_10E,(_ZN34_INTERNAL_24309eb1_4_k_cu_596b96574cuda3std3__419piecewise_constructE - _ZN34_INTERNAL_24309eb1_4_k_cu_596b96576thrust24THRUST_300001_SM_1000_NS12placeholders3_10E)
_ZN34_INTERNAL_24309eb1_4_k_cu_596b96576thrust24THRUST_300001_SM_1000_NS12placeholders3_10E:
	.zero		1
	.type		_ZN34_INTERNAL_24309eb1_4_k_cu_596b96574cuda3std3__419piecewise_constructE,@object
	.size		_ZN34_INTERNAL_24309eb1_4_k_cu_596b96574cuda3std3__419piecewise_constructE,(_ZN34_INTERNAL_24309eb1_4_k_cu_596b96574cuda3std6ranges3__45__cpo5cdataE - _ZN34_INTERNAL_24309eb1_4_k_cu_596b96574cuda3std3__419piecewise_constructE)
_ZN34_INTERNAL_24309eb1_4_k_cu_596b96574cuda3std3__419piecewise_constructE:
	.zero		1
	.type		_ZN34_INTERNAL_24309eb1_4_k_cu_596b96574cuda3std6ranges3__45__cpo5cdataE,@object
	.size		_ZN34_INTERNAL_24309eb1_4_k_cu_596b96574cuda3std6ranges3__45__cpo5cdataE,(_ZN34_INTERNAL_24309eb1_4_k_cu_596b96576thrust24THRUST_300001_SM_1000_NS12placeholders2_2E - _ZN34_INTERNAL_24309eb1_4_k_cu_596b96574cuda3std6ranges3__45__cpo5cdataE)
_ZN34_INTERNAL_24309eb1_4_k_cu_596b96574cuda3std6ranges3__45__cpo5cdataE:
	.zero		1
	.type		_ZN34_INTERNAL_24309eb1_4_k_cu_596b96576thrust24THRUST_300001_SM_1000_NS12placeholders2_2E,@object
	.size		_ZN34_INTERNAL_24309eb1_4_k_cu_596b96576thrust24THRUST_300001_SM_1000_NS12placeholders2_2E,(_ZN34_INTERNAL_24309eb1_4_k_cu_596b96574cuda3std3__45__cpo3endE - _ZN34_INTERNAL_24309eb1_4_k_cu_596b96576thrust24THRUST_300001_SM_1000_NS12placeholders2_2E)
_ZN34_INTERNAL_24309eb1_4_k_cu_596b96576thrust24THRUST_300001_SM_1000_NS12placeholders2_2E:
	.zero		1
	.type		_ZN34_INTERNAL_24309eb1_4_k_cu_596b96574cuda3std3__45__cpo3endE,@object
	.size		_ZN34_INTERNAL_24309eb1_4_k_cu_596b96574cuda3std3__45__cpo3endE,(_ZN34_INTERNAL_24309eb1_4_k_cu_596b96574cuda3std6ranges3__45__cpo3endE - _ZN34_INTERNAL_24309eb1_4_k_cu_596b96574cuda3std3__45__cpo3endE)
_ZN34_INTERNAL_24309eb1_4_k_cu_596b96574cuda3std3__45__cpo3endE:
	.zero		1
	.type		_ZN34_INTERNAL_24309eb1_4_k_cu_596b96574cuda3std6ranges3__45__cpo3endE,@object
	.size		_ZN34_INTERNAL_24309eb1_4_k_cu_596b96574cuda3std6ranges3__45__cpo3endE,(_ZN34_INTERNAL_24309eb1_4_k_cu_596b96576thrust24THRUST_300001_SM_1000_NS12placeholders2_6E - _ZN34_INTERNAL_24309eb1_4_k_cu_596b96574cuda3std6ranges3__45__cpo3endE)
_ZN34_INTERNAL_24309eb1_4_k_cu_596b96574cuda3std6ranges3__45__cpo3endE:
	.zero		1
	.type		_ZN34_INTERNAL_24309eb1_4_k_cu_596b96576thrust24THRUST_300001_SM_1000_NS12placeholders2_6E,@object
	.size		_ZN34_INTERNAL_24309eb1_4_k_cu_596b96576thrust24THRUST_300001_SM_1000_NS12placeholders2_6E,(_ZN34_INTERNAL_24309eb1_4_k_cu_596b96574cuda3std3__45__cpo4rendE - _ZN34_INTERNAL_24309eb1_4_k_cu_596b96576thrust24THRUST_300001_SM_1000_NS12placeholders2_6E)
_ZN34_INTERNAL_24309eb1_4_k_cu_596b96576thrust24THRUST_300001_SM_1000_NS12placeholders2_6E:
	.zero		1
	.type		_ZN34_INTERNAL_24309eb1_4_k_cu_596b96574cuda3std3__45__cpo4rendE,@object
	.size		_ZN34_INTERNAL_24309eb1_4_k_cu_596b96574cuda3std3__45__cpo4rendE,(_ZN34_INTERNAL_24309eb1_4_k_cu_596b96574cuda3std6ranges3__45__cpo9iter_swapE - _ZN34_INTERNAL_24309eb1_4_k_cu_596b96574cuda3std3__45__cpo4rendE)
_ZN34_INTERNAL_24309eb1_4_k_cu_596b96574cuda3std3__45__cpo4rendE:
	.zero		1
	.type		_ZN34_INTERNAL_24309eb1_4_k_cu_596b96574cuda3std6ranges3__45__cpo9iter_swapE,@object
	.size		_ZN34_INTERNAL_24309eb1_4_k_cu_596b96574cuda3std6ranges3__45__cpo9iter_swapE,(_ZN34_INTERNAL_24309eb1_4_k_cu_596b96574cuda3std3__48unexpectE - _ZN34_INTERNAL_24309eb1_4_k_cu_596b96574cuda3std6ranges3__45__cpo9iter_swapE)
_ZN34_INTERNAL_24309eb1_4_k_cu_596b96574cuda3std6ranges3__45__cpo9iter_swapE:
	.zero		1
	.type		_ZN34_INTERNAL_24309eb1_4_k_cu_596b96574cuda3std3__48unexpectE,@object
	.size		_ZN34_INTERNAL_24309eb1_4_k_cu_596b96574cuda3std3__48unexpectE,(_ZN34_INTERNAL_24309eb1_4_k_cu_596b96576thrust24THRUST_300001_SM_1000_NS8cuda_cub3parE - _ZN34_INTERNAL_24309eb1_4_k_cu_596b96574cuda3std3__48unexpectE)
_ZN34_INTERNAL_24309eb1_4_k_cu_596b96574cuda3std3__48unexpectE:
	.zero		1
	.type		_ZN34_INTERNAL_24309eb1_4_k_cu_596b96576thrust24THRUST_300001_SM_1000_NS8cuda_cub3parE,@object
	.size		_ZN34_INTERNAL_24309eb1_4_k_cu_596b96576thrust24THRUST_300001_SM_1000_NS8cuda_cub3parE,(_ZN34_INTERNAL_24309eb1_4_k_cu_596b96576thrust24THRUST_300001_SM_1000_NS12placeholders2_4E - _ZN34_INTERNAL_24309eb1_4_k_cu_596b96576thrust24THRUST_300001_SM_1000_NS8cuda_cub3parE)
_ZN34_INTERNAL_24309eb1_4_k_cu_596b96576thrust24THRUST_300001_SM_1000_NS8cuda_cub3parE:
	.zero		1
	.type		_ZN34_INTERNAL_24309eb1_4_k_cu_596b96576thrust24THRUST_300001_SM_1000_NS12placeholders2_4E,@object
	.size		_ZN34_INTERNAL_24309eb1_4_k_cu_596b96576thrust24THRUST_300001_SM_1000_NS12placeholders2_4E,(_ZN34_INTERNAL_24309eb1_4_k_cu_596b96574cuda3std3__45__cpo4cendE - _ZN34_INTERNAL_24309eb1_4_k_cu_596b96576thrust24THRUST_300001_SM_1000_NS12placeholders2_4E)
_ZN34_INTERNAL_24309eb1_4_k_cu_596b96576thrust24THRUST_300001_SM_1000_NS12placeholders2_4E:
	.zero		1
	.type		_ZN34_INTERNAL_24309eb1_4_k_cu_596b96574cuda3std3__45__cpo4cendE,@object
	.size		_ZN34_INTERNAL_24309eb1_4_k_cu_596b96574cuda3std3__45__cpo4cendE,(_ZN34_INTERNAL_24309eb1_4_k_cu_596b96574cuda3std6ranges3__45__cpo4cendE - _ZN34_INTERNAL_24309eb1_4_k_cu_596b96574cuda3std3__45__cpo4cendE)
_ZN34_INTERNAL_24309eb1_4_k_cu_596b96574cuda3std3__45__cpo4cendE:
	.zero		1
	.type		_ZN34_INTERNAL_24309eb1_4_k_cu_596b96574cuda3std6ranges3__45__cpo4cendE,@object
	.size		_ZN34_INTERNAL_24309eb1_4_k_cu_596b96574cuda3std6ranges3__45__cpo4cendE,(_ZN34_INTERNAL_24309eb1_4_k_cu_596b96574cuda3std3__420unreachable_sentinelE - _ZN34_INTERNAL_24309eb1_4_k_cu_596b96574cuda3std6ranges3__45__cpo4cendE)
_ZN34_INTERNAL_24309eb1_4_k_cu_596b96574cuda3std6ranges3__45__cpo4cendE:
	.zero		1
	.type		_ZN34_INTERNAL_24309eb1_4_k_cu_596b96574cuda3std3__420unreachable_sentinelE,@object
	.size		_ZN34_INTERNAL_24309eb1_4_k_cu_596b96574cuda3std3__420unreachable_sentinelE,(_ZN34_INTERNAL_24309eb1_4_k_cu_596b96574cuda3std6ranges3__45__cpo5ssizeE - _ZN34_INTERNAL_24309eb1_4_k_cu_596b96574cuda3std3__420unreachable_sentinelE)
_ZN34_INTERNAL_24309eb1_4_k_cu_596b96574cuda3std3__420unreachable_sentinelE:
	.zero		1
	.type		_ZN34_INTERNAL_24309eb1_4_k_cu_596b96574cuda3std6ranges3__45__cpo5ssizeE,@object
	.size		_ZN34_INTERNAL_24309eb1_4_k_cu_596b96574cuda3std6ranges3__45__cpo5ssizeE,(_ZN34_INTERNAL_24309eb1_4_k_cu_596b96576thrust24THRUST_300001_SM_1000_NS12placeholders2_8E - _ZN34_INTERNAL_24309eb1_4_k_cu_596b96574cuda3std6ranges3__45__cpo5ssizeE)
_ZN34_INTERNAL_24309eb1_4_k_cu_596b96574cuda3std6ranges3__45__cpo5ssizeE:
	.zero		1
	.type		_ZN34_INTERNAL_24309eb1_4_k_cu_596b96576thrust24THRUST_300001_SM_1000_NS12placeholders2_8E,@object
	.size		_ZN34_INTERNAL_24309eb1_4_k_cu_596b96576thrust24THRUST_300001_SM_1000_NS12placeholders2_8E,(_ZN34_INTERNAL_24309eb1_4_k_cu_596b96574cuda3std3__45__cpo5crendE - _ZN34_INTERNAL_24309eb1_4_k_cu_596b96576thrust24THRUST_300001_SM_1000_NS12placeholders2_8E)
_ZN34_INTERNAL_24309eb1_4_k_cu_596b96576thrust24THRUST_300001_SM_1000_NS12placeholders2_8E:
	.zero		1
	.type		_ZN34_INTERNAL_24309eb1_4_k_cu_596b96574cuda3std3__45__cpo5crendE,@object
	.size		_ZN34_INTERNAL_24309eb1_4_k_cu_596b96574cuda3std3__45__cpo5crendE,(_ZN34_INTERNAL_24309eb1_4_k_cu_596b96574cuda3std6ranges3__45__cpo4prevE - _ZN34_INTERNAL_24309eb1_4_k_cu_596b96574cuda3std3__45__cpo5crendE)
_ZN34_INTERNAL_24309eb1_4_k_cu_596b96574cuda3std3__45__cpo5crendE:
	.zero		1
	.type		_ZN34_INTERNAL_24309eb1_4_k_cu_596b96574cuda3std6ranges3__45__cpo4prevE,@object
	.size		_ZN34_INTERNAL_24309eb1_4_k_cu_596b96574cuda3std6ranges3__45__cpo4prevE,(_ZN34_INTERNAL_24309eb1_4_k_cu_596b96574cuda3std6ranges3__45__cpo9iter_moveE - _ZN34_INTERNAL_24309eb1_4_k_cu_596b96574cuda3std6ranges3__45__cpo4prevE)
_ZN34_INTERNAL_24309eb1_4_k_cu_596b96574cuda3std6ranges3__45__cpo4prevE:
	.zero		1
	.type		_ZN34_INTERNAL_24309eb1_4_k_cu_596b96574cuda3std6ranges3__45__cpo9iter_moveE,@object
	.size		_ZN34_INTERNAL_24309eb1_4_k_cu_596b96574cuda3std6ranges3__45__cpo9iter_moveE,(_ZN34_INTERNAL_24309eb1_4_k_cu_596b96576thrust24THRUST_300001_SM_1000_NS6system6detail10sequential3seqE - _ZN34_INTERNAL_24309eb1_4_k_cu_596b96574cuda3std6ranges3__45__cpo9iter_moveE)
_ZN34_INTERNAL_24309eb1_4_k_cu_596b96574cuda3std6ranges3__45__cpo9iter_moveE:
	.zero		1
	.type		_ZN34_INTERNAL_24309eb1_4_k_cu_596b96576thrust24THRUST_300001_SM_1000_NS6system6detail10sequential3seqE,@object
	.size		_ZN34_INTERNAL_24309eb1_4_k_cu_596b96576thrust24THRUST_300001_SM_1000_NS6system6detail10sequential3seqE,(.L_31 - _ZN34_INTERNAL_24309eb1_4_k_cu_596b96576thrust24THRUST_300001_SM_1000_NS6system6detail10sequential3seqE)
_ZN34_INTERNAL_24309eb1_4_k_cu_596b96576thrust24THRUST_300001_SM_1000_NS6system6detail10sequential3seqE:
	.zero		1
.L_31:


//--------------------- .nv.shared._ZN3cub18CUB_300001_SM_10006detail6reduce18DeviceReduceKernelINS2_10policy_hubIfyN4cuda3std3__44plusIfEEE10Policy1000EN6thrust24THRUST_300001_SM_1000_NS6detail15normal_iteratorINSD_10device_ptrIfEEEEyS9_fNS7_10__identityEEEvT0_PT3_T1_NS0_13GridEvenShareISN_EET2_T4_ --------------------------
	.section	.nv.shared._ZN3cub18CUB_300001_SM_10006detail6reduce18DeviceReduceKernelINS2_10policy_hubIfyN4cuda3std3__44plusIfEEE10Policy1000EN6thrust24THRUST_300001_SM_1000_NS6detail15normal_iteratorINSD_10device_ptrIfEEEEyS9_fNS7_10__identityEEEvT0_PT3_T1_NS0_13GridEvenShareISN_EET2_T4_,"aw",@nobits
	.sectionflags	@""
	.align	4
.nv.shared._ZN3cub18CUB_300001_SM_10006detail6reduce18DeviceReduceKernelINS2_10policy_hubIfyN4cuda3std3__44plusIfEEE10Policy1000EN6thrust24THRUST_300001_SM_1000_NS6detail15normal_iteratorINSD_10device_ptrIfEEEEyS9_fNS7_10__identityEEEvT0_PT3_T1_NS0_13GridEvenShareISN_EET2_T4_:
	.zero		1068


//--------------------- .nv.shared._ZN3cub18CUB_300001_SM_10006detail6reduce28DeviceReduceSingleTileKernelINS2_10policy_hubIfyN4cuda3std3__44plusIfEEE10Policy1000EN6thrust24THRUST_300001_SM_1000_NS6detail15normal_iteratorINSD_10device_ptrIfEEEEPfyS9_ffNS7_10__identityEEEvT0_T1_T2_T3_T4_T6_ --------------------------
	.section	.nv.shared._ZN3cub18CUB_300001_SM_10006detail6reduce28DeviceReduceSingleTileKernelINS2_10policy_hubIfyN4cuda3std3__44plusIfEEE10Policy1000EN6thrust24THRUST_300001_SM_1000_NS6detail15normal_iteratorINSD_10device_ptrIfEEEEPfyS9_ffNS7_10__identityEEEvT0_T1_T2_T3_T4_T6_,"aw",@nobits
	.sectionflags	@""
	.align	4
.nv.shared._ZN3cub18CUB_300001_SM_10006detail6reduce28DeviceReduceSingleTileKernelINS2_10policy_hubIfyN4cuda3std3__44plusIfEEE10Policy1000EN6thrust24THRUST_300001_SM_1000_NS6detail15normal_iteratorINSD_10device_ptrIfEEEEPfyS9_ffNS7_10__identityEEEvT0_T1_T2_T3_T4_T6_:
	.zero		1068


//--------------------- .nv.shared._ZN3cub18CUB_300001_SM_10006detail6reduce28DeviceReduceSingleTileKernelINS2_10policy_hubIfjN4cuda3std3__44plusIfEEE10Policy1000EPfSC_iS9_ffNS7_10__identityEEEvT0_T1_T2_T3_T4_T6_ --------------------------
	.section	.nv.shared._ZN3cub18CUB_300001_SM_10006detail6reduce28DeviceReduceSingleTileKernelINS2_10policy_hubIfjN4cuda3std3__44plusIfEEE10Policy1000EPfSC_iS9_ffNS7_10__identityEEEvT0_T1_T2_T3_T4_T6_,"aw",@nobits
	.sectionflags	@""
	.align	4
.nv.shared._ZN3cub18CUB_300001_SM_10006detail6reduce28DeviceReduceSingleTileKernelINS2_10policy_hubIfjN4cuda3std3__44plusIfEEE10Policy1000EPfSC_iS9_ffNS7_10__identityEEEvT0_T1_T2_T3_T4_T6_:
	.zero		1108


//--------------------- .nv.shared._ZN3cub18CUB_300001_SM_10006detail6reduce18DeviceReduceKernelINS2_10policy_hubIfjN4cuda3std3__44plusIfEEE10Policy1000EN6thrust24THRUST_300001_SM_1000_NS6detail15normal_iteratorINSD_10device_ptrIfEEEEjS9_fNS7_10__identityEEEvT0_PT3_T1_NS0_13GridEvenShareISN_EET2_T4_ --------------------------
	.section	.nv.shared._ZN3cub18CUB_300001_SM_10006detail6reduce18DeviceReduceKernelINS2_10policy_hubIfjN4cuda3std3__44plusIfEEE10Policy1000EN6thrust24THRUST_300001_SM_1000_NS6detail15normal_iteratorINSD_10device_ptrIfEEEEjS9_fNS7_10__identityEEEvT0_PT3_T1_NS0_13GridEvenShareISN_EET2_T4_,"aw",@nobits
	.sectionflags	@""
	.align	4
.nv.shared._ZN3cub18CUB_300001_SM_10006detail6reduce18DeviceReduceKernelINS2_10policy_hubIfjN4cuda3std3__44plusIfEEE10Policy1000EN6thrust24THRUST_300001_SM_1000_NS6detail15normal_iteratorINSD_10device_ptrIfEEEEjS9_fNS7_10__identityEEEvT0_PT3_T1_NS0_13GridEvenShareISN_EET2_T4_:
	.zero		1108


//--------------------- .nv.shared._ZN3cub18CUB_300001_SM_10006detail6reduce28DeviceReduceSingleTileKernelINS2_10policy_hubIfjN4cuda3std3__44plusIfEEE10Policy1000EN6thrust24THRUST_300001_SM_1000_NS6detail15normal_iteratorINSD_10device_ptrIfEEEEPfjS9_ffNS7_10__identityEEEvT0_T1_T2_T3_T4_T6_ --------------------------
	.section	.nv.shared._ZN3cub18CUB_300001_SM_10006detail6reduce28DeviceReduceSingleTileKernelINS2_10policy_hubIfjN4cuda3std3__44plusIfEEE10Policy1000EN6thrust24THRUST_300001_SM_1000_NS6detail15normal_iteratorINSD_10device_ptrIfEEEEPfjS9_ffNS7_10__identityEEEvT0_T1_T2_T3_T4_T6_,"aw",@nobits
	.sectionflags	@""
	.align	4
.nv.shared._ZN3cub18CUB_300001_SM_10006detail6reduce28DeviceReduceSingleTileKernelINS2_10policy_hubIfjN4cuda3std3__44plusIfEEE10Policy1000EN6thrust24THRUST_300001_SM_1000_NS6detail15normal_iteratorINSD_10device_ptrIfEEEEPfjS9_ffNS7_10__identityEEEvT0_T1_T2_T3_T4_T6_:
	.zero		1108


//--------------------- .nv.constant0._ZN3cub18CUB_300001_SM_10006detail6reduce28DeviceReduceSingleTileKernelINS2_10policy_hubIfyN4cuda3std3__44plusIfEEE10Policy1000EPfSC_iS9_ffNS7_10__identityEEEvT0_T1_T2_T3_T4_T6_ --------------------------
	.section	.nv.constant0._ZN3cub18CUB_300001_SM_10006detail6reduce28DeviceReduceSingleTileKernelINS2_10policy_hubIfyN4cuda3std3__44plusIfEEE10Policy1000EPfSC_iS9_ffNS7_10__identityEEEvT0_T1_T2_T3_T4_T6_,"a",@progbits
	.sectionflags	@""
	.align	4
.nv.constant0._ZN3cub18CUB_300001_SM_10006detail6reduce28DeviceReduceSingleTileKernelINS2_10policy_hubIfyN4cuda3std3__44plusIfEEE10Policy1000EPfSC_iS9_ffNS7_10__identityEEEvT0_T1_T2_T3_T4_T6_:
	.zero		925


//--------------------- .nv.constant0._ZN3cub18CUB_300001_SM_10006detail6reduce18DeviceReduceKernelINS2_10policy_hubIfyN4cuda3std3__44plusIfEEE10Policy1000EN6thrust24THRUST_300001_SM_1000_NS6detail15normal_iteratorINSD_10device_ptrIfEEEEyS9_fNS7_10__identityEEEvT0_PT3_T1_NS0_13GridEvenShareISN_EET2_T4_ --------------------------
	.section	.nv.constant0._ZN3cub18CUB_300001_SM_10006detail6reduce18DeviceReduceKernelINS2_10policy_hubIfyN4cuda3std3__44plusIfEEE10Policy1000EN6thrust24THRUST_300001_SM_1000_NS6detail15normal_iteratorINSD_10device_ptrIfEEEEyS9_fNS7_10__identityEEEvT0_PT3_T1_NS0_13GridEvenShareISN_EET2_T4_,"a",@progbits
	.sectionflags	@""
	.align	4
.nv.constant0._ZN3cub18CUB_300001_SM_10006detail6reduce18DeviceReduceKernelINS2_10policy_hubIfyN4cuda3std3__44plusIfEEE10Policy1000EN6thrust24THRUST_300001_SM_1000_NS6detail15normal_iteratorINSD_10device_ptrIfEEEEyS9_fNS7_10__identityEEEvT0_PT3_T1_NS0_13GridEvenShareISN_EET2_T4_:
	.zero		994


//--------------------- .nv.constant0._ZN3cub18CUB_300001_SM_10006detail6reduce28DeviceReduceSingleTileKernelINS2_10policy_hubIfyN4cuda3std3__44plusIfEEE10Policy1000EN6thrust24THRUST_300001_SM_1000_NS6detail15normal_iteratorINSD_10device_ptrIfEEEEPfyS9_ffNS7_10__identityEEEvT0_T1_T2_T3_T4_T6_ --------------------------
	.section	.nv.constant0._ZN3cub18CUB_300001_SM_10006detail6reduce28DeviceReduceSingleTileKernelINS2_10policy_hubIfyN4cuda3std3__44plusIfEEE10Policy1000EN6thrust24THRUST_300001_SM_1000_NS6detail15normal_iteratorINSD_10device_ptrIfEEEEPfyS9_ffNS7_10__identityEEEvT0_T1_T2_T3_T4_T6_,"a",@progbits
	.sectionflags	@""
	.align	4
.nv.constant0._ZN3cub18CUB_300001_SM_10006detail6reduce28DeviceReduceSingleTileKernelINS2_10policy_hubIfyN4cuda3std3__44plusIfEEE10Policy1000EN6thrust24THRUST_300001_SM_1000_NS6detail15normal_iteratorINSD_10device_ptrIfEEEEPfyS9_ffNS7_10__identityEEEvT0_T1_T2_T3_T4_T6_:
	.zero		929


//--------------------- .nv.constant0._ZN3cub18CUB_300001_SM_10006detail6reduce28DeviceReduceSingleTileKernelINS2_10policy_hubIfjN4cuda3std3__44plusIfEEE10Policy1000EPfSC_iS9_ffNS7_10__identityEEEvT0_T1_T2_T3_T4_T6_ --------------------------
	.section	.nv.constant0._ZN3cub18CUB_300001_SM_10006detail6reduce28DeviceReduceSingleTileKernelINS2_10policy_hubIfjN4cuda3std3__44plusIfEEE10Policy1000EPfSC_iS9_ffNS7_10__identityEEEvT0_T1_T2_T3_T4_T6_,"a",@progbits
	.sectionflags	@""
	.align	4
.nv.constant0._ZN3cub18CUB_300001_SM_10006detail6reduce28DeviceReduceSingleTileKernelINS2_10policy_hubIfjN4cuda3std3__44plusIfEEE10Policy1000EPfSC_iS9_ffNS7_10__identityEEEvT0_T1_T2_T3_T4_T6_:
	.zero		925


//--------------------- .nv.constant0._ZN3cub18CUB_300001_SM_10006detail6reduce18DeviceReduceKernelINS2_10policy_hubIfjN4cuda3std3__44plusIfEEE10Policy1000EN6thrust24THRUST_300001_SM_1000_NS6detail15normal_iteratorINSD_10device_ptrIfEEEEjS9_fNS7_10__identityEEEvT0_PT3_T1_NS0_13GridEvenShareISN_EET2_T4_ --------------------------
	.section	.nv.constant0._ZN3cub18CUB_300001_SM_10006detail6reduce18DeviceReduceKernelINS2_10policy_hubIfjN4cuda3std3__44plusIfEEE10Policy1000EN6thrust24THRUST_300001_SM_1000_NS6detail15normal_iteratorINSD_10device_ptrIfEEEEjS9_fNS7_10__identityEEEvT0_PT3_T1_NS0_13GridEvenShareISN_EET2_T4_,"a",@progbits
	.sectionflags	@""
	.align	4
.nv.constant0._ZN3cub18CUB_300001_SM_10006detail6reduce18DeviceReduceKernelINS2_10policy_hubIfjN4cuda3std3__44plusIfEEE10Policy1000EN6thrust24THRUST_300001_SM_1000_NS6detail15normal_iteratorINSD_10device_ptrIfEEEEjS9_fNS7_10__identityEEEvT0_PT3_T1_NS0_13GridEvenShareISN_EET2_T4_:
	.zero		958


//--------------------- .nv.constant0._ZN3cub18CUB_300001_SM_10006detail6reduce28DeviceReduceSingleTileKernelINS2_10policy_hubIfjN4cuda3std3__44plusIfEEE10Policy1000EN6thrust24THRUST_300001_SM_1000_NS6detail15normal_iteratorINSD_10device_ptrIfEEEEPfjS9_ffNS7_10__identityEEEvT0_T1_T2_T3_T4_T6_ --------------------------
	.section	.nv.constant0._ZN3cub18CUB_300001_SM_10006detail6reduce28DeviceReduceSingleTileKernelINS2_10policy_hubIfjN4cuda3std3__44plusIfEEE10Policy1000EN6thrust24THRUST_300001_SM_1000_NS6detail15normal_iteratorINSD_10device_ptrIfEEEEPfjS9_ffNS7_10__identityEEEvT0_T1_T2_T3_T4_T6_,"a",@progbits
	.sectionflags	@""
	.align	4
.nv.constant0._ZN3cub18CUB_300001_SM_10006detail6reduce28DeviceReduceSingleTileKernelINS2_10policy_hubIfjN4cuda3std3__44plusIfEEE10Policy1000EN6thrust24THRUST_300001_SM_1000_NS6detail15normal_iteratorINSD_10device_ptrIfEEEEPfjS9_ffNS7_10__identityEEEvT0_T1_T2_T3_T4_T6_:
	.zero		925


//--------------------- .nv.constant0._ZN3cub18CUB_300001_SM_10006detail9transform16transform_kernelINS2_10policy_hubILb1EN4cuda3std3__45tupleIJN6thrust24THRUST_300001_SM_1000_NS6detail15normal_iteratorINSA_10device_ptrIfEEEEEEEE10policy1000El10own_squareSF_JPfEEEvT0_iT1_T2_DpNS2_10kernel_argIT3_EE --------------------------
	.section	.nv.constant0._ZN3cub18CUB_300001_SM_10006detail9transform16transform_kernelINS2_10policy_hubILb1EN4cuda3std3__45tupleIJN6thrust24THRUST_300001_SM_1000_NS6detail15normal_iteratorINSA_10device_ptrIfEEEEEEEE10policy1000El10own_squareSF_JPfEEEvT0_iT1_T2_DpNS2_10kernel_argIT3_EE,"a",@progbits
	.sectionflags	@""
	.align	4
.nv.constant0._ZN3cub18CUB_300001_SM_10006detail9transform16transform_kernelINS2_10policy_hubILb1EN4cuda3std3__45tupleIJN6thrust24THRUST_300001_SM_1000_NS6detail15normal_iteratorINSA_10device_ptrIfEEEEEEEE10policy1000El10own_squareSF_JPfEEEvT0_iT1_T2_DpNS2_10kernel_argIT3_EE:
	.zero		936


//--------------------- .nv.constant0._ZN3cub18CUB_300001_SM_10006detail9transform16transform_kernelINS2_10policy_hubILb1EN4cuda3std3__45tupleIJN6thrust24THRUST_300001_SM_1000_NS6detail15normal_iteratorINSA_10device_ptrIfEEEEEEEE10policy1000Ei10own_squareSF_JPfEEEvT0_iT1_T2_DpNS2_10kernel_argIT3_EE --------------------------
	.section	.nv.constant0._ZN3cub18CUB_300001_SM_10006detail9transform16transform_kernelINS2_10policy_hubILb1EN4cuda3std3__45tupleIJN6thrust24THRUST_300001_SM_1000_NS6detail15normal_iteratorINSA_10device_ptrIfEEEEEEEE10policy1000Ei10own_squareSF_JPfEEEvT0_iT1_T2_DpNS2_10kernel_argIT3_EE,"a",@progbits
	.sectionflags	@""
	.align	4
.nv.constant0._ZN3cub18CUB_300001_SM_10006detail9transform16transform_kernelINS2_10policy_hubILb1EN4cuda3std3__45tupleIJN6thrust24THRUST_300001_SM_1000_NS6detail15normal_iteratorINSA_10device_ptrIfEEEEEEEE10policy1000Ei10own_squareSF_JPfEEEvT0_iT1_T2_DpNS2_10kernel_argIT3_EE:
	.zero		936


//--------------------- .nv.constant0._ZN3cub18CUB_300001_SM_10006detail8for_each13static_kernelINS2_12policy_hub_t12policy_500_tElNS2_12op_wrapper_tIlN6thrust24THRUST_300001_SM_1000_NS8cuda_cub10generate_fIPDoFivEEENS8_6detail15normal_iteratorINS8_10device_ptrIfEEEEEEEEvT0_T1_ --------------------------
	.section	.nv.constant0._ZN3cub18CUB_300001_SM_10006detail8for_each13static_kernelINS2_12policy_hub_t12policy_500_tElNS2_12op_wrapper_tIlN6thrust24THRUST_300001_SM_1000_NS8cuda_cub10generate_fIPDoFivEEENS8_6detail15normal_iteratorINS8_10device_ptrIfEEEEEEEEvT0_T1_,"a",@progbits
	.sectionflags	@""
	.align	4
.nv.constant0._ZN3cub18CUB_300001_SM_10006detail8for_each13static_kernelINS2_12policy_hub_t12policy_500_tElNS2_12op_wrapper_tIlN6thrust24THRUST_300001_SM_1000_NS8cuda_cub10generate_fIPDoFivEEENS8_6detail15normal_iteratorINS8_10device_ptrIfEEEEEEEEvT0_T1_:
	.zero		920


//--------------------- .nv.constant0._ZN3cub18CUB_300001_SM_10006detail8for_each13static_kernelINS2_12policy_hub_t12policy_500_tEmN6thrust24THRUST_300001_SM_1000_NS8cuda_cub20__uninitialized_fill7functorINS7_10device_ptrIfEEfEEEEvT0_T1_ --------------------------
	.section	.nv.constant0._ZN3cub18CUB_300001_SM_10006detail8for_each13static_kernelINS2_12policy_hub_t12policy_500_tEmN6thrust24THRUST_300001_SM_1000_NS8cuda_cub20__uninitialized_fill7functorINS7_10device_ptrIfEEfEEEEvT0_T1_,"a",@progbits
	.sectionflags	@""
	.align	4
.nv.constant0._ZN3cub18CUB_300001_SM_10006detail8for_each13static_kernelINS2_12policy_hub_t12policy_500_tEmN6thrust24THRUST_300001_SM_1000_NS8cuda_cub20__uninitialized_fill7functorINS7_10device_ptrIfEEfEEEEvT0_T1_:
	.zero		920


//--------------------- .nv.constant0._ZN3cub18CUB_300001_SM_10006detail11EmptyKernelIvEEvv --------------------------
	.section	.nv.constant0._ZN3cub18CUB_300001_SM_10006detail11EmptyKernelIvEEvv,"a",@progbits
	.sectionflags	@""
	.align	4
.nv.constant0._ZN3cub18CUB_300001_SM_10006detail11EmptyKernelIvEEvv:
	.zero		896


//--------------------- SYMBOLS --------------------------

	.type		.nv.reservedSmem.offset0,@object
	.size		.nv.reservedSmem.offset0,0x4
	.type		.nv.reservedSmem.cap,@object
	.size		.nv.reservedSmem.cap,0x4
